def matmul_kernel(
    a_ptr,
    b_ptr,
    c_ptr,
    M,
    N,
    K,
    stride_am,
    stride_ak,
    stride_bk,
    stride_bn,
    stride_cm,
    stride_cn,
    BLOCK_M: tl.constexpr,
    BLOCK_N: tl.constexpr,
    BLOCK_K: tl.constexpr,
    GROUP_M: tl.constexpr,
):
    pid = tl.program_id(axis=0)
    num_pid_m = tl.cdiv(M, BLOCK_M)
    num_pid_n = tl.cdiv(N, BLOCK_N)
    num_pid_in_group = GROUP_M * num_pid_n
    group_id = pid // num_pid_in_group
    first_pid_m = group_id * GROUP_M
    group_size_m = min(num_pid_m - first_pid_m, GROUP_M)
    pid_m = first_pid_m + ((pid % num_pid_in_group) % group_size_m)
    pid_n = (pid % num_pid_in_group) // group_size_m

    offs_am = (pid_m * BLOCK_M + tl.arange(0, BLOCK_M)) % M
    offs_bn = (pid_n * BLOCK_N + tl.arange(0, BLOCK_N)) % N
    offs_k = tl.arange(0, BLOCK_K)
    a_ptrs = a_ptr + offs_am[:, None] * stride_am + offs_k[None, :] * stride_ak
    b_ptrs = b_ptr + offs_k[:, None] * stride_bk + offs_bn[None, :] * stride_bn

    acc = tl.zeros((BLOCK_M, BLOCK_N), dtype=tl.float32)
    for kk in range(0, tl.cdiv(K, BLOCK_K)):
        a = tl.load(a_ptrs, mask=offs_k[None, :] < K - kk * BLOCK_K, other=0.0)
        b = tl.load(b_ptrs, mask=offs_k[:, None] < K - kk * BLOCK_K, other=0.0)
        acc = tl.dot(a, b, acc)
        a_ptrs += BLOCK_K * stride_ak
        b_ptrs += BLOCK_K * stride_bk

    c = acc.to(c_ptr.dtype.element_ty)
    offs_cm = pid_m * BLOCK_M + tl.arange(0, BLOCK_M)
    offs_cn = pid_n * BLOCK_N + tl.arange(0, BLOCK_N)
    c_ptrs = c_ptr + offs_cm[:, None] * stride_cm + offs_cn[None, :] * stride_cn
    mask = (offs_cm[:, None] < M) & (offs_cn[None, :] < N)
    tl.store(c_ptrs, c, mask=mask)

# config = {"BLOCK_K": 128, "BLOCK_M": 128, "BLOCK_N": 128, "GROUP_M": 8, "arch": "sm_90", "dtype": "bf16", "num_ctas": 2, "num_stages": 3, "num_warps": 4}
# arch = sm_90


// ===== COMPILED SASS (sm_90a) =====

	.target	sm_90a

	.elftype	@"ET_EXEC"


//--------------------- .note.nv.tkinfo           --------------------------
	.section	.note.nv.tkinfo,"",@"SHT_NOTE"
	.sectionflags	@"SHF_NOTE_NV_TKINFO"
	.tkinfo
        /*0018*/ 	.word	0x00000002
        /*0030*/ 	.string	""
        /*0030*/ 	.string	"ptxas"
        /*0030*/ 	.string	"Cuda compilation tools, release 13.0, V13.0.88"
        /*0030*/ 	.string	"Build cuda_13.0.r13.0/compiler.36424714_0"
        /*0030*/ 	.string	"-v  -suppress-debug-info  -lineinfo  -arch sm_90a "



//--------------------- .note.nv.cuinfo           --------------------------
	.section	.note.nv.cuinfo,"",@"SHT_NOTE"
	.sectionflags	@"SHF_NOTE_NV_CUINFO"
        /*0018*/ 	.short	0x0002
        /*001a*/ 	.short	0x005a
        /*001c*/ 	.short	0x0082
	.zero		2


//--------------------- .nv.info                  --------------------------
	.section	.nv.info,"",@"SHT_CUDA_INFO"
	.align	4


	//----- nvinfo : EIATTR_REGCOUNT
	.align		4
        /*0000*/ 	.byte	0x04, 0x2f
        /*0002*/ 	.short	(.L_1 - .L_0)
	.align		4
.L_0:
        /*0004*/ 	.word	index@(matmul_kernel)
        /*0008*/ 	.word	0x000000ff


	//----- nvinfo : EIATTR_FRAME_SIZE
	.align		4
.L_1:
        /*000c*/ 	.byte	0x04, 0x11
        /*000e*/ 	.short	(.L_3 - .L_2)
	.align		4
.L_2:
        /*0010*/ 	.word	index@(matmul_kernel)
        /*0014*/ 	.word	0x00000658


	//----- nvinfo : EIATTR_MIN_STACK_SIZE
	.align		4
.L_3:
        /*0018*/ 	.byte	0x04, 0x12
        /*001a*/ 	.short	(.L_5 - .L_4)
	.align		4
.L_4:
        /*001c*/ 	.word	index@(matmul_kernel)
        /*0020*/ 	.word	0x00000658
.L_5:


//--------------------- .nv.compat                --------------------------
	.section	.nv.compat,"",@"SHT_CUDA_COMPAT_INFO"
	.align	4
        /*0000*/ 	.byte	0x02, 0x09, 0x01, 0x00, 0x02, 0x02, 0x04, 0x00, 0x02, 0x05, 0x05, 0x00, 0x03, 0x07, 0x01, 0x01
        /*0010*/ 	.byte	0x02, 0x03, 0x00, 0x00, 0x02, 0x06, 0x01, 0x00, 0x04, 0x0b, 0x08, 0x00, 0x00, 0x00, 0x00, 0x00
        /*0020*/ 	.byte	0x00, 0x00, 0x00, 0x00


//--------------------- .nv.info.matmul_kernel    --------------------------
	.section	.nv.info.matmul_kernel,"",@"SHT_CUDA_INFO"
	.sectionflags	@""
	.align	4


	//----- nvinfo : EIATTR_CUDA_API_VERSION
	.align		4
        /*0000*/ 	.byte	0x04, 0x37
        /*0002*/ 	.short	(.L_7 - .L_6)
.L_6:
        /*0004*/ 	.word	0x00000082


	//----- nvinfo : EIATTR_KPARAM_INFO
	.align		4
.L_7:
        /*0008*/ 	.byte	0x04, 0x17
        /*000a*/ 	.short	(.L_9 - .L_8)
.L_8:
        /*000c*/ 	.word	0x00000000
        /*0010*/ 	.short	0x000d
        /*0012*/ 	.short	0x0048
        /*0014*/ 	.byte	0x00, 0xf4, 0x21, 0x00


	//----- nvinfo : EIATTR_KPARAM_INFO
	.align		4
.L_9:
        /*0018*/ 	.byte	0x04, 0x17
        /*001a*/ 	.short	(.L_11 - .L_10)
.L_10:
        /*001c*/ 	.word	0x00000000
        /*0020*/ 	.short	0x000c
        /*0022*/ 	.short	0x0040
        /*0024*/ 	.byte	0x00, 0xf4, 0x21, 0x00


	//----- nvinfo : EIATTR_KPARAM_INFO
	.align		4
.L_11:
        /*0028*/ 	.byte	0x04, 0x17
        /*002a*/ 	.short	(.L_13 - .L_12)
.L_12:
        /*002c*/ 	.word	0x00000000
        /*0030*/ 	.short	0x000b
        /*0032*/ 	.short	0x0038
        /*0034*/ 	.byte	0x00, 0xf0, 0x11, 0x00


	//----- nvinfo : EIATTR_KPARAM_INFO
	.align		4
.L_13:
        /*0038*/ 	.byte	0x04, 0x17
        /*003a*/ 	.short	(.L_15 - .L_14)
.L_14:
        /*003c*/ 	.word	0x00000000
        /*0040*/ 	.short	0x000a
        /*0042*/ 	.short	0x0034
        /*0044*/ 	.byte	0x00, 0xf0, 0x11, 0x00


	//----- nvinfo : EIATTR_KPARAM_INFO
	.align		4
.L_15:
        /*0048*/ 	.byte	0x04, 0x17
        /*004a*/ 	.short	(.L_17 - .L_16)
.L_16:
        /*004c*/ 	.word	0x00000000
        /*0050*/ 	.short	0x0009
        /*0052*/ 	.short	0x0030
        /*0054*/ 	.byte	0x00, 0xf0, 0x11, 0x00


	//----- nvinfo : EIATTR_KPARAM_INFO
	.align		4
.L_17:
        /*0058*/ 	.byte	0x04, 0x17
        /*005a*/ 	.short	(.L_19 - .L_18)
.L_18:
        /*005c*/ 	.word	0x00000000
        /*0060*/ 	.short	0x0008
        /*0062*/ 	.short	0x002c
        /*0064*/ 	.byte	0x00, 0xf0, 0x11, 0x00


	//----- nvinfo : EIATTR_KPARAM_INFO
	.align		4
.L_19:
        /*0068*/ 	.byte	0x04, 0x17
        /*006a*/ 	.short	(.L_21 - .L_20)
.L_20:
        /*006c*/ 	.word	0x00000000
        /*0070*/ 	.short	0x0007
        /*0072*/ 	.short	0x0028
        /*0074*/ 	.byte	0x00, 0xf0, 0x11, 0x00


	//----- nvinfo : EIATTR_KPARAM_INFO
	.align		4
.L_21:
        /*0078*/ 	.byte	0x04, 0x17
        /*007a*/ 	.short	(.L_23 - .L_22)
.L_22:
        /*007c*/ 	.word	0x00000000
        /*0080*/ 	.short	0x0006
        /*0082*/ 	.short	0x0024
        /*0084*/ 	.byte	0x00, 0xf0, 0x11, 0x00


	//----- nvinfo : EIATTR_KPARAM_INFO
	.align		4
.L_23:
        /*0088*/ 	.byte	0x04, 0x17
        /*008a*/ 	.short	(.L_25 - .L_24)
.L_24:
        /*008c*/ 	.word	0x00000000
        /*0090*/ 	.short	0x0005
        /*0092*/ 	.short	0x0020
        /*0094*/ 	.byte	0x00, 0xf0, 0x11, 0x00


	//----- nvinfo : EIATTR_KPARAM_INFO
	.align		4
.L_25:
        /*0098*/ 	.byte	0x04, 0x17
        /*009a*/ 	.short	(.L_27 - .L_26)
.L_26:
        /*009c*/ 	.word	0x00000000
        /*00a0*/ 	.short	0x0004
        /*00a2*/ 	.short	0x001c
        /*00a4*/ 	.byte	0x00, 0xf0, 0x11, 0x00


	//----- nvinfo : EIATTR_KPARAM_INFO
	.align		4
.L_27:
        /*00a8*/ 	.byte	0x04, 0x17
        /*00aa*/ 	.short	(.L_29 - .L_28)
.L_28:
        /*00ac*/ 	.word	0x00000000
        /*00b0*/ 	.short	0x0003
        /*00b2*/ 	.short	0x0018
        /*00b4*/ 	.byte	0x00, 0xf0, 0x11, 0x00


	//----- nvinfo : EIATTR_KPARAM_INFO
	.align		4
.L_29:
        /*00b8*/ 	.byte	0x04, 0x17
        /*00ba*/ 	.short	(.L_31 - .L_30)
.L_30:
        /*00bc*/ 	.word	0x00000000
        /*00c0*/ 	.short	0x0002
        /*00c2*/ 	.short	0x0010
        /*00c4*/ 	.byte	0x00, 0xf4, 0x21, 0x00


	//----- nvinfo : EIATTR_KPARAM_INFO
	.align		4
.L_31:
        /*00c8*/ 	.byte	0x04, 0x17
        /*00ca*/ 	.short	(.L_33 - .L_32)
.L_32:
        /*00cc*/ 	.word	0x00000000
        /*00d0*/ 	.short	0x0001
        /*00d2*/ 	.short	0x0008
        /*00d4*/ 	.byte	0x00, 0xf4, 0x21, 0x00


	//----- nvinfo : EIATTR_KPARAM_INFO
	.align		4
.L_33:
        /*00d8*/ 	.byte	0x04, 0x17
        /*00da*/ 	.short	(.L_35 - .L_34)
.L_34:
        /*00dc*/ 	.word	0x00000000
        /*00e0*/ 	.short	0x0000
        /*00e2*/ 	.short	0x0000
        /*00e4*/ 	.byte	0x00, 0xf4, 0x21, 0x00


	//----- nvinfo : EIATTR_EXPLICIT_CLUSTER
	.align		4
.L_35:
        /*00e8*/ 	.byte	0x01, 0x3e
	.zero		2


	//----- nvinfo : EIATTR_CTA_PER_CLUSTER
	.align		4
        /*00ec*/ 	.byte	0x04, 0x3d
        /*00ee*/ 	.short	(.L_37 - .L_36)
.L_36:
        /*00f0*/ 	.word	0x00000002
        /*00f4*/ 	.word	0x00000001
        /*00f8*/ 	.word	0x00000001


	//----- nvinfo : EIATTR_SPARSE_MMA_MASK
	.align		4
.L_37:
        /*00fc*/ 	.byte	0x03, 0x50
        /*00fe*/ 	.short	0x0000


	//----- nvinfo : EIATTR_MAXREG_COUNT
	.align		4
        /*0100*/ 	.byte	0x03, 0x1b
        /*0102*/ 	.short	0x00ff


	//----- nvinfo : EIATTR_NUM_BARRIERS
	.align		4
        /*0104*/ 	.byte	0x02, 0x4c
        /*0106*/ 	.byte	0x01
	.zero		1


	//----- nvinfo : EIATTR_ANNOTATIONS
	.align		4
        /*0108*/ 	.byte	0x04, 0x55
        /*010a*/ 	.short	(.L_39 - .L_38)


	//   ....[0]....
.L_38:
        /*010c*/ 	.word	0x00000001
        /*0110*/ 	.byte	0xc0, 0x07, 0x00, 0x00, 0x01, 0x00, 0x00, 0x00, 0xb0, 0x42, 0x00, 0x00, 0x01, 0x00, 0x00, 0x00
        /* <DEDUP_REMOVED lines=692> */
        /*2c60*/ 	.byte	0x50, 0x1a, 0x01, 0x00, 0x01, 0x00, 0x00, 0x00, 0x00, 0x21, 0x01, 0x00


	//----- nvinfo : EIATTR_MERCURY_ISA_VERSION
	.align		4
.L_39:
        /*2c6c*/ 	.byte	0x03, 0x5f
        /*2c6e*/ 	.short	0x0101


	//----- nvinfo : EIATTR_EXIT_INSTR_OFFSETS
	.align		4
        /*2c70*/ 	.byte	0x04, 0x1c
        /*2c72*/ 	.short	(.L_41 - .L_40)


	//   ....[0]....
.L_40:
        /*2c74*/ 	.word	0x00013e00


	//   ....[1]....
        /*2c78*/ 	.word	0x00013e30


	//----- nvinfo : EIATTR_REQNTID
	.align		4
.L_41:
        /*2c7c*/ 	.byte	0x04, 0x10
        /*2c7e*/ 	.short	(.L_43 - .L_42)
.L_42:
        /*2c80*/ 	.word	0x00000080
        /*2c84*/ 	.word	0x00000001
        /*2c88*/ 	.word	0x00000001


	//----- nvinfo : EIATTR_CBANK_PARAM_SIZE
	.align		4
.L_43:
        /*2c8c*/ 	.byte	0x03, 0x19
        /*2c8e*/ 	.short	0x0050


	//----- nvinfo : EIATTR_PARAM_CBANK
	.align		4
        /*2c90*/ 	.byte	0x04, 0x0a
        /*2c92*/ 	.short	(.L_45 - .L_44)
	.align		4
.L_44:
        /*2c94*/ 	.word	index@(.nv.constant0.matmul_kernel)
        /*2c98*/ 	.short	0x0210
        /*2c9a*/ 	.short	0x0050


	//----- nvinfo : EIATTR_SW_WAR
	.align		4
.L_45:
        /*2c9c*/ 	.byte	0x04, 0x36
        /*2c9e*/ 	.short	(.L_47 - .L_46)
.L_46:
        /*2ca0*/ 	.word	0x00000008
.L_47:


//--------------------- .nv.callgraph             --------------------------
	.section	.nv.callgraph,"",@"SHT_CUDA_CALLGRAPH"
	.align	4
	.sectionentsize	8
	.align		4
        /*0000*/ 	.word	0x00000000
	.align		4
        /*0004*/ 	.word	0xffffffff
	.align		4
        /*0008*/ 	.word	0x00000000
	.align		4
        /*000c*/ 	.word	0xfffffffe
	.align		4
        /*0010*/ 	.word	0x00000000
	.align		4
        /*0014*/ 	.word	0xfffffffd
	.align		4
        /*0018*/ 	.word	0x00000000
	.align		4
        /*001c*/ 	.word	0xfffffffc


//--------------------- .text.matmul_kernel       --------------------------
	.section	.text.matmul_kernel,"ax",@progbits
	.align	128
        .global         matmul_kernel
        .type           matmul_kernel,@function
        .size           matmul_kernel,(.L_x_3 - matmul_kernel)
        .other          matmul_kernel,@"STO_CUDA_ENTRY STV_DEFAULT"
matmul_kernel:
.text.matmul_kernel:
[----:B------:R-:W0:Y:S08]  /*0000*/  LDC R1, c[0x0][0x28] ;  /* 0x00000a00ff017b82 */ /* 0x000e300000000800 */
[----:B------:R-:W1:Y:S01]  /*0010*/  LDC.64 R56, c[0x0][0x228] ;  /* 0x00008a00ff387b82 */ /* 0x000e620000000a00 */
[----:B0-----:R-:W-:Y:S01]  /*0020*/  VIADD R1, R1, 0xfffff9a8 ;  /* 0xfffff9a801017836 */ /* 0x001fe20000000000 */
[----:B------:R-:W-:Y:S01]  /*0030*/  UMOV UR5, 0x400 ;  /* 0x0000040000057882 */ /* 0x000fe20000000000 */
[----:B------:R-:W-:-:S02]  /*0040*/  CS2R R28, SRZ ;  /* 0x00000000001c7805 */ /* 0x000fc4000001ff00 */
[----:B------:R-:W-:Y:S02]  /*0050*/  CS2R R30, SRZ ;  /* 0x00000000001e7805 */ /* 0x000fe4000001ff00 */
[----:B------:R-:W-:Y:S02]  /*0060*/  CS2R R32, SRZ ;  /* 0x0000000000207805 */ /* 0x000fe4000001ff00 */
[----:B------:R-:W-:Y:S02]  /*0070*/  CS2R R34, SRZ ;  /* 0x0000000000227805 */ /* 0x000fe4000001ff00 */
[----:B------:R-:W-:Y:S01]  /*0080*/  CS2R R36, SRZ ;  /* 0x0000000000247805 */ /* 0x000fe2000001ff00 */
[----:B------:R-:W0:Y:S01]  /*0090*/  S2UR UR4, SR_CTAID.X ;  /* 0x00000000000479c3 */ /* 0x000e220000002500 */
[----:B------:R-:W-:Y:S02]  /*00a0*/  CS2R R38, SRZ ;  /* 0x0000000000267805 */ /* 0x000fe4000001ff00 */
[----:B------:R-:W-:-:S02]  /*00b0*/  CS2R R40, SRZ ;  /* 0x0000000000287805 */ /* 0x000fc4000001ff00 */
[----:B------:R-:W-:Y:S02]  /*00c0*/  CS2R R42, SRZ ;  /* 0x00000000002a7805 */ /* 0x000fe4000001ff00 */
[----:B------:R-:W-:Y:S02]  /*00d0*/  CS2R R44, SRZ ;  /* 0x00000000002c7805 */ /* 0x000fe4000001ff00 */
[----:B------:R-:W-:Y:S02]  /*00e0*/  CS2R R46, SRZ ;  /* 0x00000000002e7805 */ /* 0x000fe4000001ff00 */
[----:B------:R-:W-:Y:S02]  /*00f0*/  CS2R R48, SRZ ;  /* 0x0000000000307805 */ /* 0x000fe4000001ff00 */
[----:B------:R-:W-:Y:S01]  /*0100*/  CS2R R50, SRZ ;  /* 0x0000000000327805 */ /* 0x000fe2000001ff00 */
[----:B------:R-:W2:Y:S01]  /*0110*/  LDC R112, c[0x0][0x230] ;  /* 0x00008c00ff707b82 */ /* 0x000ea20000000800 */
[----:B------:R-:W-:-:S02]  /*0120*/  CS2R R52, SRZ ;  /* 0x0000000000347805 */ /* 0x000fc4000001ff00 */
[----:B------:R-:W-:Y:S01]  /*0130*/  CS2R R54, SRZ ;  /* 0x0000000000367805 */ /* 0x000fe2000001ff00 */
[----:B-1----:R-:W-:-:S04]  /*0140*/  VIADD R0, R57, 0x7f ;  /* 0x0000007f39007836 */ /* 0x002fc80000000000 */
[----:B------:R-:W1:Y:S01]  /*0150*/  S2UR UR6, SR_CgaCtaId ;  /* 0x00000000000679c3 */ /* 0x000e620000008800 */
[----:B------:R-:W-:Y:S02]  /*0160*/  SHF.R.S32.HI R3, RZ, 0x1f, R0 ;  /* 0x0000001fff037819 */ /* 0x000fe40000011400 */
[----:B0-----:R-:W-:Y:S01]  /*0170*/  I2FP.F32.U32 R5, UR4 ;  /* 0x0000000400057c45 */ /* 0x001fe20008201000 */
[----:B------:R-:W-:Y:S01]  /*0180*/  ULDC UR4, c[0x0][0x150] ;  /* 0x0000540000047ab9 */ /* 0x000fe20000000800 */
[----:B------:R-:W-:-:S03]  /*0190*/  LEA.HI R3, R3, R0, RZ, 0x7 ;  /* 0x0000000003037211 */ /* 0x000fc600078f38ff */
[----:B------:R-:W-:Y:S01]  /*01a0*/  FMUL R5, R5, UR4 ;  /* 0x0000000405057c20 */ /* 0x000fe20008400000 */
[----:B------:R-:W-:Y:S01]  /*01b0*/  SHF.R.S32.HI R3, RZ, 0x7, R3 ;  /* 0x00000007ff037819 */ /* 0x000fe20000011403 */
[----:B--2---:R-:W-:-:S04]  /*01c0*/  VIADD R112, R112, 0x7f ;  /* 0x0000007f70707836 */ /* 0x004fc80000000000 */
[----:B------:R-:W-:Y:S01]  /*01d0*/  IMAD.SHL.U32 R4, R3, 0x8, RZ ;  /* 0x0000000803047824 */ /* 0x000fe200078e00ff */
[----:B------:R-:W0:Y:S04]  /*01e0*/  F2I.U32.TRUNC.NTZ R5, R5 ;  /* 0x0000000500057305 */ /* 0x000e28000020f000 */
[----:B------:R-:W-:Y:S01]  /*01f0*/  IABS R7, R4 ;  /* 0x0000000400077213 */ /* 0x000fe20000000000 */
[----:B-1----:R-:W-:-:S03]  /*0200*/  USHF.L.U32 UR4, UR6, 0x6, URZ ;  /* 0x0000000606047899 */ /* 0x002fc6000800063f */
[----:B------:R-:W1:Y:S01]  /*0210*/  I2F.RP R0, R7 ;  /* 0x0000000700007306 */ /* 0x000e620000209400 */
[----:B------:R-:W-:Y:S01]  /*0220*/  ULOP3.LUT UR4, UR4, 0x40, URZ, 0xc0, !UPT ;  /* 0x0000004004047892 */ /* 0x000fe2000f8ec03f */
[----:B0-----:R-:W-:-:S06]  /*0230*/  IABS R11, R5 ;  /* 0x00000005000b7213 */ /* 0x001fcc0000000000 */
[----:B-1----:R-:W0:Y:S02]  /*0240*/  MUFU.RCP R0, R0 ;  /* 0x0000000000007308 */ /* 0x002e240000001000 */
[----:B0-----:R-:W-:Y:S01]  /*0250*/  VIADD R2, R0, 0xffffffe ;  /* 0x0ffffffe00027836 */ /* 0x001fe20000000000 */
[----:B------:R-:W-:-:S05]  /*0260*/  IABS R0, R4 ;  /* 0x0000000400007213 */ /* 0x000fca0000000000 */
[----:B------:R0:W1:Y:S01]  /*0270*/  F2I.FTZ.U32.TRUNC.NTZ R3, R2 ;  /* 0x0000000200037305 */ /* 0x000062000021f000 */
[----:B------:R-:W-:Y:S02]  /*0280*/  IMAD.MOV R0, RZ, RZ, -R0 ;  /* 0x000000ffff007224 */ /* 0x000fe400078e0a00 */
[----:B0-----:R-:W-:Y:S02]  /*0290*/  IMAD.MOV.U32 R2, RZ, RZ, RZ ;  /* 0x000000ffff027224 */ /* 0x001fe400078e00ff */
[----:B-1----:R-:W-:-:S04]  /*02a0*/  IMAD.MOV R6, RZ, RZ, -R3 ;  /* 0x000000ffff067224 */ /* 0x002fc800078e0a03 */
[----:B------:R-:W-:-:S04]  /*02b0*/  IMAD R9, R6, R7, RZ ;  /* 0x0000000706097224 */ /* 0x000fc800078e02ff */
[----:B------:R-:W-:-:S06]  /*02c0*/  IMAD.HI.U32 R2, R3, R9, R2 ;  /* 0x0000000903027227 */ /* 0x000fcc00078e0002 */
[----:B------:R-:W-:-:S04]  /*02d0*/  IMAD.HI.U32 R2, R2, R11, RZ ;  /* 0x0000000b02027227 */ /* 0x000fc800078e00ff */
[----:B------:R-:W-:-:S05]  /*02e0*/  IMAD R0, R2, R0, R11 ;  /* 0x0000000002007224 */ /* 0x000fca00078e020b */
[----:B------:R-:W-:-:S13]  /*02f0*/  ISETP.GT.U32.AND P1, PT, R7, R0, PT ;  /* 0x000000000700720c */ /* 0x000fda0003f24070 */
[----:B------:R-:W-:Y:S02]  /*0300*/  @!P1 IMAD.IADD R0, R0, 0x1, -R7 ;  /* 0x0000000100009824 */ /* 0x000fe400078e0a07 */
[----:B------:R-:W-:Y:S01]  /*0310*/  @!P1 VIADD R2, R2, 0x1 ;  /* 0x0000000102029836 */ /* 0x000fe20000000000 */
[----:B------:R-:W-:Y:S02]  /*0320*/  ISETP.NE.AND P1, PT, R4, RZ, PT ;  /* 0x000000ff0400720c */ /* 0x000fe40003f25270 */
[----:B------:R-:W-:Y:S02]  /*0330*/  ISETP.GE.U32.AND P0, PT, R0, R7, PT ;  /* 0x000000070000720c */ /* 0x000fe40003f06070 */
[----:B------:R-:W-:-:S04]  /*0340*/  LOP3.LUT R0, R5, R4, RZ, 0x3c, !PT ;  /* 0x0000000405007212 */ /* 0x000fc800078e3cff */
[----:B------:R-:W-:Y:S01]  /*0350*/  ISETP.GE.AND P2, PT, R0, RZ, PT ;  /* 0x000000ff0000720c */ /* 0x000fe20003f46270 */
[----:B------:R-:W-:-:S05]  /*0360*/  VIADD R0, R56, 0x7f ;  /* 0x0000007f38007836 */ /* 0x000fca0000000000 */
[----:B------:R-:W-:Y:S01]  /*0370*/  SHF.R.S32.HI R3, RZ, 0x1f, R0 ;  /* 0x0000001fff037819 */ /* 0x000fe20000011400 */
[----:B------:R-:W-:-:S03]  /*0380*/  @P0 VIADD R2, R2, 0x1 ;  /* 0x0000000102020836 */ /* 0x000fc60000000000 */
[----:B------:R-:W-:-:S03]  /*0390*/  LEA.HI R3, R3, R0, RZ, 0x7 ;  /* 0x0000000003037211 */ /* 0x000fc600078f38ff */
[----:B------:R-:W-:Y:S01]  /*03a0*/  @!P2 IMAD.MOV R2, RZ, RZ, -R2 ;  /* 0x000000ffff02a224 */ /* 0x000fe200078e0a02 */
[----:B------:R-:W-:-:S05]  /*03b0*/  @!P1 LOP3.LUT R2, RZ, R4, RZ, 0x33, !PT ;  /* 0x00000004ff029212 */ /* 0x000fca00078e33ff */
[----:B------:R-:W-:Y:S02]  /*03c0*/  IMAD.SHL.U32 R8, R2, 0x8, RZ ;  /* 0x0000000802087824 */ /* 0x000fe400078e00ff */
[----:B------:R-:W-:-:S03]  /*03d0*/  IMAD.MOV R2, RZ, RZ, -R2 ;  /* 0x000000ffff027224 */ /* 0x000fc600078e0a02 */
[----:B------:R-:W-:Y:S01]  /*03e0*/  LEA.HI.SX32 R3, R3, -R8, 0x19 ;  /* 0x8000000803037211 */ /* 0x000fe200078fcaff */
[----:B------:R-:W-:-:S03]  /*03f0*/  IMAD R4, R4, R2, R5 ;  /* 0x0000000204047224 */ /* 0x000fc600078e0205 */
[----:B------:R-:W-:Y:S02]  /*0400*/  VIMNMX R11, R3, 0x8, PT ;  /* 0x00000008030b7848 */ /* 0x000fe40003fe0100 */
[----:B------:R-:W-:Y:S02]  /*0410*/  IABS R9, R4 ;  /* 0x0000000400097213 */ /* 0x000fe40000000000 */
[----:B------:R-:W-:-:S04]  /*0420*/  IABS R7, R11 ;  /* 0x0000000b00077213 */ /* 0x000fc80000000000 */
[----:B------:R-:W0:Y:S08]  /*0430*/  I2F.RP R0, R7 ;  /* 0x0000000700007306 */ /* 0x000e300000209400 */
[----:B0-----:R-:W0:Y:S02]  /*0440*/  MUFU.RCP R0, R0 ;  /* 0x0000000000007308 */ /* 0x001e240000001000 */
[----:B0-----:R-:W-:-:S06]  /*0450*/  VIADD R3, R0, 0xffffffe ;  /* 0x0ffffffe00037836 */ /* 0x001fcc0000000000 */
[----:B------:R-:W0:Y:S02]  /*0460*/  F2I.FTZ.U32.TRUNC.NTZ R3, R3 ;  /* 0x0000000300037305 */ /* 0x000e24000021f000 */
[----:B0-----:R-:W-:-:S04]  /*0470*/  IMAD.MOV R6, RZ, RZ, -R3 ;  /* 0x000000ffff067224 */ /* 0x001fc800078e0a03 */
[----:B------:R-:W-:Y:S01]  /*0480*/  IMAD.MOV.U32 R2, RZ, RZ, R6 ;  /* 0x000000ffff027224 */ /* 0x000fe200078e0006 */
[----:B------:R-:W-:-:S03]  /*0490*/  IABS R6, R11 ;  /* 0x0000000b00067213 */ /* 0x000fc60000000000 */
[----:B------:R-:W-:Y:S02]  /*04a0*/  IMAD R5, R2, R7, RZ ;  /* 0x0000000702057224 */ /* 0x000fe400078e02ff */
[----:B------:R-:W-:Y:S02]  /*04b0*/  IMAD.MOV.U32 R2, RZ, RZ, RZ ;  /* 0x000000ffff027224 */ /* 0x000fe400078e00ff */
[----:B------:R-:W-:Y:S02]  /*04c0*/  IMAD.MOV R0, RZ, RZ, -R6 ;  /* 0x000000ffff007224 */ /* 0x000fe400078e0a06 */
        /* <DEDUP_REMOVED lines=8> */
[----:B------:R-:W-:Y:S02]  /*0550*/  CS2R R6, SRZ ;  /* 0x0000000000067805 */ /* 0x000fe4000001ff00 */
[----:B------:R-:W-:-:S04]  /*0560*/  LOP3.LUT R0, R4, R11, RZ, 0x3c, !PT ;  /* 0x0000000b04007212 */ /* 0x000fc800078e3cff */
[----:B------:R-:W-:-:S05]  /*0570*/  ISETP.GE.AND P2, PT, R0, RZ, PT ;  /* 0x000000ff0000720c */ /* 0x000fca0003f46270 */
[----:B------:R-:W-:Y:S01]  /*0580*/  @P0 VIADD R2, R2, 0x1 ;  /* 0x0000000102020836 */ /* 0x000fe20000000000 */
[----:B------:R-:W-:-:S03]  /*0590*/  ISETP.GE.AND P0, PT, R112, 0x80, PT ;  /* 0x000000807000780c */ /* 0x000fc60003f06270 */
[----:B------:R-:W-:-:S04]  /*05a0*/  IMAD.MOV.U32 R0, RZ, RZ, R2 ;  /* 0x000000ffff007224 */ /* 0x000fc800078e0002 */
[----:B------:R-:W-:Y:S01]  /*05b0*/  @!P2 IMAD.MOV R0, RZ, RZ, -R0 ;  /* 0x000000ffff00a224 */ /* 0x000fe200078e0a00 */
[----:B------:R-:W-:-:S05]  /*05c0*/  @!P1 LOP3.LUT R0, RZ, R11, RZ, 0x33, !PT ;  /* 0x0000000bff009212 */ /* 0x000fca00078e33ff */
[----:B------:R-:W-:Y:S01]  /*05d0*/  IMAD.MOV R2, RZ, RZ, -R0 ;  /* 0x000000ffff027224 */ /* 0x000fe200078e0a00 */
[----:B------:R-:W-:Y:S01]  /*05e0*/  LEA R0, R0, UR4, 0x7 ;  /* 0x0000000400007c11 */ /* 0x000fe2000f8e38ff */
[----:B------:R-:W-:Y:S02]  /*05f0*/  ULEA UR4, UR6, UR5, 0x18 ;  /* 0x0000000506047291 */ /* 0x000fe4000f8ec03f */
[----:B------:R-:W-:Y:S01]  /*0600*/  IMAD R2, R11, R2, R4 ;  /* 0x000000020b027224 */ /* 0x000fe200078e0204 */
[----:B------:R-:W-:Y:S01]  /*0610*/  ULDC.64 UR6, c[0x0][0x208] ;  /* 0x0000820000067ab9 */ /* 0x000fe20000000a00 */
[----:B------:R-:W-:Y:S01]  /*0620*/  CS2R R4, SRZ ;  /* 0x0000000000047805 */ /* 0x000fe2000001ff00 */
[----:B------:R-:W-:Y:S02]  /*0630*/  VIADD R74, R0, 0x1 ;  /* 0x00000001004a7836 */ /* 0x000fe40000000000 */
[----:B------:R-:W-:Y:S02]  /*0640*/  IMAD.IADD R8, R8, 0x1, R2 ;  /* 0x0000000108087824 */ /* 0x000fe400078e0202 */
[----:B------:R-:W0:Y:S01]  /*0650*/  S2R R2, SR_TID.X ;  /* 0x0000000000027919 */ /* 0x000e220000002100 */
[----:B------:R-:W-:-:S02]  /*0660*/  VIADD R76, R0, 0x2 ;  /* 0x00000002004c7836 */ /* 0x000fc40000000000 */
[C---:B------:R-:W-:Y:S02]  /*0670*/  VIADD R79, R0.reuse, 0x3 ;  /* 0x00000003004f7836 */ /* 0x040fe40000000000 */
[C---:B------:R-:W-:Y:S02]  /*0680*/  VIADD R78, R0.reuse, 0x4 ;  /* 0x00000004004e7836 */ /* 0x040fe40000000000 */
[C---:B------:R-:W-:Y:S02]  /*0690*/  VIADD R80, R0.reuse, 0x5 ;  /* 0x0000000500507836 */ /* 0x040fe40000000000 */
[C---:B------:R-:W-:Y:S02]  /*06a0*/  VIADD R81, R0.reuse, 0x6 ;  /* 0x0000000600517836 */ /* 0x040fe40000000000 */
[C---:B------:R-:W-:Y:S02]  /*06b0*/  VIADD R83, R0.reuse, 0x7 ;  /* 0x0000000700537836 */ /* 0x040fe40000000000 */
        /* <DEDUP_REMOVED lines=9> */
[----:B------:R-:W-:Y:S01]  /*0750*/  VIADD R58, R0, 0x11 ;  /* 0x00000011003a7836 */ /* 0x000fe20000000000 */
[----:B0-----:R-:W-:Y:S01]  /*0760*/  LOP3.LUT R110, R2, 0x7f, RZ, 0xc0, !PT ;  /* 0x0000007f026e7812 */ /* 0x001fe200078ec0ff */
[C---:B------:R-:W-:Y:S02]  /*0770*/  VIADD R63, R0.reuse, 0x12 ;  /* 0x00000012003f7836 */ /* 0x040fe40000000000 */
[----:B------:R-:W-:Y:S02]  /*0780*/  VIADD R66, R0, 0x13 ;  /* 0x0000001300427836 */ /* 0x000fe40000000000 */
[----:B------:R-:W-:-:S02]  /*0790*/  IMAD R19, R8, 0x80, R110 ;  /* 0x0000008008137824 */ /* 0x000fc400078e026e */
[C---:B------:R-:W-:Y:S02]  /*07a0*/  VIADD R64, R0.reuse, 0x14 ;  /* 0x0000001400407836 */ /* 0x040fe40000000000 */
[C---:B------:R-:W-:Y:S01]  /*07b0*/  VIADD R67, R0.reuse, 0x15 ;  /* 0x0000001500437836 */ /* 0x040fe20000000000 */
[----:B------:R0:W-:Y:S01]  /*07c0*/  STL [R1+0x578], R19 ;  /* 0x0005781301007387 */ /* 0x0001e20000100800 */
        /* <DEDUP_REMOVED lines=41> */
[----:B------:R-:W-:Y:S01]  /*0a60*/  VIADD R13, R0, 0x3f ;  /* 0x0000003f000d7836 */ /* 0x000fe20000000000 */
[----:B0-----:R-:W-:Y:S06]  /*0a70*/  @!P0 BRA `(.L_x_0) ;  /* 0x0000011400988947 */ /* 0x001fec0003800000 */
[----:B------:R-:W-:Y:S01]  /*0a80*/  IABS R12, R56 ;  /* 0x00000038000c7213 */ /* 0x000fe20000000000 */
[----:B------:R-:W-:Y:S01]  /*0a90*/  ULDC UR60, c[0x0][0x23c] ;  /* 0x00008f00003c7ab9 */ /* 0x000fe20000000800 */
[----:B------:R-:W-:Y:S01]  /*0aa0*/  IABS R4, R57 ;  /* 0x0000003900047213 */ /* 0x000fe20000000000 */
[----:B------:R-:W-:Y:S01]  /*0ab0*/  ULDC.64 UR8, c[0x0][0x218] ;  /* 0x0000860000087ab9 */ /* 0x000fe20000000a00 */
[----:B------:R-:W0:Y:S01]  /*0ac0*/  I2F.RP R5, R12 ;  /* 0x0000000c00057306 */ /* 0x000e220000209400 */
[----:B------:R-:W-:Y:S01]  /*0ad0*/  IABS R111, R19 ;  /* 0x00000013006f7213 */ /* 0x000fe20000000000 */
[----:B------:R-:W-:Y:S01]  /*0ae0*/  ULDC UR10, c[0x0][0x240] ;  /* 0x00009000000a7ab9 */ /* 0x000fe20000000800 */
[----:B------:R-:W-:Y:S01]  /*0af0*/  ISETP.GE.AND P3, PT, R13, RZ, PT ;  /* 0x000000ff0d00720c */ /* 0x000fe20003f66270 */
[----:B------:R-:W-:Y:S01]  /*0b00*/  ULDC UR5, c[0x0][0x234] ;  /* 0x00008d0000057ab9 */ /* 0x000fe20000000800 */
[----:B------:R-:W-:Y:S01]  /*0b10*/  IABS R16, R109 ;  /* 0x0000006d00107213 */ /* 0x000fe20000000000 */
[----:B------:R-:W-:Y:S01]  /*0b20*/  USHF.R.U32.HI UR36, URZ, 0x4, UR4 ;  /* 0x000000043f247899 */ /* 0x000fe20008011604 */
[----:B------:R-:W-:Y:S01]  /*0b30*/  IABS R14, R18 ;  /* 0x00000012000e7213 */ /* 0x000fe20000000000 */
[----:B------:R-:W1:Y:S01]  /*0b40*/  I2F.RP R10, R4 ;  /* 0x00000004000a7306 */ /* 0x000e620000209400 */
[----:B------:R-:W-:Y:S01]  /*0b50*/  ISETP.GE.AND P5, PT, R15, RZ, PT ;  /* 0x000000ff0f00720c */ /* 0x000fe20003fa6270 */
[----:B------:R-:W-:Y:S01]  /*0b60*/  USGXT.U32 UR36, UR36, 0xe ;  /* 0x0000000e2424789a */ /* 0x000fe20008000000 */
[----:B------:R-:W-:Y:S01]  /*0b70*/  ISETP.GE.AND P4, PT, R19, RZ, PT ;  /* 0x000000ff1300720c */ /* 0x000fe20003f86270 */
[----:B------:R-:W-:Y:S01]  /*0b80*/  UMOV UR39, 0x40000040 ;  /* 0x4000004000277882 */ /* 0x000fe20000000000 */
[----:B------:R-:W-:Y:S01]  /*0b90*/  ISETP.NE.AND P2, PT, R56, RZ, PT ;  /* 0x000000ff3800720c */ /* 0x000fe20003f45270 */
[----:B------:R-:W-:Y:S01]  /*0ba0*/  UIADD3 UR11, UP0, UR36, 0x80, URZ ;  /* 0x00000080240b7890 */ /* 0x000fe2000ff1e03f */
[----:B------:R-:W-:Y:S01]  /*0bb0*/  IABS R19, R102 ;  /* 0x0000006600137213 */ /* 0x000fe20000000000 */
[----:B0-----:R-:W0:Y:S01]  /*0bc0*/  MUFU.RCP R5, R5 ;  /* 0x0000000500057308 */ /* 0x001e220000001000 */
[----:B------:R-:W-:-:S02]  /*0bd0*/  IABS R20, R26 ;  /* 0x0000001a00147213 */ /* 0x000fc40000000000 */
[----:B------:R-:W-:Y:S02]  /*0be0*/  IABS R28, R100 ;  /* 0x00000064001c7213 */ /* 0x000fe40000000000 */
[----:B------:R-:W-:Y:S02]  /*0bf0*/  IABS R30, R99 ;  /* 0x00000063001e7213 */ /* 0x000fe40000000000 */
[----:B------:R-:W-:Y:S01]  /*0c00*/  IABS R31, R98 ;  /* 0x00000062001f7213 */ /* 0x000fe20000000000 */
[----:B-1----:R-:W1:Y:S01]  /*0c10*/  MUFU.RCP R10, R10 ;  /* 0x0000000a000a7308 */ /* 0x002e620000001000 */
[----:B------:R-:W-:Y:S02]  /*0c20*/  IABS R32, R96 ;  /* 0x0000006000207213 */ /* 0x000fe40000000000 */
[----:B------:R-:W-:Y:S02]  /*0c30*/  IABS R35, R94 ;  /* 0x0000005e00237213 */ /* 0x000fe40000000000 */
[----:B------:R-:W-:-:S02]  /*0c40*/  IABS R34, R95 ;  /* 0x0000005f00227213 */ /* 0x000fc40000000000 */
[----:B------:R-:W-:Y:S01]  /*0c50*/  IABS R36, R91 ;  /* 0x0000005b00247213 */ /* 0x000fe20000000000 */
[----:B0-----:R-:W-:Y:S01]  /*0c60*/  VIADD R6, R5, 0xffffffe ;  /* 0x0ffffffe05067836 */ /* 0x001fe20000000000 */
[----:B------:R-:W-:Y:S02]  /*0c70*/  IABS R38, R89 ;  /* 0x0000005900267213 */ /* 0x000fe40000000000 */
[----:B------:R-:W-:Y:S01]  /*0c80*/  IABS R39, R88 ;  /* 0x0000005800277213 */ /* 0x000fe20000000000 */
[----:B------:R0:W2:Y:S01]  /*0c90*/  F2I.FTZ.U32.TRUNC.NTZ R7, R6 ;  /* 0x0000000600077305 */ /* 0x0000a2000021f000 */
[----:B------:R-:W-:Y:S02]  /*0ca0*/  IABS R41, R87 ;  /* 0x0000005700297213 */ /* 0x000fe40000000000 */
[----:B------:R-:W-:Y:S01]  /*0cb0*/  IABS R42, R86 ;  /* 0x00000056002a7213 */ /* 0x000fe20000000000 */
[----:B-1----:R-:W-:Y:S01]  /*0cc0*/  VIADD R8, R10, 0xffffffe ;  /* 0x0ffffffe0a087836 */ /* 0x002fe20000000000 */
[----:B------:R-:W-:-:S02]  /*0cd0*/  IABS R10, R13 ;  /* 0x0000000d000a7213 */ /* 0x000fc40000000000 */
[----:B------:R-:W-:Y:S01]  /*0ce0*/  IABS R13, R15 ;  /* 0x0000000f000d7213 */ /* 0x000fe20000000000 */
[----:B------:R1:W3:Y:S01]  /*0cf0*/  F2I.FTZ.U32.TRUNC.NTZ R9, R8 ;  /* 0x0000000800097305 */ /* 0x0002e2000021f000 */
[----:B0-----:R-:W-:Y:S01]  /*0d00*/  IMAD.MOV.U32 R6, RZ, RZ, RZ ;  /* 0x000000ffff067224 */ /* 0x001fe200078e00ff */
[----:B------:R-:W-:Y:S02]  /*0d10*/  IABS R44, R77 ;  /* 0x0000004d002c7213 */ /* 0x000fe40000000000 */
[----:B------:R-:W-:Y:S02]  /*0d20*/  IABS R46, R73 ;  /* 0x00000049002e7213 */ /* 0x000fe40000000000 */
[----:B------:R-:W-:Y:S01]  /*0d30*/  IABS R47, R70 ;  /* 0x00000046002f7213 */ /* 0x000fe20000000000 */
[----:B--2---:R-:W-:Y:S01]  /*0d40*/  IMAD.MOV R11, RZ, RZ, -R7 ;  /* 0x000000ffff0b7224 */ /* 0x004fe200078e0a07 */
[----:B------:R-:W-:Y:S01]  /*0d50*/  IABS R48, R72 ;  /* 0x0000004800307213 */ /* 0x000fe20000000000 */
[----:B-1----:R-:W-:Y:S01]  /*0d60*/  IMAD.MOV.U32 R8, RZ, RZ, RZ ;  /* 0x000000ffff087224 */ /* 0x002fe200078e00ff */
[----:B------:R-:W-:Y:S01]  /*0d70*/  IABS R49, R71 ;  /* 0x0000004700317213 */ /* 0x000fe20000000000 */
[----:B------:R-:W-:Y:S01]  /*0d80*/  IMAD R11, R11, R12, RZ ;  /* 0x0000000c0b0b7224 */ /* 0x000fe200078e02ff */
[----:B------:R-:W-:-:S02]  /*0d90*/  IABS R51, R69 ;  /* 0x0000004500337213 */ /* 0x000fc40000000000 */
[----:B------:R-:W-:Y:S01]  /*0da0*/  IABS R53, R67 ;  /* 0x0000004300357213 */ /* 0x000fe20000000000 */
[----:B------:R-:W-:Y:S01]  /*0db0*/  IMAD.HI.U32 R7, R7, R11, R6 ;  /* 0x0000000b07077227 */ /* 0x000fe200078e0006 */
[----:B------:R-:W-:Y:S02]  /*0dc0*/  IABS R55, R64 ;  /* 0x0000004000377213 */ /* 0x000fe40000000000 */
[----:B------:R-:W-:Y:S01]  /*0dd0*/  IABS R50, R63 ;  /* 0x0000003f00327213 */ /* 0x000fe20000000000 */
[----:B---3--:R-:W-:Y:S02]  /*0de0*/  IMAD.MOV R5, RZ, RZ, -R9 ;  /* 0x000000ffff057224 */ /* 0x008fe400078e0a09 */
[----:B------:R-:W-:-:S04]  /*0df0*/  IMAD.HI.U32 R7, R7, R111, RZ ;  /* 0x0000006f07077227 */ /* 0x000fc800078e00ff */
[----:B------:R-:W-:Y:S02]  /*0e00*/  IMAD.MOV R7, RZ, RZ, -R7 ;  /* 0x000000ffff077224 */ /* 0x000fe400078e0a07 */
[----:B------:R-:W-:Y:S02]  /*0e10*/  IMAD R5, R5, R4, RZ ;  /* 0x0000000405057224 */ /* 0x000fe400078e02ff */
[----:B------:R-:W-:Y:S02]  /*0e20*/  IMAD R111, R12, R7, R111 ;  /* 0x000000070c6f7224 */ /* 0x000fe400078e026f */
[----:B------:R-:W-:-:S03]  /*0e30*/  IMAD.HI.U32 R5, R9, R5, R8 ;  /* 0x0000000509057227 */ /* 0x000fc600078e0008 */
[----:B------:R-:W-:-:S03]  /*0e40*/  ISETP.GT.U32.AND P0, PT, R12, R111, PT ;  /* 0x0000006f0c00720c */ /* 0x000fc60003f04070 */
[----:B------:R-:W-:-:S04]  /*0e50*/  IMAD.HI.U32 R6, R5, R10, RZ ;  /* 0x0000000a05067227 */ /* 0x000fc800078e00ff */
[----:B------:R-:W-:-:S04]  /*0e60*/  IMAD.HI.U32 R7, R5, R13, RZ ;  /* 0x0000000d05077227 */ /* 0x000fc800078e00ff */
[----:B------:R-:W-:-:S04]  /*0e70*/  IMAD.HI.U32 R9, R5, R16, RZ ;  /* 0x0000001005097227 */ /* 0x000fc800078e00ff */
[----:B------:R-:W-:Y:S02]  /*0e80*/  IMAD.MOV R11, RZ, RZ, -R6 ;  /* 0x000000ffff0b7224 */ /* 0x000fe400078e0a06 */
[----:B------:R-:W-:-:S04]  /*0e90*/  IMAD.HI.U32 R8, R5, R14, RZ ;  /* 0x0000000e05087227 */ /* 0x000fc800078e00ff */
[----:B------:R-:W-:Y:S02]  /*0ea0*/  IMAD.MOV R7, RZ, RZ, -R7 ;  /* 0x000000ffff077224 */ /* 0x000fe400078e0a07 */
[----:B------:R-:W-:Y:S02]  /*0eb0*/  IMAD.MOV R17, RZ, RZ, -R9 ;  /* 0x000000ffff117224 */ /* 0x000fe400078e0a09 */
[----:B------:R-:W-:Y:S02]  /*0ec0*/  @!P0 IMAD.IADD R111, R111, 0x1, -R12 ;  /* 0x000000016f6f8824 */ /* 0x000fe400078e0a0c */
[----:B------:R-:W-:Y:S02]  /*0ed0*/  IMAD R9, R4, R11, R10 ;  /* 0x0000000b04097224 */ /* 0x000fe400078e020a */
[----:B------:R-:W-:Y:S01]  /*0ee0*/  IMAD.MOV R15, RZ, RZ, -R8 ;  /* 0x000000ffff0f7224 */ /* 0x000fe200078e0a08 */
[----:B------:R-:W-:Y:S01]  /*0ef0*/  ISETP.GT.U32.AND P0, PT, R12, R111, PT ;  /* 0x0000006f0c00720c */ /* 0x000fe20003f04070 */
[C---:B------:R-:W-:Y:S01]  /*0f00*/  IMAD R10, R4.reuse, R7, R13 ;  /* 0x00000007040a7224 */ /* 0x040fe200078e020d */
[----:B------:R-:W-:Y:S01]  /*0f10*/  IABS R8, R108 ;  /* 0x0000006c00087213 */ /* 0x000fe20000000000 */
[C---:B------:R-:W-:Y:S01]  /*0f20*/  IMAD R6, R4.reuse, R15, R14 ;  /* 0x0000000f04067224 */ /* 0x040fe200078e020e */
[----:B------:R-:W-:Y:S01]  /*0f30*/  IABS R14, R107 ;  /* 0x0000006b000e7213 */ /* 0x000fe20000000000 */
[C---:B------:R-:W-:Y:S01]  /*0f40*/  IMAD R7, R4.reuse, R17, R16 ;  /* 0x0000001104077224 */ /* 0x040fe200078e0210 */
[C---:B------:R-:W-:Y:S01]  /*0f50*/  ISETP.GT.U32.AND P1, PT, R4.reuse, R10, PT ;  /* 0x0000000a0400720c */ /* 0x040fe20003f24070 */
[----:B------:R-:W-:Y:S01]  /*0f60*/  IMAD.MOV.U32 R13, RZ, RZ, R8 ;  /* 0x000000ffff0d7224 */ /* 0x000fe200078e0008 */
[----:B------:R-:W-:Y:S01]  /*0f70*/  ISETP.GT.U32.AND P6, PT, R4, R6, PT ;  /* 0x000000060400720c */ /* 0x000fe20003fc4070 */
[----:B------:R-:W-:Y:S01]  /*0f80*/  IMAD.HI.U32 R11, R5, R14, RZ ;  /* 0x0000000e050b7227 */ /* 0x000fe200078e00ff */
[----:B------:R-:W-:-:S02]  /*0f90*/  IABS R15, R106 ;  /* 0x0000006a000f7213 */ /* 0x000fc40000000000 */
[----:B------:R-:W-:Y:S01]  /*0fa0*/  IABS R16, R105 ;  /* 0x0000006900107213 */ /* 0x000fe20000000000 */
[----:B------:R-:W-:Y:S01]  /*0fb0*/  @!P0 IMAD.IADD R111, R111, 0x1, -R12 ;  /* 0x000000016f6f8824 */ /* 0x000fe200078e0a0c */
[----:B------:R-:W-:Y:S01]  /*0fc0*/  ISETP.GT.U32.AND P0, PT, R4, R9, PT ;  /* 0x000000090400720c */ /* 0x000fe20003f04070 */
[----:B------:R-:W-:-:S04]  /*0fd0*/  IMAD.HI.U32 R12, R5, R15, RZ ;  /* 0x0000000f050c7227 */ /* 0x000fc800078e00ff */
[--C-:B------:R-:W-:Y:S01]  /*0fe0*/  @!P1 IMAD.IADD R10, R10, 0x1, -R4.reuse ;  /* 0x000000010a0a9824 */ /* 0x100fe200078e0a04 */
[----:B------:R-:W-:Y:S01]  /*0ff0*/  ISETP.GE.AND P1, PT, R18, RZ, PT ;  /* 0x000000ff1200720c */ /* 0x000fe20003f26270 */
[----:B------:R-:W-:Y:S01]  /*1000*/  @!P4 IMAD.MOV R111, RZ, RZ, -R111 ;  /* 0x000000ffff6fc224 */ /* 0x000fe200078e0a6f */
[----:B------:R-:W-:Y:S01]  /*1010*/  ISETP.GT.U32.AND P4, PT, R4, R7, PT ;  /* 0x000000070400720c */ /* 0x000fe20003f84070 */
[----:B------:R-:W-:Y:S01]  /*1020*/  @!P6 IMAD.IADD R6, R6, 0x1, -R4 ;  /* 0x000000010606e824 */ /* 0x000fe200078e0a04 */
[----:B------:R-:W-:Y:S01]  /*1030*/  ISETP.GT.U32.AND P6, PT, R4, R10, PT ;  /* 0x0000000a0400720c */ /* 0x000fe20003fc4070 */
[----:B------:R-:W-:Y:S01]  /*1040*/  IMAD.MOV R11, RZ, RZ, -R11 ;  /* 0x000000ffff0b7224 */ /* 0x000fe200078e0a0b */
[----:B------:R-:W-:Y:S01]  /*1050*/  @!P2 LOP3.LUT R111, RZ, R56, RZ, 0x33, !PT ;  /* 0x00000038ff6fa212 */ /* 0x000fe200078e33ff */
[----:B------:R-:W-:Y:S01]  /*1060*/  IMAD.MOV R12, RZ, RZ, -R12 ;  /* 0x000000ffff0c7224 */ /* 0x000fe200078e0a0c */
[----:B------:R-:W-:Y:S01]  /*1070*/  IABS R18, R103 ;  /* 0x0000006700127213 */ /* 0x000fe20000000000 */
[----:B------:R-:W-:-:S04]  /*1080*/  IMAD.HI.U32 R8, R5, R13, RZ ;  /* 0x0000000d05087227 */ /* 0x000fc800078e00ff */
[C---:B------:R-:W-:Y:S02]  /*1090*/  IMAD R11, R4.reuse, R11, R14 ;  /* 0x0000000b040b7224 */ /* 0x040fe400078e020e */
[C---:B------:R-:W-:Y:S01]  /*10a0*/  IMAD R12, R4.reuse, R12, R15 ;  /* 0x0000000c040c7224 */ /* 0x040fe200078e020f */
[----:B------:R-:W-:Y:S01]  /*10b0*/  IABS R15, R104 ;  /* 0x00000068000f7213 */ /* 0x000fe20000000000 */
[----:B------:R-:W-:Y:S02]  /*10c0*/  IMAD.MOV R8, RZ, RZ, -R8 ;  /* 0x000000ffff087224 */ /* 0x000fe400078e0a08 */
[--C-:B------:R-:W-:Y:S01]  /*10d0*/  @!P4 IMAD.IADD R7, R7, 0x1, -R4.reuse ;  /* 0x000000010707c824 */ /* 0x100fe200078e0a04 */
[----:B------:R-:W-:Y:S01]  /*10e0*/  ISETP.GT.U32.AND P4, PT, R4, R6, PT ;  /* 0x000000060400720c */ /* 0x000fe20003f84070 */
[----:B------:R-:W-:Y:S01]  /*10f0*/  @!P6 IMAD.IADD R10, R10, 0x1, -R4 ;  /* 0x000000010a0ae824 */ /* 0x000fe200078e0a04 */
[C---:B------:R-:W-:Y:S01]  /*1100*/  ISETP.GT.U32.AND P6, PT, R4.reuse, R11, PT ;  /* 0x0000000b0400720c */ /* 0x040fe20003fc4070 */
[----:B------:R-:W-:-:S02]  /*1110*/  IMAD R8, R4, R8, R13 ;  /* 0x0000000804087224 */ /* 0x000fc400078e020d */
[----:B------:R-:W-:-:S04]  /*1120*/  IMAD.HI.U32 R14, R5, R15, RZ ;  /* 0x0000000f050e7227 */ /* 0x000fc800078e00ff */
[----:B------:R-:W-:Y:S01]  /*1130*/  @!P0 IMAD.IADD R9, R9, 0x1, -R4 ;  /* 0x0000000109098824 */ /* 0x000fe200078e0a04 */
[----:B------:R-:W-:Y:S01]  /*1140*/  ISETP.GT.U32.AND P0, PT, R4, R8, PT ;  /* 0x000000080400720c */ /* 0x000fe20003f04070 */
[----:B------:R-:W-:Y:S02]  /*1150*/  IMAD.MOV R14, RZ, RZ, -R14 ;  /* 0x000000ffff0e7224 */ /* 0x000fe400078e0a0e */
[--C-:B------:R-:W-:Y:S01]  /*1160*/  @!P4 IMAD.IADD R6, R6, 0x1, -R4.reuse ;  /* 0x000000010606c824 */ /* 0x100fe200078e0a04 */
[C---:B------:R-:W-:Y:S01]  /*1170*/  ISETP.GT.U32.AND P4, PT, R4.reuse, R12, PT ;  /* 0x0000000c0400720c */ /* 0x040fe20003f84070 */
[C---:B------:R-:W-:Y:S01]  /*1180*/  IMAD R14, R4.reuse, R14, R15 ;  /* 0x0000000e040e7224 */ /* 0x040fe200078e020f */
[C---:B------:R-:W-:Y:S01]  /*1190*/  ISETP.GT.U32.AND P2, PT, R4.reuse, R9, PT ;  /* 0x000000090400720c */ /* 0x040fe20003f44070 */
[----:B------:R-:W-:Y:S02]  /*11a0*/  @!P6 IMAD.IADD R11, R11, 0x1, -R4 ;  /* 0x000000010b0be824 */ /* 0x000fe400078e0a04 */
[----:B------:R-:W-:Y:S01]  /*11b0*/  IMAD.HI.U32 R13, R5, R16, RZ ;  /* 0x00000010050d7227 */ /* 0x000fe200078e00ff */
[----:B------:R-:W-:-:S03]  /*11c0*/  ISETP.GT.U32.AND P6, PT, R4, R14, PT ;  /* 0x0000000e0400720c */ /* 0x000fc60003fc4070 */
[--C-:B------:R-:W-:Y:S02]  /*11d0*/  @!P0 IMAD.IADD R8, R8, 0x1, -R4.reuse ;  /* 0x0000000108088824 */ /* 0x100fe400078e0a04 */
[----:B------:R-:W-:Y:S02]  /*11e0*/  IMAD.MOV R13, RZ, RZ, -R13 ;  /* 0x000000ffff0d7224 */ /* 0x000fe400078e0a0d */
[----:B------:R-:W-:Y:S01]  /*11f0*/  @!P4 IMAD.IADD R12, R12, 0x1, -R4 ;  /* 0x000000010c0cc824 */ /* 0x000fe200078e0a04 */
[C---:B------:R-:W-:Y:S01]  /*1200*/  ISETP.GT.U32.AND P0, PT, R4.reuse, R8, PT ;  /* 0x000000080400720c */ /* 0x040fe20003f04070 */
[----:B------:R-:W-:Y:S01]  /*1210*/  IMAD R13, R4, R13, R16 ;  /* 0x0000000d040d7224 */ /* 0x000fe200078e0210 */
[----:B------:R-:W-:Y:S01]  /*1220*/  ISETP.GE.AND P4, PT, R108, RZ, PT ;  /* 0x000000ff6c00720c */ /* 0x000fe20003f86270 */
[----:B------:R-:W-:-:S04]  /*1230*/  IMAD.HI.U32 R16, R5, R19, RZ ;  /* 0x0000001305107227 */ /* 0x000fc800078e00ff */
[--C-:B------:R-:W-:Y:S01]  /*1240*/  @!P6 IMAD.IADD R14, R14, 0x1, -R4.reuse ;  /* 0x000000010e0ee824 */ /* 0x100fe200078e0a04 */
[C---:B------:R-:W-:Y:S01]  /*1250*/  ISETP.GT.U32.AND P6, PT, R4.reuse, R12, PT ;  /* 0x0000000c0400720c */ /* 0x040fe20003fc4070 */
[----:B------:R-:W-:Y:S01]  /*1260*/  @!P2 IMAD.IADD R9, R9, 0x1, -R4 ;  /* 0x000000010909a824 */ /* 0x000fe200078e0a04 */
[C---:B------:R-:W-:Y:S01]  /*1270*/  ISETP.GT.U32.AND P2, PT, R4.reuse, R7, PT ;  /* 0x000000070400720c */ /* 0x040fe20003f44070 */
[----:B------:R-:W-:Y:S01]  /*1280*/  @!P5 IMAD.MOV R10, RZ, RZ, -R10 ;  /* 0x000000ffff0ad224 */ /* 0x000fe200078e0a0a */
[----:B------:R-:W-:Y:S01]  /*1290*/  ISETP.GT.U32.AND P5, PT, R4, R14, PT ;  /* 0x0000000e0400720c */ /* 0x000fe20003fa4070 */
[----:B------:R-:W-:-:S04]  /*12a0*/  IMAD.HI.U32 R17, R5, R20, RZ ;  /* 0x0000001405117227 */ /* 0x000fc800078e00ff */
[----:B------:R-:W-:Y:S02]  /*12b0*/  IMAD.MOV R16, RZ, RZ, -R16 ;  /* 0x000000ffff107224 */ /* 0x000fe400078e0a10 */
[----:B------:R-:W-:Y:S01]  /*12c0*/  @!P0 IMAD.IADD R8, R8, 0x1, -R4 ;  /* 0x0000000108088824 */ /* 0x000fe200078e0a04 */
[----:B------:R-:W-:Y:S01]  /*12d0*/  ISETP.GE.AND P0, PT, R109, RZ, PT ;  /* 0x000000ff6d00720c */ /* 0x000fe20003f06270 */
[----:B------:R-:W-:Y:S02]  /*12e0*/  IMAD.MOV R17, RZ, RZ, -R17 ;  /* 0x000000ffff117224 */ /* 0x000fe400078e0a11 */
[----:B------:R-:W-:Y:S01]  /*12f0*/  IMAD R16, R4, R16, R19 ;  /* 0x0000001004107224 */ /* 0x000fe200078e0213 */
[----:B------:R-:W-:Y:S01]  /*1300*/  IABS R19, R25 ;  /* 0x0000001900137213 */ /* 0x000fe20000000000 */
[----:B------:R-:W-:-:S04]  /*1310*/  IMAD.HI.U32 R15, R5, R18, RZ ;  /* 0x00000012050f7227 */ /* 0x000fc800078e00ff */
[C---:B------:R-:W-:Y:S01]  /*1320*/  IMAD R17, R4.reuse, R17, R20 ;  /* 0x0000001104117224 */ /* 0x040fe200078e0214 */
[----:B------:R-:W-:Y:S01]  /*1330*/  IABS R20, R21 ;  /* 0x0000001500147213 */ /* 0x000fe20000000000 */
[----:B------:R-:W-:Y:S01]  /*1340*/  @!P4 IMAD.MOV R8, RZ, RZ, -R8 ;  /* 0x000000ffff08c224 */ /* 0x000fe200078e0a08 */
[----:B------:R-:W-:Y:S01]  /*1350*/  ISETP.GT.U32.AND P4, PT, R4, R16, PT ;  /* 0x000000100400720c */ /* 0x000fe20003f84070 */
[----:B------:R-:W-:Y:S02]  /*1360*/  IMAD.MOV R15, RZ, RZ, -R15 ;  /* 0x000000ffff0f7224 */ /* 0x000fe400078e0a0f */
[--C-:B------:R-:W-:Y:S01]  /*1370*/  @!P6 IMAD.IADD R12, R12, 0x1, -R4.reuse ;  /* 0x000000010c0ce824 */ /* 0x100fe200078e0a04 */
[C---:B------:R-:W-:Y:S01]  /*1380*/  ISETP.GT.U32.AND P6, PT, R4.reuse, R17, PT ;  /* 0x000000110400720c */ /* 0x040fe20003fc4070 */
[--C-:B------:R-:W-:Y:S01]  /*1390*/  @!P2 IMAD.IADD R7, R7, 0x1, -R4.reuse ;  /* 0x000000010707a824 */ /* 0x100fe200078e0a04 */
[----:B------:R-:W-:Y:S01]  /*13a0*/  ISETP.GT.U32.AND P2, PT, R4, R13, PT ;  /* 0x0000000d0400720c */ /* 0x000fe20003f44070 */
[----:B------:R-:W-:Y:S01]  /*13b0*/  @!P5 IMAD.IADD R14, R14, 0x1, -R4 ;  /* 0x000000010e0ed824 */ /* 0x000fe200078e0a04 */
[----:B------:R-:W-:Y:S01]  /*13c0*/  ISETP.GE.AND P5, PT, R104, RZ, PT ;  /* 0x000000ff6800720c */ /* 0x000fe20003fa6270 */
[----:B------:R-:W-:-:S02]  /*13d0*/  IMAD R15, R4, R15, R18 ;  /* 0x0000000f040f7224 */ /* 0x000fc400078e0212 */
[----:B------:R-:W-:-:S04]  /*13e0*/  IMAD.HI.U32 R18, R5, R19, RZ ;  /* 0x0000001305127227 */ /* 0x000fc800078e00ff */
[----:B------:R-:W-:Y:S02]  /*13f0*/  IMAD.MOV R18, RZ, RZ, -R18 ;  /* 0x000000ffff127224 */ /* 0x000fe400078e0a12 */
[--C-:B------:R-:W-:Y:S01]  /*1400*/  @!P4 IMAD.IADD R16, R16, 0x1, -R4.reuse ;  /* 0x000000011010c824 */ /* 0x100fe200078e0a04 */
[----:B------:R-:W-:Y:S01]  /*1410*/  ISETP.GE.AND P4, PT, R102, RZ, PT ;  /* 0x000000ff6600720c */ /* 0x000fe20003f86270 */
[C---:B------:R-:W-:Y:S02]  /*1420*/  IMAD R18, R4.reuse, R18, R19 ;  /* 0x0000001204127224 */ /* 0x040fe400078e0213 */
[----:B------:R-:W-:Y:S01]  /*1430*/  @!P3 IMAD.MOV R9, RZ, RZ, -R9 ;  /* 0x000000ffff09b224 */ /* 0x000fe200078e0a09 */
[C---:B------:R-:W-:Y:S01]  /*1440*/  ISETP.GT.U32.AND P3, PT, R4.reuse, R11, PT ;  /* 0x0000000b0400720c */ /* 0x040fe20003f64070 */
[--C-:B------:R-:W-:Y:S01]  /*1450*/  @!P6 IMAD.IADD R17, R17, 0x1, -R4.reuse ;  /* 0x000000011111e824 */ /* 0x100fe200078e0a04 */
[C---:B------:R-:W-:Y:S01]  /*1460*/  ISETP.GT.U32.AND P6, PT, R4.reuse, R16, PT ;  /* 0x000000100400720c */ /* 0x040fe20003fc4070 */
[----:B------:R-:W-:Y:S01]  /*1470*/  @!P2 IMAD.IADD R13, R13, 0x1, -R4 ;  /* 0x000000010d0da824 */ /* 0x000fe200078e0a04 */
[----:B------:R-:W-:Y:S01]  /*1480*/  ISETP.GE.AND P2, PT, R107, RZ, PT ;  /* 0x000000ff6b00720c */ /* 0x000fe20003f46270 */
[----:B------:R-:W-:Y:S01]  /*1490*/  @!P5 IMAD.MOV R14, RZ, RZ, -R14 ;  /* 0x000000ffff0ed224 */ /* 0x000fe200078e0a0e */
[C---:B------:R-:W-:Y:S01]  /*14a0*/  ISETP.GT.U32.AND P5, PT, R4.reuse, R18, PT ;  /* 0x000000120400720c */ /* 0x040fe20003fa4070 */
[----:B------:R-:W-:Y:S01]  /*14b0*/  @!P1 IMAD.MOV R6, RZ, RZ, -R6 ;  /* 0x000000ffff069224 */ /* 0x000fe200078e0a06 */
[C---:B------:R-:W-:Y:S01]  /*14c0*/  ISETP.GT.U32.AND P1, PT, R4.reuse, R13, PT ;  /* 0x0000000d0400720c */ /* 0x040fe20003f24070 */
[----:B------:R-:W-:Y:S01]  /*14d0*/  @!P0 IMAD.MOV R7, RZ, RZ, -R7 ;  /* 0x000000ffff078224 */ /* 0x000fe200078e0a07 */
[----:B------:R-:W-:Y:S01]  /*14e0*/  ISETP.GT.U32.AND P0, PT, R4, R15, PT ;  /* 0x0000000f0400720c */ /* 0x000fe20003f04070 */
[----:B------:R-:W-:-:S04]  /*14f0*/  IMAD.HI.U32 R19, R5, R20, RZ ;  /* 0x0000001405137227 */ /* 0x000fc800078e00ff */
[--C-:B------:R-:W-:Y:S01]  /*1500*/  @!P3 IMAD.IADD R11, R11, 0x1, -R4.reuse ;  /* 0x000000010b0bb824 */ /* 0x100fe200078e0a04 */
[----:B------:R-:W-:Y:S01]  /*1510*/  ISETP.GE.AND P3, PT, R106, RZ, PT ;  /* 0x000000ff6a00720c */ /* 0x000fe20003f66270 */
[--C-:B------:R-:W-:Y:S01]  /*1520*/  @!P6 IMAD.IADD R16, R16, 0x1, -R4.reuse ;  /* 0x000000011010e824 */ /* 0x100fe200078e0a04 */
[----:B------:R-:W-:Y:S01]  /*1530*/  ISETP.GE.AND P6, PT, R21, RZ, PT ;  /* 0x000000ff1500720c */ /* 0x000fe20003fc6270 */
[--C-:B------:R-:W-:Y:S01]  /*1540*/  @!P5 IMAD.IADD R18, R18, 0x1, -R4.reuse ;  /* 0x000000011212d824 */ /* 0x100fe200078e0a04 */
[----:B------:R-:W-:Y:S01]  /*1550*/  IABS R21, R24 ;  /* 0x0000001800157213 */ /* 0x000fe20000000000 */
[----:B------:R-:W-:Y:S02]  /*1560*/  IMAD.MOV R19, RZ, RZ, -R19 ;  /* 0x000000ffff137224 */ /* 0x000fe400078e0a13 */
[----:B------:R-:W-:Y:S01]  /*1570*/  @!P1 IMAD.IADD R13, R13, 0x1, -R4 ;  /* 0x000000010d0d9824 */ /* 0x000fe200078e0a04 */
[----:B------:R-:W-:Y:S01]  /*1580*/  ISETP.GE.AND P1, PT, R105, RZ, PT ;  /* 0x000000ff6900720c */ /* 0x000fe20003f26270 */
[C---:B------:R-:W-:Y:S01]  /*1590*/  IMAD R19, R4.reuse, R19, R20 ;  /* 0x0000001304137224 */ /* 0x040fe200078e0214 */
[----:B------:R-:W-:Y:S01]  /*15a0*/  ISETP.GT.U32.AND P5, PT, R4, R18, PT ;  /* 0x000000120400720c */ /* 0x000fe20003fa4070 */
[----:B------:R-:W-:-:S04]  /*15b0*/  IMAD.HI.U32 R20, R5, R21, RZ ;  /* 0x0000001505147227 */ /* 0x000fc800078e00ff */
[----:B------:R-:W-:Y:S01]  /*15c0*/  @!P0 IMAD.IADD R15, R15, 0x1, -R4 ;  /* 0x000000010f0f8824 */ /* 0x000fe200078e0a04 */
[----:B------:R-:W-:Y:S01]  /*15d0*/  ISETP.GE.AND P0, PT, R103, RZ, PT ;  /* 0x000000ff6700720c */ /* 0x000fe20003f06270 */
[----:B------:R-:W-:Y:S01]  /*15e0*/  @!P4 IMAD.MOV R16, RZ, RZ, -R16 ;  /* 0x000000ffff10c224 */ /* 0x000fe200078e0a10 */
[C---:B------:R-:W-:Y:S01]  /*15f0*/  ISETP.GT.U32.AND P4, PT, R4.reuse, R19, PT ;  /* 0x000000130400720c */ /* 0x040fe20003f84070 */
[----:B------:R-:W-:Y:S02]  /*1600*/  IMAD.MOV R20, RZ, RZ, -R20 ;  /* 0x000000ffff147224 */ /* 0x000fe400078e0a14 */
[----:B------:R-:W-:Y:S01]  /*1610*/  @!P2 IMAD.MOV R11, RZ, RZ, -R11 ;  /* 0x000000ffff0ba224 */ /* 0x000fe200078e0a0b */
[C---:B------:R-:W-:Y:S01]  /*1620*/  ISETP.GT.U32.AND P2, PT, R4.reuse, R15, PT ;  /* 0x0000000f0400720c */ /* 0x040fe20003f44070 */
[----:B------:R-:W-:Y:S01]  /*1630*/  @!P3 IMAD.MOV R12, RZ, RZ, -R12 ;  /* 0x000000ffff0cb224 */ /* 0x000fe200078e0a0c */
[C---:B------:R-:W-:Y:S01]  /*1640*/  ISETP.GT.U32.AND P3, PT, R4.reuse, R17, PT ;  /* 0x000000110400720c */ /* 0x040fe20003f64070 */
[----:B------:R-:W-:-:S02]  /*1650*/  IMAD R20, R4, R20, R21 ;  /* 0x0000001404147224 */ /* 0x000fc400078e0215 */
[----:B------:R-:W-:Y:S01]  /*1660*/  @!P1 IMAD.MOV R13, RZ, RZ, -R13 ;  /* 0x000000ffff0d9224 */ /* 0x000fe200078e0a0d */
[----:B------:R-:W-:Y:S01]  /*1670*/  ISETP.GE.AND P1, PT, R26, RZ, PT ;  /* 0x000000ff1a00720c */ /* 0x000fe20003f26270 */
[--C-:B------:R-:W-:Y:S01]  /*1680*/  @!P5 IMAD.IADD R18, R18, 0x1, -R4.reuse ;  /* 0x000000011212d824 */ /* 0x100fe200078e0a04 */
[----:B------:R-:W-:Y:S01]  /*1690*/  ISETP.GT.U32.AND P5, PT, R4, R20, PT ;  /* 0x000000140400720c */ /* 0x000fe20003fa4070 */
[----:B------:R-:W-:Y:S01]  /*16a0*/  @!P4 IMAD.IADD R19, R19, 0x1, -R4 ;  /* 0x000000011313c824 */ /* 0x000fe200078e0a04 */
[----:B------:R-:W-:Y:S01]  /*16b0*/  IABS R26, R27 ;  /* 0x0000001b001a7213 */ /* 0x000fe20000000000 */
[----:B------:R-:W-:-:S03]  /*16c0*/  IMAD.HI.U32 R40, R5, R44, RZ ;  /* 0x0000002c05287227 */ /* 0x000fc600078e00ff */
[----:B------:R-:W-:Y:S01]  /*16d0*/  ISETP.GT.U32.AND P4, PT, R4, R19, PT ;  /* 0x000000130400720c */ /* 0x000fe20003f84070 */
[--C-:B------:R-:W-:Y:S01]  /*16e0*/  @!P2 IMAD.IADD R15, R15, 0x1, -R4.reuse ;  /* 0x000000010f0fa824 */ /* 0x100fe200078e0a04 */
[----:B------:R-:W-:Y:S01]  /*16f0*/  ISETP.GE.AND P2, PT, R25, RZ, PT ;  /* 0x000000ff1900720c */ /* 0x000fe20003f46270 */
[--C-:B------:R-:W-:Y:S01]  /*1700*/  @!P3 IMAD.IADD R17, R17, 0x1, -R4.reuse ;  /* 0x000000011111b824 */ /* 0x100fe200078e0a04 */
[----:B------:R-:W-:Y:S01]  /*1710*/  ISETP.GE.AND P3, PT, R24, RZ, PT ;  /* 0x000000ff1800720c */ /* 0x000fe20003f66270 */
[----:B------:R-:W-:Y:S01]  /*1720*/  @!P0 IMAD.MOV R15, RZ, RZ, -R15 ;  /* 0x000000ffff0f8224 */ /* 0x000fe200078e0a0f */
[----:B------:R-:W-:Y:S01]  /*1730*/  IABS R24, R23 ;  /* 0x0000001700187213 */ /* 0x000fe20000000000 */
[----:B------:R-:W-:Y:S01]  /*1740*/  @!P1 IMAD.MOV R17, RZ, RZ, -R17 ;  /* 0x000000ffff119224 */ /* 0x000fe200078e0a11 */
[----:B------:R-:W-:Y:S01]  /*1750*/  IABS R25, R22 ;  /* 0x0000001600197213 */ /* 0x000fe20000000000 */
[----:B------:R-:W-:Y:S01]  /*1760*/  @!P5 IMAD.IADD R20, R20, 0x1, -R4 ;  /* 0x000000011414d824 */ /* 0x000fe200078e0a04 */
[----:B------:R-:W-:Y:S01]  /*1770*/  ISETP.GE.AND P1, PT, R22, RZ, PT ;  /* 0x000000ff1600720c */ /* 0x000fe20003f26270 */
[----:B------:R-:W-:Y:S01]  /*1780*/  IMAD.HI.U32 R21, R5, R24, RZ ;  /* 0x0000001805157227 */ /* 0x000fe200078e00ff */
[----:B------:R-:W-:-:S02]  /*1790*/  ISETP.GE.AND P0, PT, R23, RZ, PT ;  /* 0x000000ff1700720c */ /* 0x000fc40003f06270 */
[----:B------:R-:W-:Y:S01]  /*17a0*/  ISETP.GT.U32.AND P5, PT, R4, R20, PT ;  /* 0x000000140400720c */ /* 0x000fe20003fa4070 */
[----:B------:R-:W-:-:S04]  /*17b0*/  IMAD.HI.U32 R22, R5, R25, RZ ;  /* 0x0000001905167227 */ /* 0x000fc800078e00ff */
[----:B------:R-:W-:-:S04]  /*17c0*/  IMAD.HI.U32 R23, R5, R26, RZ ;  /* 0x0000001a05177227 */ /* 0x000fc800078e00ff */
[----:B------:R-:W-:Y:S02]  /*17d0*/  IMAD.MOV R21, RZ, RZ, -R21 ;  /* 0x000000ffff157224 */ /* 0x000fe400078e0a15 */
[----:B------:R-:W-:Y:S02]  /*17e0*/  IMAD.MOV R22, RZ, RZ, -R22 ;  /* 0x000000ffff167224 */ /* 0x000fe400078e0a16 */
[----:B------:R-:W-:Y:S02]  /*17f0*/  IMAD.MOV R23, RZ, RZ, -R23 ;  /* 0x000000ffff177224 */ /* 0x000fe400078e0a17 */
[C---:B------:R-:W-:Y:S02]  /*1800*/  IMAD R21, R4.reuse, R21, R24 ;  /* 0x0000001504157224 */ /* 0x040fe400078e0218 */
[C---:B------:R-:W-:Y:S02]  /*1810*/  IMAD R22, R4.reuse, R22, R25 ;  /* 0x0000001604167224 */ /* 0x040fe400078e0219 */
[----:B------:R-:W-:Y:S01]  /*1820*/  @!P4 IMAD.IADD R19, R19, 0x1, -R4 ;  /* 0x000000011313c824 */ /* 0x000fe200078e0a04 */
[C---:B------:R-:W-:Y:S01]  /*1830*/  ISETP.GT.U32.AND P4, PT, R4.reuse, R21, PT ;  /* 0x000000150400720c */ /* 0x040fe20003f84070 */
[C---:B------:R-:W-:Y:S01]  /*1840*/  IMAD R23, R4.reuse, R23, R26 ;  /* 0x0000001704177224 */ /* 0x040fe200078e021a */
[----:B------:R-:W-:Y:S01]  /*1850*/  IABS R26, R101 ;  /* 0x00000065001a7213 */ /* 0x000fe20000000000 */
[----:B------:R-:W-:Y:S01]  /*1860*/  @!P6 IMAD.MOV R19, RZ, RZ, -R19 ;  /* 0x000000ffff13e224 */ /* 0x000fe200078e0a13 */
[----:B------:R-:W-:Y:S01]  /*1870*/  ISETP.GT.U32.AND P6, PT, R4, R22, PT ;  /* 0x000000160400720c */ /* 0x000fe20003fc4070 */
[----:B------:R-:W-:Y:S01]  /*1880*/  @!P5 IMAD.IADD R20, R20, 0x1, -R4 ;  /* 0x000000011414d824 */ /* 0x000fe200078e0a04 */
[----:B------:R-:W-:Y:S01]  /*1890*/  ISETP.GT.U32.AND P5, PT, R4, R23, PT ;  /* 0x000000170400720c */ /* 0x000fe20003fa4070 */
[----:B------:R-:W-:-:S04]  /*18a0*/  IMAD.HI.U32 R24, R5, R26, RZ ;  /* 0x0000001a05187227 */ /* 0x000fc800078e00ff */
[----:B------:R-:W-:-:S04]  /*18b0*/  IMAD.HI.U32 R25, R5, R28, RZ ;  /* 0x0000001c05197227 */ /* 0x000fc800078e00ff */
[--C-:B------:R-:W-:Y:S01]  /*18c0*/  @!P4 IMAD.IADD R21, R21, 0x1, -R4.reuse ;  /* 0x000000011515c824 */ /* 0x100fe200078e0a04 */
[----:B------:R-:W-:Y:S01]  /*18d0*/  ISETP.GE.AND P4, PT, R101, RZ, PT ;  /* 0x000000ff6500720c */ /* 0x000fe20003f86270 */
[----:B------:R-:W-:Y:S02]  /*18e0*/  @!P6 IMAD.IADD R22, R22, 0x1, -R4 ;  /* 0x000000011616e824 */ /* 0x000fe400078e0a04 */
[----:B------:R-:W-:Y:S01]  /*18f0*/  @!P2 IMAD.MOV R18, RZ, RZ, -R18 ;  /* 0x000000ffff12a224 */ /* 0x000fe200078e0a12 */
[----:B------:R-:W-:Y:S01]  /*1900*/  ISETP.GE.AND P2, PT, R27, RZ, PT ;  /* 0x000000ff1b00720c */ /* 0x000fe20003f46270 */
[----:B------:R-:W-:Y:S01]  /*1910*/  @!P5 IMAD.IADD R23, R23, 0x1, -R4 ;  /* 0x000000011717d824 */ /* 0x000fe200078e0a04 */
[C---:B------:R-:W-:Y:S01]  /*1920*/  ISETP.GT.U32.AND P6, PT, R4.reuse, R21, PT ;  /* 0x000000150400720c */ /* 0x040fe20003fc4070 */
[----:B------:R-:W-:Y:S01]  /*1930*/  IMAD.MOV R27, RZ, RZ, -R24 ;  /* 0x000000ffff1b7224 */ /* 0x000fe200078e0a18 */
[----:B------:R-:W-:Y:S01]  /*1940*/  ISETP.GT.U32.AND P5, PT, R4, R22, PT ;  /* 0x000000160400720c */ /* 0x000fe20003fa4070 */
[----:B------:R-:W-:-:S02]  /*1950*/  IMAD.MOV R29, RZ, RZ, -R25 ;  /* 0x000000ffff1d7224 */ /* 0x000fc400078e0a19 */
[----:B------:R-:W-:-:S04]  /*1960*/  IMAD.HI.U32 R24, R5, R30, RZ ;  /* 0x0000001e05187227 */ /* 0x000fc800078e00ff */
[C---:B------:R-:W-:Y:S02]  /*1970*/  IMAD R25, R4.reuse, R27, R26 ;  /* 0x0000001b04197224 */ /* 0x040fe400078e021a */
[C---:B------:R-:W-:Y:S02]  /*1980*/  IMAD R26, R4.reuse, R29, R28 ;  /* 0x0000001d041a7224 */ /* 0x040fe400078e021c */
[----:B------:R-:W-:Y:S01]  /*1990*/  IMAD.MOV R27, RZ, RZ, -R24 ;  /* 0x000000ffff1b7224 */ /* 0x000fe200078e0a18 */
[----:B------:R-:W-:Y:S01]  /*19a0*/  IABS R24, R97 ;  /* 0x0000006100187213 */ /* 0x000fe20000000000 */
[----:B------:R-:W-:Y:S02]  /*19b0*/  IMAD.MOV.U32 R29, RZ, RZ, R31 ;  /* 0x000000ffff1d7224 */ /* 0x000fe400078e001f */
[----:B------:R-:W-:Y:S02]  /*19c0*/  IMAD R27, R4, R27, R30 ;  /* 0x0000001b041b7224 */ /* 0x000fe400078e021e */
[----:B------:R-:W-:-:S04]  /*19d0*/  IMAD.HI.U32 R28, R5, R29, RZ ;  /* 0x0000001d051c7227 */ /* 0x000fc800078e00ff */
[----:B------:R-:W-:Y:S02]  /*19e0*/  IMAD.MOV.U32 R30, RZ, RZ, R24 ;  /* 0x000000ffff1e7224 */ /* 0x000fe400078e0018 */
[--C-:B------:R-:W-:Y:S01]  /*19f0*/  @!P6 IMAD.IADD R21, R21, 0x1, -R4.reuse ;  /* 0x000000011515e824 */ /* 0x100fe200078e0a04 */
[----:B------:R-:W-:Y:S01]  /*1a00*/  ISETP.GT.U32.AND P6, PT, R4, R25, PT ;  /* 0x000000190400720c */ /* 0x000fe20003fc4070 */
[----:B------:R-:W-:Y:S01]  /*1a10*/  @!P5 IMAD.IADD R22, R22, 0x1, -R4 ;  /* 0x000000011616d824 */ /* 0x000fe200078e0a04 */
[----:B------:R-:W-:Y:S01]  /*1a20*/  ISETP.GT.U32.AND P5, PT, R4, R26, PT ;  /* 0x0000001a0400720c */ /* 0x000fe20003fa4070 */
[----:B------:R-:W-:Y:S02]  /*1a30*/  IMAD.MOV R28, RZ, RZ, -R28 ;  /* 0x000000ffff1c7224 */ /* 0x000fe400078e0a1c */
[----:B------:R-:W-:-:S04]  /*1a40*/  IMAD.HI.U32 R24, R5, R30, RZ ;  /* 0x0000001e05187227 */ /* 0x000fc800078e00ff */
[C---:B------:R-:W-:Y:S02]  /*1a50*/  IMAD R28, R4.reuse, R28, R29 ;  /* 0x0000001c041c7224 */ /* 0x040fe400078e021d */
[----:B------:R-:W-:Y:S02]  /*1a60*/  IMAD.MOV R29, RZ, RZ, -R24 ;  /* 0x000000ffff1d7224 */ /* 0x000fe400078e0a18 */
[----:B------:R-:W-:Y:S01]  /*1a70*/  @!P3 IMAD.MOV R20, RZ, RZ, -R20 ;  /* 0x000000ffff14b224 */ /* 0x000fe200078e0a14 */
[C---:B------:R-:W-:Y:S01]  /*1a80*/  ISETP.GT.U32.AND P3, PT, R4.reuse, R23, PT ;  /* 0x000000170400720c */ /* 0x040fe20003f64070 */
[C---:B------:R-:W-:Y:S02]  /*1a90*/  IMAD R29, R4.reuse, R29, R30 ;  /* 0x0000001d041d7224 */ /* 0x040fe400078e021e */
[--C-:B------:R-:W-:Y:S01]  /*1aa0*/  @!P6 IMAD.IADD R25, R25, 0x1, -R4.reuse ;  /* 0x000000011919e824 */ /* 0x100fe200078e0a04 */
[----:B------:R-:W-:Y:S01]  /*1ab0*/  ISETP.GT.U32.AND P6, PT, R4, R28, PT ;  /* 0x0000001c0400720c */ /* 0x000fe20003fc4070 */
[----:B------:R-:W-:Y:S01]  /*1ac0*/  @!P5 IMAD.IADD R26, R26, 0x1, -R4 ;  /* 0x000000011a1ad824 */ /* 0x000fe200078e0a04 */
[----:B------:R-:W-:Y:S01]  /*1ad0*/  ISETP.GT.U32.AND P5, PT, R4, R29, PT ;  /* 0x0000001d0400720c */ /* 0x000fe20003fa4070 */
[----:B------:R-:W-:-:S04]  /*1ae0*/  IMAD.HI.U32 R24, R5, R32, RZ ;  /* 0x0000002005187227 */ /* 0x000fc800078e00ff */
[----:B------:R-:W-:Y:S02]  /*1af0*/  IMAD.MOV R33, RZ, RZ, -R24 ;  /* 0x000000ffff217224 */ /* 0x000fe400078e0a18 */
[----:B------:R-:W-:Y:S01]  /*1b00*/  @!P3 IMAD.IADD R23, R23, 0x1, -R4 ;  /* 0x000000011717b824 */ /* 0x000fe200078e0a04 */
[----:B------:R-:W-:Y:S01]  /*1b10*/  ISETP.GT.U32.AND P3, PT, R4, R27, PT ;  /* 0x0000001b0400720c */ /* 0x000fe20003f64070 */
[----:B------:R-:W-:-:S04]  /*1b20*/  IMAD.HI.U32 R24, R5, R35, RZ ;  /* 0x0000002305187227 */ /* 0x000fc800078e00ff */
[--C-:B------:R-:W-:Y:S01]  /*1b30*/  @!P6 IMAD.IADD R28, R28, 0x1, -R4.reuse ;  /* 0x000000011c1ce824 */ /* 0x100fe200078e0a04 */
[C---:B------:R-:W-:Y:S01]  /*1b40*/  ISETP.GT.U32.AND P6, PT, R4.reuse, R25, PT ;  /* 0x000000190400720c */ /* 0x040fe20003fc4070 */
[----:B------:R-:W-:Y:S02]  /*1b50*/  @!P5 IMAD.IADD R29, R29, 0x1, -R4 ;  /* 0x000000011d1dd824 */ /* 0x000fe400078e0a04 */
[C---:B------:R-:W-:Y:S01]  /*1b60*/  IMAD R30, R4.reuse, R33, R32 ;  /* 0x00000021041e7224 */ /* 0x040fe200078e0220 */
[----:B------:R-:W-:Y:S01]  /*1b70*/  IABS R33, R92 ;  /* 0x0000005c00217213 */ /* 0x000fe20000000000 */
[----:B------:R-:W-:Y:S01]  /*1b80*/  IMAD.MOV R24, RZ, RZ, -R24 ;  /* 0x000000ffff187224 */ /* 0x000fe200078e0a18 */
[----:B------:R-:W-:Y:S01]  /*1b90*/  ISETP.GT.U32.AND P5, PT, R4, R29, PT ;  /* 0x0000001d0400720c */ /* 0x000fe20003fa4070 */
[----:B------:R-:W-:Y:S01]  /*1ba0*/  @!P3 IMAD.IADD R27, R27, 0x1, -R4 ;  /* 0x000000011b1bb824 */ /* 0x000fe200078e0a04 */
[----:B------:R-:W-:Y:S01]  /*1bb0*/  ISETP.GE.AND P3, PT, R100, RZ, PT ;  /* 0x000000ff6400720c */ /* 0x000fe20003f66270 */
[----:B------:R-:W-:-:S02]  /*1bc0*/  @!P1 IMAD.MOV R22, RZ, RZ, -R22 ;  /* 0x000000ffff169224 */ /* 0x000fc400078e0a16 */
[C---:B------:R-:W-:Y:S01]  /*1bd0*/  IMAD R32, R4.reuse, R24, R35 ;  /* 0x0000001804207224 */ /* 0x040fe200078e0223 */
[C---:B------:R-:W-:Y:S01]  /*1be0*/  ISETP.GT.U32.AND P1, PT, R4.reuse, R27, PT ;  /* 0x0000001b0400720c */ /* 0x040fe20003f24070 */
[----:B------:R-:W-:Y:S01]  /*1bf0*/  @!P6 IMAD.IADD R25, R25, 0x1, -R4 ;  /* 0x000000011919e824 */ /* 0x000fe200078e0a04 */
[----:B------:R-:W-:Y:S01]  /*1c00*/  ISETP.GT.U32.AND P6, PT, R4, R30, PT ;  /* 0x0000001e0400720c */ /* 0x000fe20003fc4070 */
[----:B------:R-:W-:Y:S01]  /*1c10*/  IMAD.HI.U32 R31, R5, R34, RZ ;  /* 0x00000022051f7227 */ /* 0x000fe200078e00ff */
[----:B------:R-:W-:-:S03]  /*1c20*/  IABS R35, R93 ;  /* 0x0000005d00237213 */ /* 0x000fc60000000000 */
[----:B------:R-:W-:Y:S01]  /*1c30*/  @!P5 IMAD.IADD R29, R29, 0x1, -R4 ;  /* 0x000000011d1dd824 */ /* 0x000fe200078e0a04 */
[C---:B------:R-:W-:Y:S01]  /*1c40*/  ISETP.GT.U32.AND P5, PT, R4.reuse, R32, PT ;  /* 0x000000200400720c */ /* 0x040fe20003fa4070 */
[----:B------:R-:W-:Y:S02]  /*1c50*/  IMAD.MOV R31, RZ, RZ, -R31 ;  /* 0x000000ffff1f7224 */ /* 0x000fe400078e0a1f */
[----:B------:R-:W-:Y:S01]  /*1c60*/  @!P2 IMAD.MOV R23, RZ, RZ, -R23 ;  /* 0x000000ffff17a224 */ /* 0x000fe200078e0a17 */
[C---:B------:R-:W-:Y:S01]  /*1c70*/  ISETP.GT.U32.AND P2, PT, R4.reuse, R28, PT ;  /* 0x0000001c0400720c */ /* 0x040fe20003f44070 */
[C---:B------:R-:W-:Y:S02]  /*1c80*/  IMAD R31, R4.reuse, R31, R34 ;  /* 0x0000001f041f7224 */ /* 0x040fe400078e0222 */
[----:B------:R-:W-:Y:S01]  /*1c90*/  @!P0 IMAD.MOV R21, RZ, RZ, -R21 ;  /* 0x000000ffff158224 */ /* 0x000fe200078e0a15 */
[C---:B------:R-:W-:Y:S01]  /*1ca0*/  ISETP.GT.U32.AND P0, PT, R4.reuse, R26, PT ;  /* 0x0000001a0400720c */ /* 0x040fe20003f04070 */
[--C-:B------:R-:W-:Y:S01]  /*1cb0*/  @!P1 IMAD.IADD R27, R27, 0x1, -R4.reuse ;  /* 0x000000011b1b9824 */ /* 0x100fe200078e0a04 */
[----:B------:R-:W-:Y:S01]  /*1cc0*/  ISETP.GT.U32.AND P1, PT, R4, R31, PT ;  /* 0x0000001f0400720c */ /* 0x000fe20003f24070 */
[----:B------:R-:W-:Y:S01]  /*1cd0*/  @!P6 IMAD.IADD R30, R30, 0x1, -R4 ;  /* 0x000000011e1ee824 */ /* 0x000fe200078e0a04 */
[----:B------:R-:W-:Y:S01]  /*1ce0*/  ISETP.GE.AND P6, PT, R97, RZ, PT ;  /* 0x000000ff6100720c */ /* 0x000fe20003fc6270 */
[----:B------:R-:W-:-:S04]  /*1cf0*/  IMAD.HI.U32 R24, R5, R33, RZ ;  /* 0x0000002105187227 */ /* 0x000fc800078e00ff */
[----:B------:R-:W-:Y:S01]  /*1d00*/  @!P5 IMAD.IADD R32, R32, 0x1, -R4 ;  /* 0x000000012020d824 */ /* 0x000fe200078e0a04 */
[----:B------:R-:W-:Y:S01]  /*1d10*/  ISETP.GT.U32.AND P5, PT, R4, R30, PT ;  /* 0x0000001e0400720c */ /* 0x000fe20003fa4070 */
[----:B------:R-:W-:Y:S02]  /*1d20*/  IMAD.MOV R34, RZ, RZ, -R24 ;  /* 0x000000ffff227224 */ /* 0x000fe400078e0a18 */
[----:B------:R-:W-:-:S04]  /*1d30*/  IMAD.HI.U32 R24, R5, R35, RZ ;  /* 0x0000002305187227 */ /* 0x000fc800078e00ff */
[----:B------:R-:W-:Y:S01]  /*1d40*/  @!P2 IMAD.IADD R28, R28, 0x1, -R4 ;  /* 0x000000011c1ca824 */ /* 0x000fe200078e0a04 */
[----:B------:R-:W-:Y:S01]  /*1d50*/  ISETP.GE.AND P2, PT, R98, RZ, PT ;  /* 0x000000ff6200720c */ /* 0x000fe20003f46270 */
[----:B------:R-:W-:Y:S02]  /*1d60*/  IMAD.MOV R24, RZ, RZ, -R24 ;  /* 0x000000ffff187224 */ /* 0x000fe400078e0a18 */
[----:B------:R-:W-:Y:S02]  /*1d70*/  IMAD R33, R4, R34, R33 ;  /* 0x0000002204217224 */ /* 0x000fe400078e0221 */
[--C-:B------:R-:W-:Y:S01]  /*1d80*/  @!P0 IMAD.IADD R26, R26, 0x1, -R4.reuse ;  /* 0x000000011a1a8824 */ /* 0x100fe200078e0a04 */
[----:B------:R-:W-:Y:S01]  /*1d90*/  ISETP.GE.AND P0, PT, R99, RZ, PT ;  /* 0x000000ff6300720c */ /* 0x000fe20003f06270 */
[----:B------:R-:W-:Y:S01]  /*1da0*/  @!P1 IMAD.IADD R31, R31, 0x1, -R4 ;  /* 0x000000011f1f9824 */ /* 0x000fe200078e0a04 */
[----:B------:R-:W-:Y:S01]  /*1db0*/  ISETP.GE.AND P1, PT, R96, RZ, PT ;  /* 0x000000ff6000720c */ /* 0x000fe20003f26270 */
[----:B------:R-:W-:-:S02]  /*1dc0*/  IMAD R34, R4, R24, R35 ;  /* 0x0000001804227224 */ /* 0x000fc400078e0223 */
[----:B------:R-:W-:Y:S01]  /*1dd0*/  @!P3 IMAD.MOV R26, RZ, RZ, -R26 ;  /* 0x000000ffff1ab224 */ /* 0x000fe200078e0a1a */
[----:B------:R-:W-:Y:S01]  /*1de0*/  ISETP.GT.U32.AND P3, PT, R4, R31, PT ;  /* 0x0000001f0400720c */ /* 0x000fe20003f64070 */
[----:B------:R-:W-:Y:S01]  /*1df0*/  @!P5 IMAD.IADD R30, R30, 0x1, -R4 ;  /* 0x000000011e1ed824 */ /* 0x000fe200078e0a04 */
[----:B------:R-:W-:Y:S01]  /*1e00*/  ISETP.GT.U32.AND P5, PT, R4, R34, PT ;  /* 0x000000220400720c */ /* 0x000fe20003fa4070 */
[----:B------:R-:W-:Y:S01]  /*1e10*/  @!P2 IMAD.MOV R28, RZ, RZ, -R28 ;  /* 0x000000ffff1ca224 */ /* 0x000fe200078e0a1c */
[----:B------:R-:W-:Y:S01]  /*1e20*/  ISETP.GE.AND P2, PT, R95, RZ, PT ;  /* 0x000000ff5f00720c */ /* 0x000fe20003f46270 */
[----:B------:R-:W-:-:S04]  /*1e30*/  IMAD.HI.U32 R24, R5, R36, RZ ;  /* 0x0000002405187227 */ /* 0x000fc800078e00ff */
[----:B------:R-:W-:Y:S01]  /*1e40*/  @!P0 IMAD.MOV R27, RZ, RZ, -R27 ;  /* 0x000000ffff1b8224 */ /* 0x000fe200078e0a1b */
[----:B------:R-:W-:Y:S01]  /*1e50*/  ISETP.GT.U32.AND P0, PT, R4, R33, PT ;  /* 0x000000210400720c */ /* 0x000fe20003f04070 */
[----:B------:R-:W-:Y:S01]  /*1e60*/  IMAD.MOV R35, RZ, RZ, -R24 ;  /* 0x000000ffff237224 */ /* 0x000fe200078e0a18 */
[----:B------:R-:W-:Y:S01]  /*1e70*/  IABS R24, R90 ;  /* 0x0000005a00187213 */ /* 0x000fe20000000000 */
[----:B------:R-:W-:Y:S01]  /*1e80*/  @!P3 IMAD.IADD R31, R31, 0x1, -R4 ;  /* 0x000000011f1fb824 */ /* 0x000fe200078e0a04 */
[----:B------:R-:W-:Y:S01]  /*1e90*/  ISETP.GE.AND P3, PT, R92, RZ, PT ;  /* 0x000000ff5c00720c */ /* 0x000fe20003f66270 */
[----:B------:R-:W-:Y:S02]  /*1ea0*/  IMAD R35, R4, R35, R36 ;  /* 0x0000002304237224 */ /* 0x000fe400078e0224 */
[----:B------:R-:W-:Y:S02]  /*1eb0*/  @!P5 IMAD.IADD R34, R34, 0x1, -R4 ;  /* 0x000000012222d824 */ /* 0x000fe400078e0a04 */
[----:B------:R-:W-:-:S02]  /*1ec0*/  IMAD.MOV.U32 R36, RZ, RZ, R24 ;  /* 0x000000ffff247224 */ /* 0x000fc400078e0018 */
[----:B------:R-:W-:Y:S01]  /*1ed0*/  @!P1 IMAD.MOV R30, RZ, RZ, -R30 ;  /* 0x000000ffff1e9224 */ /* 0x000fe200078e0a1e */
[C---:B------:R-:W-:Y:S01]  /*1ee0*/  ISETP.GT.U32.AND P1, PT, R4.reuse, R34, PT ;  /* 0x000000220400720c */ /* 0x040fe20003f24070 */
[----:B------:R-:W-:Y:S01]  /*1ef0*/  @!P2 IMAD.MOV R31, RZ, RZ, -R31 ;  /* 0x000000ffff1fa224 */ /* 0x000fe200078e0a1f */
[----:B------:R-:W-:Y:S01]  /*1f00*/  ISETP.GT.U32.AND P2, PT, R4, R35, PT ;  /* 0x000000230400720c */ /* 0x000fe20003f44070 */
[----:B------:R-:W-:-:S04]  /*1f10*/  IMAD.HI.U32 R24, R5, R36, RZ ;  /* 0x0000002405187227 */ /* 0x000fc800078e00ff */
[----:B------:R-:W-:Y:S01]  /*1f20*/  @!P0 IMAD.IADD R33, R33, 0x1, -R4 ;  /* 0x0000000121218824 */ /* 0x000fe200078e0a04 */
[----:B------:R-:W-:Y:S01]  /*1f30*/  ISETP.GE.AND P0, PT, R91, RZ, PT ;  /* 0x000000ff5b00720c */ /* 0x000fe20003f06270 */
[----:B------:R-:W-:Y:S02]  /*1f40*/  IMAD.MOV R37, RZ, RZ, -R24 ;  /* 0x000000ffff257224 */ /* 0x000fe400078e0a18 */
[----:B------:R-:W-:Y:S01]  /*1f50*/  IMAD.HI.U32 R24, R5, R38, RZ ;  /* 0x0000002605187227 */ /* 0x000fe200078e00ff */
[----:B------:R-:W-:-:S03]  /*1f60*/  ISETP.GT.U32.AND P5, PT, R4, R33, PT ;  /* 0x000000210400720c */ /* 0x000fc60003fa4070 */
[----:B------:R-:W-:Y:S02]  /*1f70*/  IMAD R36, R4, R37, R36 ;  /* 0x0000002504247224 */ /* 0x000fe400078e0224 */
[--C-:B------:R-:W-:Y:S02]  /*1f80*/  @!P1 IMAD.IADD R34, R34, 0x1, -R4.reuse ;  /* 0x0000000122229824 */ /* 0x100fe400078e0a04 */
[----:B------:R-:W-:Y:S01]  /*1f90*/  @!P2 IMAD.IADD R35, R35, 0x1, -R4 ;  /* 0x000000012323a824 */ /* 0x000fe200078e0a04 */
[C---:B------:R-:W-:Y:S01]  /*1fa0*/  ISETP.GT.U32.AND P1, PT, R4.reuse, R36, PT ;  /* 0x000000240400720c */ /* 0x040fe20003f24070 */
[----:B------:R-:W-:Y:S01]  /*1fb0*/  @!P4 IMAD.MOV R25, RZ, RZ, -R25 ;  /* 0x000000ffff19c224 */ /* 0x000fe200078e0a19 */
[C---:B------:R-:W-:Y:S01]  /*1fc0*/  ISETP.GT.U32.AND P4, PT, R4.reuse, R32, PT ;  /* 0x000000200400720c */ /* 0x040fe20003f84070 */
[----:B------:R-:W-:Y:S01]  /*1fd0*/  IMAD.MOV R37, RZ, RZ, -R24 ;  /* 0x000000ffff257224 */ /* 0x000fe200078e0a18 */
[----:B------:R-:W-:Y:S01]  /*1fe0*/  ISETP.GT.U32.AND P2, PT, R4, R35, PT ;  /* 0x000000230400720c */ /* 0x000fe20003f44070 */
[----:B------:R-:W-:-:S04]  /*1ff0*/  IMAD.HI.U32 R24, R5, R39, RZ ;  /* 0x0000002705187227 */ /* 0x000fc800078e00ff */
[----:B------:R-:W-:Y:S01]  /*2000*/  @!P6 IMAD.MOV R29, RZ, RZ, -R29 ;  /* 0x000000ffff1de224 */ /* 0x000fe200078e0a1d */
[----:B------:R-:W-:Y:S01]  /*2010*/  ISETP.GE.AND P6, PT, R94, RZ, PT ;  /* 0x000000ff5e00720c */ /* 0x000fe20003fc6270 */
[----:B------:R-:W-:Y:S01]  /*2020*/  @!P5 IMAD.IADD R33, R33, 0x1, -R4 ;  /* 0x000000012121d824 */ /* 0x000fe200078e0a04 */
[----:B------:R-:W-:Y:S01]  /*2030*/  ISETP.GE.AND P5, PT, R89, RZ, PT ;  /* 0x000000ff5900720c */ /* 0x000fe20003fa6270 */
[C---:B------:R-:W-:Y:S02]  /*2040*/  IMAD R37, R4.reuse, R37, R38 ;  /* 0x0000002504257224 */ /* 0x040fe400078e0226 */
[----:B------:R-:W-:Y:S02]  /*2050*/  IMAD.MOV R24, RZ, RZ, -R24 ;  /* 0x000000ffff187224 */ /* 0x000fe400078e0a18 */
[----:B------:R-:W-:Y:S01]  /*2060*/  @!P3 IMAD.MOV R33, RZ, RZ, -R33 ;  /* 0x000000ffff21b224 */ /* 0x000fe200078e0a21 */
[C---:B------:R-:W-:Y:S01]  /*2070*/  ISETP.GT.U32.AND P3, PT, R4.reuse, R37, PT ;  /* 0x000000250400720c */ /* 0x040fe20003f64070 */
[----:B------:R-:W-:-:S02]  /*2080*/  IMAD R38, R4, R24, R39 ;  /* 0x0000001804267224 */ /* 0x000fc400078e0227 */
[--C-:B------:R-:W-:Y:S02]  /*2090*/  @!P1 IMAD.IADD R36, R36, 0x1, -R4.reuse ;  /* 0x0000000124249824 */ /* 0x100fe400078e0a04 */
[--C-:B------:R-:W-:Y:S01]  /*20a0*/  @!P4 IMAD.IADD R32, R32, 0x1, -R4.reuse ;  /* 0x000000012020c824 */ /* 0x100fe200078e0a04 */
[----:B------:R-:W-:Y:S01]  /*20b0*/  ISETP.GE.AND P4, PT, R93, RZ, PT ;  /* 0x000000ff5d00720c */ /* 0x000fe20003f86270 */
[----:B------:R-:W-:Y:S01]  /*20c0*/  @!P2 IMAD.IADD R35, R35, 0x1, -R4 ;  /* 0x000000012323a824 */ /* 0x000fe200078e0a04 */
[C---:B------:R-:W-:Y:S01]  /*20d0*/  ISETP.GT.U32.AND P1, PT, R4.reuse, R36, PT ;  /* 0x000000240400720c */ /* 0x040fe20003f24070 */
[----:B------:R-:W-:Y:S01]  /*20e0*/  @!P6 IMAD.MOV R32, RZ, RZ, -R32 ;  /* 0x000000ffff20e224 */ /* 0x000fe200078e0a20 */
[----:B------:R-:W-:Y:S01]  /*20f0*/  ISETP.GT.U32.AND P2, PT, R4, R38, PT ;  /* 0x000000260400720c */ /* 0x000fe20003f44070 */
[----:B------:R-:W-:Y:S01]  /*2100*/  IMAD.HI.U32 R24, R5, R41, RZ ;  /* 0x0000002905187227 */ /* 0x000fe200078e00ff */
[----:B------:R-:W-:-:S03]  /*2110*/  ISETP.GE.AND P6, PT, R90, RZ, PT ;  /* 0x000000ff5a00720c */ /* 0x000fc60003fc6270 */
[----:B------:R-:W-:-:S04]  /*2120*/  IMAD.HI.U32 R39, R5, R42, RZ ;  /* 0x0000002a05277227 */ /* 0x000fc800078e00ff */
[----:B------:R-:W-:Y:S02]  /*2130*/  IMAD.MOV R24, RZ, RZ, -R24 ;  /* 0x000000ffff187224 */ /* 0x000fe400078e0a18 */
[----:B------:R-:W-:Y:S02]  /*2140*/  @!P3 IMAD.IADD R37, R37, 0x1, -R4 ;  /* 0x000000012525b824 */ /* 0x000fe400078e0a04 */
[----:B------:R-:W-:Y:S02]  /*2150*/  IMAD.MOV R43, RZ, RZ, -R39 ;  /* 0x000000ffff2b7224 */ /* 0x000fe400078e0a27 */
[C---:B------:R-:W-:Y:S01]  /*2160*/  IMAD R39, R4.reuse, R24, R41 ;  /* 0x0000001804277224 */ /* 0x040fe200078e0229 */
[----:B------:R-:W-:Y:S01]  /*2170*/  ISETP.GT.U32.AND P3, PT, R4, R37, PT ;  /* 0x000000250400720c */ /* 0x000fe20003f64070 */
[----:B------:R-:W-:Y:S02]  /*2180*/  IMAD.MOV R41, RZ, RZ, -R40 ;  /* 0x000000ffff297224 */ /* 0x000fe400078e0a28 */
[--C-:B------:R-:W-:Y:S01]  /*2190*/  @!P1 IMAD.IADD R36, R36, 0x1, -R4.reuse ;  /* 0x0000000124249824 */ /* 0x100fe200078e0a04 */
[----:B------:R-:W-:Y:S01]  /*21a0*/  ISETP.GE.AND P1, PT, R86, RZ, PT ;  /* 0x000000ff5600720c */ /* 0x000fe20003f26270 */
[----:B------:R-:W-:-:S02]  /*21b0*/  @!P2 IMAD.IADD R38, R38, 0x1, -R4 ;  /* 0x000000012626a824 */ /* 0x000fc400078e0a04 */
[C---:B------:R-:W-:Y:S01]  /*21c0*/  IMAD R40, R4.reuse, R43, R42 ;  /* 0x0000002b04287224 */ /* 0x040fe200078e022a */
[----:B------:R-:W-:Y:S01]  /*21d0*/  IABS R43, R85 ;  /* 0x00000055002b7213 */ /* 0x000fe20000000000 */
[----:B------:R-:W-:Y:S01]  /*21e0*/  @!P6 IMAD.MOV R36, RZ, RZ, -R36 ;  /* 0x000000ffff24e224 */ /* 0x000fe200078e0a24 */
[C---:B------:R-:W-:Y:S01]  /*21f0*/  ISETP.GT.U32.AND P2, PT, R4.reuse, R38, PT ;  /* 0x000000260400720c */ /* 0x040fe20003f44070 */
[----:B------:R-:W-:Y:S01]  /*2200*/  @!P4 IMAD.MOV R34, RZ, RZ, -R34 ;  /* 0x000000ffff22c224 */ /* 0x000fe200078e0a22 */
[----:B------:R-:W-:Y:S01]  /*2210*/  ISETP.GT.U32.AND P6, PT, R4, R40, PT ;  /* 0x000000280400720c */ /* 0x000fe20003fc4070 */
[----:B------:R-:W-:Y:S01]  /*2220*/  @!P3 IMAD.IADD R37, R37, 0x1, -R4 ;  /* 0x000000012525b824 */ /* 0x000fe200078e0a04 */
[----:B------:R-:W-:Y:S01]  /*2230*/  ISETP.GE.AND P4, PT, R88, RZ, PT ;  /* 0x000000ff5800720c */ /* 0x000fe20003f86270 */
[C---:B------:R-:W-:Y:S01]  /*2240*/  IMAD R41, R4.reuse, R41, R44 ;  /* 0x0000002904297224 */ /* 0x040fe200078e022c */
[----:B------:R-:W-:Y:S01]  /*2250*/  ISETP.GT.U32.AND P3, PT, R4, R39, PT ;  /* 0x000000270400720c */ /* 0x000fe20003f64070 */
[----:B------:R-:W-:Y:S01]  /*2260*/  IMAD.HI.U32 R24, R5, R43, RZ ;  /* 0x0000002b05187227 */ /* 0x000fe200078e00ff */
[----:B------:R-:W-:-:S03]  /*2270*/  IABS R44, R75 ;  /* 0x0000004b002c7213 */ /* 0x000fc60000000000 */
[----:B------:R-:W-:Y:S02]  /*2280*/  IMAD.MOV R24, RZ, RZ, -R24 ;  /* 0x000000ffff187224 */ /* 0x000fe400078e0a18 */
[--C-:B------:R-:W-:Y:S01]  /*2290*/  @!P2 IMAD.IADD R38, R38, 0x1, -R4.reuse ;  /* 0x000000012626a824 */ /* 0x100fe200078e0a04 */
[----:B------:R-:W-:Y:S01]  /*22a0*/  ISETP.GT.U32.AND P2, PT, R4, R41, PT ;  /* 0x000000290400720c */ /* 0x000fe20003f44070 */
[----:B------:R-:W-:Y:S02]  /*22b0*/  @!P6 IMAD.IADD R40, R40, 0x1, -R4 ;  /* 0x000000012828e824 */ /* 0x000fe400078e0a04 */
[----:B------:R-:W-:Y:S02]  /*22c0*/  @!P4 IMAD.MOV R38, RZ, RZ, -R38 ;  /* 0x000000ffff26c224 */ /* 0x000fe400078e0a26 */
[----:B------:R-:W-:Y:S01]  /*22d0*/  IMAD.HI.U32 R42, R5, R44, RZ ;  /* 0x0000002c052a7227 */ /* 0x000fe200078e00ff */
[----:B------:R-:W-:-:S03]  /*22e0*/  ISETP.GT.U32.AND P4, PT, R4, R40, PT ;  /* 0x000000280400720c */ /* 0x000fc60003f84070 */
[----:B------:R-:W-:Y:S01]  /*22f0*/  @!P3 IMAD.IADD R39, R39, 0x1, -R4 ;  /* 0x000000012727b824 */ /* 0x000fe200078e0a04 */
[----:B------:R-:W-:Y:S01]  /*2300*/  ISETP.GE.AND P3, PT, R85, RZ, PT ;  /* 0x000000ff5500720c */ /* 0x000fe20003f66270 */
[----:B------:R-:W-:Y:S02]  /*2310*/  IMAD.MOV R45, RZ, RZ, -R42 ;  /* 0x000000ffff2d7224 */ /* 0x000fe400078e0a2a */
[C---:B------:R-:W-:Y:S01]  /*2320*/  IMAD R42, R4.reuse, R24, R43 ;  /* 0x00000018042a7224 */ /* 0x040fe200078e022b */
[C---:B------:R-:W-:Y:S01]  /*2330*/  ISETP.GT.U32.AND P6, PT, R4.reuse, R39, PT ;  /* 0x000000270400720c */ /* 0x040fe20003fc4070 */
[----:B------:R-:W-:Y:S02]  /*2340*/  IMAD R43, R4, R45, R44 ;  /* 0x0000002d042b7224 */ /* 0x000fe400078e022c */
[----:B------:R-:W-:-:S04]  /*2350*/  IMAD.HI.U32 R24, R5, R46, RZ ;  /* 0x0000002e05187227 */ /* 0x000fc800078e00ff */
[--C-:B------:R-:W-:Y:S01]  /*2360*/  @!P4 IMAD.IADD R40, R40, 0x1, -R4.reuse ;  /* 0x000000012828c824 */ /* 0x100fe200078e0a04 */
[C---:B------:R-:W-:Y:S01]  /*2370*/  ISETP.GT.U32.AND P4, PT, R4.reuse, R43, PT ;  /* 0x0000002b0400720c */ /* 0x040fe20003f84070 */
[----:B------:R-:W-:Y:S02]  /*2380*/  @!P2 IMAD.IADD R41, R41, 0x1, -R4 ;  /* 0x000000012929a824 */ /* 0x000fe400078e0a04 */
[----:B------:R-:W-:Y:S02]  /*2390*/  IMAD.MOV R45, RZ, RZ, -R24 ;  /* 0x000000ffff2d7224 */ /* 0x000fe400078e0a18 */
[----:B------:R-:W-:Y:S01]  /*23a0*/  @!P6 IMAD.IADD R39, R39, 0x1, -R4 ;  /* 0x000000012727e824 */ /* 0x000fe200078e0a04 */
[C---:B------:R-:W-:Y:S01]  /*23b0*/  ISETP.GT.U32.AND P2, PT, R4.reuse, R41, PT ;  /* 0x000000290400720c */ /* 0x040fe20003f44070 */
[----:B------:R-:W-:Y:S01]  /*23c0*/  IMAD.HI.U32 R24, R5, R47, RZ ;  /* 0x0000002f05187227 */ /* 0x000fe200078e00ff */
[----:B------:R-:W-:-:S03]  /*23d0*/  ISETP.GT.U32.AND P6, PT, R4, R42, PT ;  /* 0x0000002a0400720c */ /* 0x000fc60003fc4070 */
[----:B------:R-:W-:Y:S02]  /*23e0*/  IMAD R44, R4, R45, R46 ;  /* 0x0000002d042c7224 */ /* 0x000fe400078e022e */
[----:B------:R-:W-:Y:S01]  /*23f0*/  @!P0 IMAD.MOV R35, RZ, RZ, -R35 ;  /* 0x000000ffff238224 */ /* 0x000fe200078e0a23 */
[----:B------:R-:W-:Y:S01]  /*2400*/  ISETP.GE.AND P0, PT, R87, RZ, PT ;  /* 0x000000ff5700720c */ /* 0x000fe20003f06270 */
[----:B------:R-:W-:Y:S01]  /*2410*/  @!P5 IMAD.MOV R37, RZ, RZ, -R37 ;  /* 0x000000ffff25d224 */ /* 0x000fe200078e0a25 */
[----:B------:R-:W-:Y:S01]  /*2420*/  ISETP.GE.AND P5, PT, R77, RZ, PT ;  /* 0x000000ff4d00720c */ /* 0x000fe20003fa6270 */
[----:B------:R-:W-:Y:S01]  /*2430*/  IMAD.HI.U32 R45, R5, R48, RZ ;  /* 0x00000030052d7227 */ /* 0x000fe200078e00ff */
[----:B------:R-:W-:Y:S02]  /*2440*/  IABS R77, R76 ;  /* 0x0000004c004d7213 */ /* 0x000fe40000000000 */
[----:B------:R-:W-:Y:S01]  /*2450*/  CS2R R86, SRZ ;  /* 0x0000000000567805 */ /* 0x000fe2000001ff00 */
[----:B------:R-:W-:Y:S01]  /*2460*/  @!P4 IMAD.IADD R43, R43, 0x1, -R4 ;  /* 0x000000012b2bc824 */ /* 0x000fe200078e0a04 */
[----:B------:R-:W-:Y:S01]  /*2470*/  ISETP.GE.AND P4, PT, R73, RZ, PT ;  /* 0x000000ff4900720c */ /* 0x000fe20003f86270 */
[----:B------:R-:W-:Y:S01]  /*2480*/  IMAD.MOV R24, RZ, RZ, -R24 ;  /* 0x000000ffff187224 */ /* 0x000fe200078e0a18 */
[----:B------:R-:W-:Y:S01]  /*2490*/  IABS R73, R78 ;  /* 0x0000004e00497213 */ /* 0x000fe20000000000 */
[----:B------:R-:W-:-:S02]  /*24a0*/  IMAD.MOV.U32 R46, RZ, RZ, R49 ;  /* 0x000000ffff2e7224 */ /* 0x000fc400078e0031 */
[----:B------:R-:W-:Y:S02]  /*24b0*/  IMAD.MOV R49, RZ, RZ, -R45 ;  /* 0x000000ffff317224 */ /* 0x000fe400078e0a2d */
[----:B------:R-:W-:Y:S01]  /*24c0*/  @!P1 IMAD.MOV R40, RZ, RZ, -R40 ;  /* 0x000000ffff289224 */ /* 0x000fe200078e0a28 */
[C---:B------:R-:W-:Y:S01]  /*24d0*/  ISETP.GT.U32.AND P1, PT, R4.reuse, R43, PT ;  /* 0x0000002b0400720c */ /* 0x040fe20003f24070 */
[----:B------:R-:W-:Y:S02]  /*24e0*/  IMAD R45, R4, R24, R47 ;  /* 0x00000018042d7224 */ /* 0x000fe400078e022f */
[----:B------:R-:W-:-:S04]  /*24f0*/  IMAD.HI.U32 R24, R5, R46, RZ ;  /* 0x0000002e05187227 */ /* 0x000fc800078e00ff */
[----:B------:R-:W-:Y:S01]  /*2500*/  IMAD R47, R4, R49, R48 ;  /* 0x00000031042f7224 */ /* 0x000fe200078e0230 */
[----:B------:R-:W-:Y:S01]  /*2510*/  IABS R48, R66 ;  /* 0x0000004200307213 */ /* 0x000fe20000000000 */
[--C-:B------:R-:W-:Y:S01]  /*2520*/  @!P2 IMAD.IADD R41, R41, 0x1, -R4.reuse ;  /* 0x000000012929a824 */ /* 0x100fe200078e0a04 */
[----:B------:R-:W-:Y:S01]  /*2530*/  ISETP.GE.AND P2, PT, R75, RZ, PT ;  /* 0x000000ff4b00720c */ /* 0x000fe20003f46270 */
[----:B------:R-:W-:Y:S01]  /*2540*/  @!P6 IMAD.IADD R42, R42, 0x1, -R4 ;  /* 0x000000012a2ae824 */ /* 0x000fe200078e0a04 */
[C---:B------:R-:W-:Y:S01]  /*2550*/  ISETP.GT.U32.AND P6, PT, R4.reuse, R44, PT ;  /* 0x0000002c0400720c */ /* 0x040fe20003fc4070 */
[----:B------:R-:W-:Y:S01]  /*2560*/  IMAD.MOV R49, RZ, RZ, -R24 ;  /* 0x000000ffff317224 */ /* 0x000fe200078e0a18 */
[----:B------:R-:W-:Y:S01]  /*2570*/  IABS R75, R79 ;  /* 0x0000004f004b7213 */ /* 0x000fe20000000000 */
[----:B------:R-:W-:Y:S01]  /*2580*/  @!P0 IMAD.MOV R39, RZ, RZ, -R39 ;  /* 0x000000ffff278224 */ /* 0x000fe200078e0a27 */
[C---:B------:R-:W-:Y:S01]  /*2590*/  ISETP.GT.U32.AND P0, PT, R4.reuse, R42, PT ;  /* 0x0000002a0400720c */ /* 0x040fe20003f04070 */
[----:B------:R-:W-:-:S02]  /*25a0*/  IMAD R49, R4, R49, R46 ;  /* 0x0000003104317224 */ /* 0x000fc400078e022e */
[----:B------:R-:W-:Y:S01]  /*25b0*/  @!P5 IMAD.MOV R41, RZ, RZ, -R41 ;  /* 0x000000ffff29d224 */ /* 0x000fe200078e0a29 */
[C---:B------:R-:W-:Y:S01]  /*25c0*/  ISETP.GT.U32.AND P5, PT, R4.reuse, R47, PT ;  /* 0x0000002f0400720c */ /* 0x040fe20003fa4070 */
[----:B------:R-:W-:Y:S01]  /*25d0*/  @!P1 IMAD.IADD R43, R43, 0x1, -R4 ;  /* 0x000000012b2b9824 */ /* 0x000fe200078e0a04 */
[----:B------:R-:W-:Y:S01]  /*25e0*/  ISETP.GT.U32.AND P1, PT, R4, R49, PT ;  /* 0x000000310400720c */ /* 0x000fe20003f24070 */
[----:B------:R-:W-:-:S04]  /*25f0*/  IMAD.HI.U32 R24, R5, R51, RZ ;  /* 0x0000003305187227 */ /* 0x000fc800078e00ff */
[----:B------:R-:W-:Y:S02]  /*2600*/  IMAD.MOV R24, RZ, RZ, -R24 ;  /* 0x000000ffff187224 */ /* 0x000fe400078e0a18 */
[--C-:B------:R-:W-:Y:S01]  /*2610*/  @!P0 IMAD.IADD R42, R42, 0x1, -R4.reuse ;  /* 0x000000012a2a8824 */ /* 0x100fe200078e0a04 */
[C---:B------:R-:W-:Y:S01]  /*2620*/  ISETP.GT.U32.AND P0, PT, R4.reuse, R45, PT ;  /* 0x0000002d0400720c */ /* 0x040fe20003f04070 */
[C---:B------:R-:W-:Y:S02]  /*2630*/  IMAD R51, R4.reuse, R24, R51 ;  /* 0x0000001804337224 */ /* 0x040fe400078e0233 */
[--C-:B------:R-:W-:Y:S02]  /*2640*/  @!P5 IMAD.IADD R47, R47, 0x1, -R4.reuse ;  /* 0x000000012f2fd824 */ /* 0x100fe400078e0a04 */
[----:B------:R-:W-:Y:S02]  /*2650*/  @!P1 IMAD.IADD R49, R49, 0x1, -R4 ;  /* 0x0000000131319824 */ /* 0x000fe400078e0a04 */
[----:B------:R-:W-:Y:S01]  /*2660*/  IMAD.HI.U32 R24, R5, R53, RZ ;  /* 0x0000003505187227 */ /* 0x000fe200078e00ff */
[----:B------:R-:W-:-:S03]  /*2670*/  ISETP.GT.U32.AND P1, PT, R4, R47, PT ;  /* 0x0000002f0400720c */ /* 0x000fc60003f24070 */
[----:B------:R-:W-:Y:S02]  /*2680*/  @!P6 IMAD.IADD R44, R44, 0x1, -R4 ;  /* 0x000000012c2ce824 */ /* 0x000fe400078e0a04 */
[----:B------:R-:W-:Y:S02]  /*2690*/  IMAD.MOV R24, RZ, RZ, -R24 ;  /* 0x000000ffff187224 */ /* 0x000fe400078e0a18 */
[--C-:B------:R-:W-:Y:S01]  /*26a0*/  @!P0 IMAD.IADD R45, R45, 0x1, -R4.reuse ;  /* 0x000000012d2d8824 */ /* 0x100fe200078e0a04 */
[C---:B------:R-:W-:Y:S01]  /*26b0*/  ISETP.GT.U32.AND P6, PT, R4.reuse, R44, PT ;  /* 0x0000002c0400720c */ /* 0x040fe20003fc4070 */
[C---:B------:R-:W-:Y:S01]  /*26c0*/  IMAD R53, R4.reuse, R24, R53 ;  /* 0x0000001804357224 */ /* 0x040fe200078e0235 */
[----:B------:R-:W-:Y:S01]  /*26d0*/  ISETP.GE.AND P0, PT, R71, RZ, PT ;  /* 0x000000ff4700720c */ /* 0x000fe20003f06270 */
[----:B------:R-:W-:Y:S01]  /*26e0*/  @!P2 IMAD.MOV R43, RZ, RZ, -R43 ;  /* 0x000000ffff2ba224 */ /* 0x000fe200078e0a2b */
[C---:B------:R-:W-:Y:S01]  /*26f0*/  ISETP.GT.U32.AND P2, PT, R4.reuse, R49, PT ;  /* 0x000000310400720c */ /* 0x040fe20003f44070 */
[----:B------:R-:W-:Y:S01]  /*2700*/  @!P1 IMAD.IADD R47, R47, 0x1, -R4 ;  /* 0x000000012f2f9824 */ /* 0x000fe200078e0a04 */
[C---:B------:R-:W-:Y:S01]  /*2710*/  ISETP.GT.U32.AND P5, PT, R4.reuse, R45, PT ;  /* 0x0000002d0400720c */ /* 0x040fe20003fa4070 */
[----:B------:R-:W-:Y:S01]  /*2720*/  IMAD.HI.U32 R24, R5, R55, RZ ;  /* 0x0000003705187227 */ /* 0x000fe200078e00ff */
[----:B------:R-:W-:-:S03]  /*2730*/  ISETP.GT.U32.AND P1, PT, R4, R53, PT ;  /* 0x000000350400720c */ /* 0x000fc60003f24070 */
[----:B------:R-:W-:-:S04]  /*2740*/  IMAD.HI.U32 R46, R5, R48, RZ ;  /* 0x00000030052e7227 */ /* 0x000fc800078e00ff */
[--C-:B------:R-:W-:Y:S01]  /*2750*/  @!P6 IMAD.IADD R44, R44, 0x1, -R4.reuse ;  /* 0x000000012c2ce824 */ /* 0x100fe200078e0a04 */
[----:B------:R-:W-:Y:S01]  /*2760*/  ISETP.GE.AND P6, PT, R72, RZ, PT ;  /* 0x000000ff4800720c */ /* 0x000fe20003fc6270 */
[--C-:B------:R-:W-:Y:S01]  /*2770*/  @!P2 IMAD.IADD R49, R49, 0x1, -R4.reuse ;  /* 0x000000013131a824 */ /* 0x100fe200078e0a04 */
[----:B------:R-:W-:Y:S01]  /*2780*/  ISETP.GE.AND P2, PT, R67, RZ, PT ;  /* 0x000000ff4300720c */ /* 0x000fe20003f46270 */
[--C-:B------:R-:W-:Y:S01]  /*2790*/  @!P5 IMAD.IADD R45, R45, 0x1, -R4.reuse ;  /* 0x000000012d2dd824 */ /* 0x100fe200078e0a04 */
[----:B------:R-:W-:Y:S01]  /*27a0*/  ISETP.GE.AND P5, PT, R69, RZ, PT ;  /* 0x000000ff4500720c */ /* 0x000fe20003fa6270 */
[----:B------:R-:W-:Y:S02]  /*27b0*/  @!P1 IMAD.IADD R53, R53, 0x1, -R4 ;  /* 0x0000000135359824 */ /* 0x000fe400078e0a04 */
[----:B------:R-:W-:Y:S02]  /*27c0*/  IMAD.MOV R24, RZ, RZ, -R24 ;  /* 0x000000ffff187224 */ /* 0x000fe400078e0a18 */
[----:B------:R-:W-:Y:S01]  /*27d0*/  IMAD.MOV R67, RZ, RZ, -R46 ;  /* 0x000000ffff437224 */ /* 0x000fe200078e0a2e */
[C---:B------:R-:W-:Y:S01]  /*27e0*/  ISETP.GT.U32.AND P1, PT, R4.reuse, R53, PT ;  /* 0x000000350400720c */ /* 0x040fe20003f24070 */
[----:B------:R-:W-:Y:S01]  /*27f0*/  IMAD.MOV.U32 R46, RZ, RZ, R50 ;  /* 0x000000ffff2e7224 */ /* 0x000fe200078e0032 */
[----:B------:R-:W-:Y:S01]  /*2800*/  IABS R50, R59 ;  /* 0x0000003b00327213 */ /* 0x000fe20000000000 */
[----:B------:R-:W-:Y:S01]  /*2810*/  @!P4 IMAD.MOV R44, RZ, RZ, -R44 ;  /* 0x000000ffff2cc224 */ /* 0x000fe200078e0a2c */
[----:B------:R-:W-:Y:S01]  /*2820*/  ISETP.GT.U32.AND P4, PT, R4, R51, PT ;  /* 0x000000330400720c */ /* 0x000fe20003f84070 */
[----:B------:R-:W-:-:S02]  /*2830*/  IMAD.MOV.U32 R52, RZ, RZ, R45 ;  /* 0x000000ffff347224 */ /* 0x000fc400078e002d */
[C---:B------:R-:W-:Y:S02]  /*2840*/  IMAD R55, R4.reuse, R24, R55 ;  /* 0x0000001804377224 */ /* 0x040fe400078e0237 */
[----:B------:R-:W-:Y:S01]  /*2850*/  IMAD R45, R4, R67, R48 ;  /* 0x00000043042d7224 */ /* 0x000fe200078e0230 */
[----:B------:R-:W-:Y:S01]  /*2860*/  IABS R48, R60 ;  /* 0x0000003c00307213 */ /* 0x000fe20000000000 */
[----:B------:R-:W-:Y:S02]  /*2870*/  IMAD.MOV.U32 R54, RZ, RZ, R47 ;  /* 0x000000ffff367224 */ /* 0x000fe400078e002f */
[----:B------:R-:W-:-:S04]  /*2880*/  IMAD.HI.U32 R24, R5, R46, RZ ;  /* 0x0000002e05187227 */ /* 0x000fc800078e00ff */
[----:B------:R-:W-:Y:S01]  /*2890*/  @!P6 IMAD.MOV R54, RZ, RZ, -R54 ;  /* 0x000000ffff36e224 */ /* 0x000fe200078e0a36 */
[C---:B------:R-:W-:Y:S01]  /*28a0*/  ISETP.GT.U32.AND P6, PT, R4.reuse, R45, PT ;  /* 0x0000002d0400720c */ /* 0x040fe20003fc4070 */
[----:B------:R-:W-:Y:S02]  /*28b0*/  IMAD.MOV R47, RZ, RZ, -R24 ;  /* 0x000000ffff2f7224 */ /* 0x000fe400078e0a18 */
[----:B------:R-:W-:Y:S02]  /*28c0*/  @!P4 IMAD.IADD R51, R51, 0x1, -R4 ;  /* 0x000000013333c824 */ /* 0x000fe400078e0a04 */
[C---:B------:R-:W-:Y:S01]  /*28d0*/  IMAD R47, R4.reuse, R47, R46 ;  /* 0x0000002f042f7224 */ /* 0x040fe200078e022e */
[----:B------:R-:W-:Y:S01]  /*28e0*/  IABS R46, R62 ;  /* 0x0000003e002e7213 */ /* 0x000fe20000000000 */
[----:B------:R-:W-:Y:S01]  /*28f0*/  @!P1 IMAD.IADD R53, R53, 0x1, -R4 ;  /* 0x0000000135359824 */ /* 0x000fe200078e0a04 */
[C---:B------:R-:W-:Y:S01]  /*2900*/  ISETP.GT.U32.AND P4, PT, R4.reuse, R51, PT ;  /* 0x000000330400720c */ /* 0x040fe20003f84070 */
[----:B------:R-:W-:Y:S01]  /*2910*/  @!P3 IMAD.MOV R42, RZ, RZ, -R42 ;  /* 0x000000ffff2ab224 */ /* 0x000fe200078e0a2a */
[----:B------:R-:W-:Y:S01]  /*2920*/  ISETP.GT.U32.AND P1, PT, R4, R47, PT ;  /* 0x0000002f0400720c */ /* 0x000fe20003f24070 */
[----:B------:R-:W-:Y:S01]  /*2930*/  IMAD.MOV.U32 R56, RZ, RZ, R49 ;  /* 0x000000ffff387224 */ /* 0x000fe200078e0031 */
[----:B------:R-:W-:Y:S01]  /*2940*/  ISETP.GE.AND P3, PT, R70, RZ, PT ;  /* 0x000000ff4600720c */ /* 0x000fe20003f66270 */
[----:B------:R-:W-:Y:S01]  /*2950*/  @!P6 IMAD.IADD R45, R45, 0x1, -R4 ;  /* 0x000000012d2de824 */ /* 0x000fe200078e0a04 */
[----:B------:R-:W-:Y:S01]  /*2960*/  IABS R49, R58 ;  /* 0x0000003a00317213 */ /* 0x000fe20000000000 */
[----:B------:R-:W-:Y:S01]  /*2970*/  @!P2 IMAD.MOV R53, RZ, RZ, -R53 ;  /* 0x000000ffff35a224 */ /* 0x000fe200078e0a35 */
[----:B------:R-:W-:Y:S01]  /*2980*/  ISETP.GE.AND P2, PT, R58, RZ, PT ;  /* 0x000000ff3a00720c */ /* 0x000fe20003f46270 */
[----:B------:R-:W-:Y:S01]  /*2990*/  @!P0 IMAD.MOV R56, RZ, RZ, -R56 ;  /* 0x000000ffff388224 */ /* 0x000fe200078e0a38 */
[----:B------:R-:W-:Y:S01]  /*29a0*/  ISETP.GT.U32.AND P6, PT, R4, R45, PT ;  /* 0x0000002d0400720c */ /* 0x000fe20003fc4070 */
[----:B------:R-:W-:Y:S01]  /*29b0*/  IMAD.HI.U32 R24, R5, R49, RZ ;  /* 0x0000003105187227 */ /* 0x000fe200078e00ff */
[----:B------:R-:W-:-:S02]  /*29c0*/  ISETP.GE.AND P0, PT, R64, RZ, PT ;  /* 0x000000ff4000720c */ /* 0x000fc40003f06270 */
[----:B------:R-:W-:Y:S01]  /*29d0*/  IABS R70, R81 ;  /* 0x0000005100467213 */ /* 0x000fe20000000000 */
[----:B------:R-:W-:Y:S02]  /*29e0*/  @!P1 IMAD.IADD R47, R47, 0x1, -R4 ;  /* 0x000000012f2f9824 */ /* 0x000fe400078e0a04 */
[----:B------:R-:W-:Y:S02]  /*29f0*/  IMAD.MOV R24, RZ, RZ, -R24 ;  /* 0x000000ffff187224 */ /* 0x000fe400078e0a18 */
[----:B------:R-:W-:Y:S01]  /*2a00*/  @!P3 IMAD.MOV R52, RZ, RZ, -R52 ;  /* 0x000000ffff34b224 */ /* 0x000fe200078e0a34 */
[C---:B------:R-:W-:Y:S01]  /*2a10*/  ISETP.GT.U32.AND P3, PT, R4.reuse, R55, PT ;  /* 0x000000370400720c */ /* 0x040fe20003f64070 */
[----:B------:R-:W-:Y:S01]  /*2a20*/  @!P4 IMAD.IADD R51, R51, 0x1, -R4 ;  /* 0x000000013333c824 */ /* 0x000fe200078e0a04 */
[C---:B------:R-:W-:Y:S01]  /*2a30*/  ISETP.GT.U32.AND P1, PT, R4.reuse, R47, PT ;  /* 0x0000002f0400720c */ /* 0x040fe20003f24070 */
[----:B------:R-:W-:Y:S01]  /*2a40*/  IMAD R49, R4, R24, R49 ;  /* 0x0000001804317224 */ /* 0x000fe200078e0231 */
[----:B------:R-:W-:Y:S01]  /*2a50*/  ISETP.GE.AND P4, PT, R66, RZ, PT ;  /* 0x000000ff4200720c */ /* 0x000fe20003f86270 */
[----:B------:R-:W-:Y:S01]  /*2a60*/  IMAD.HI.U32 R24, R5, R46, RZ ;  /* 0x0000002e05187227 */ /* 0x000fe200078e00ff */
[----:B------:R-:W-:-:S03]  /*2a70*/  IABS R66, R65 ;  /* 0x0000004100427213 */ /* 0x000fc60000000000 */
[----:B------:R-:W-:Y:S01]  /*2a80*/  @!P5 IMAD.MOV R51, RZ, RZ, -R51 ;  /* 0x000000ffff33d224 */ /* 0x000fe200078e0a33 */
[----:B------:R-:W-:Y:S01]  /*2a90*/  ISETP.GE.AND P5, PT, R63, RZ, PT ;  /* 0x000000ff3f00720c */ /* 0x000fe20003fa6270 */
[----:B------:R-:W-:Y:S01]  /*2aa0*/  @!P6 IMAD.IADD R45, R45, 0x1, -R4 ;  /* 0x000000012d2de824 */ /* 0x000fe200078e0a04 */
[C---:B------:R-:W-:Y:S01]  /*2ab0*/  ISETP.GT.U32.AND P6, PT, R4.reuse, R49, PT ;  /* 0x000000310400720c */ /* 0x040fe20003fc4070 */
[----:B------:R-:W-:Y:S02]  /*2ac0*/  IMAD.MOV R63, RZ, RZ, -R24 ;  /* 0x000000ffff3f7224 */ /* 0x000fe400078e0a18 */
[----:B------:R-:W-:Y:S02]  /*2ad0*/  IMAD.MOV.U32 R58, RZ, RZ, R45 ;  /* 0x000000ffff3a7224 */ /* 0x000fe400078e002d */
[----:B------:R-:W-:Y:S02]  /*2ae0*/  IMAD R45, R4, R63, R46 ;  /* 0x0000003f042d7224 */ /* 0x000fe400078e022e */
[----:B------:R-:W-:-:S02]  /*2af0*/  @!P3 IMAD.IADD R55, R55, 0x1, -R4 ;  /* 0x000000013737b824 */ /* 0x000fc400078e0a04 */
[----:B------:R-:W-:Y:S01]  /*2b00*/  @!P1 IMAD.IADD R47, R47, 0x1, -R4 ;  /* 0x000000012f2f9824 */ /* 0x000fe200078e0a04 */
[C---:B------:R-:W-:Y:S01]  /*2b10*/  ISETP.GT.U32.AND P1, PT, R4.reuse, R45, PT ;  /* 0x0000002d0400720c */ /* 0x040fe20003f24070 */
[----:B------:R-:W-:Y:S01]  /*2b20*/  IMAD.HI.U32 R24, R5, R48, RZ ;  /* 0x0000003005187227 */ /* 0x000fe200078e00ff */
[----:B------:R-:W-:-:S03]  /*2b30*/  ISETP.GT.U32.AND P3, PT, R4, R55, PT ;  /* 0x000000370400720c */ /* 0x000fc60003f64070 */
[----:B------:R-:W-:Y:S02]  /*2b40*/  @!P6 IMAD.IADD R49, R49, 0x1, -R4 ;  /* 0x000000013131e824 */ /* 0x000fe400078e0a04 */
[----:B------:R-:W-:Y:S01]  /*2b50*/  IMAD.MOV R63, RZ, RZ, -R24 ;  /* 0x000000ffff3f7224 */ /* 0x000fe200078e0a18 */
[----:B------:R-:W-:Y:S01]  /*2b60*/  IABS R24, R3 ;  /* 0x0000000300187213 */ /* 0x000fe20000000000 */
[----:B------:R-:W-:Y:S01]  /*2b70*/  @!P4 IMAD.MOV R58, RZ, RZ, -R58 ;  /* 0x000000ffff3ac224 */ /* 0x000fe200078e0a3a */
[----:B------:R-:W-:Y:S01]  /*2b80*/  ISETP.GT.U32.AND P6, PT, R4, R49, PT ;  /* 0x000000310400720c */ /* 0x000fe20003fc4070 */
[----:B------:R-:W-:Y:S01]  /*2b90*/  IMAD.HI.U32 R46, R5, R50, RZ ;  /* 0x00000032052e7227 */ /* 0x000fe200078e00ff */
[----:B------:R-:W-:-:S03]  /*2ba0*/  ISETP.GE.AND P4, PT, R3, RZ, PT ;  /* 0x000000ff0300720c */ /* 0x000fc60003f86270 */
[--C-:B------:R-:W-:Y:S02]  /*2bb0*/  @!P1 IMAD.IADD R45, R45, 0x1, -R4.reuse ;  /* 0x000000012d2d9824 */ /* 0x100fe400078e0a04 */
[----:B------:R-:W-:Y:S01]  /*2bc0*/  @!P3 IMAD.IADD R55, R55, 0x1, -R4 ;  /* 0x000000013737b824 */ /* 0x000fe200078e0a04 */
[----:B------:R-:W-:Y:S01]  /*2bd0*/  ISETP.GE.AND P3, PT, R62, RZ, PT ;  /* 0x000000ff3e00720c */ /* 0x000fe20003f66270 */
[C---:B------:R-:W-:Y:S01]  /*2be0*/  IMAD R3, R4.reuse, R63, R48 ;  /* 0x0000003f04037224 */ /* 0x040fe200078e0230 */
[----:B------:R-:W-:Y:S01]  /*2bf0*/  ISETP.GT.U32.AND P1, PT, R4, R45, PT ;  /* 0x0000002d0400720c */ /* 0x000fe20003f24070 */
[----:B------:R-:W-:Y:S01]  /*2c00*/  @!P0 IMAD.MOV R55, RZ, RZ, -R55 ;  /* 0x000000ffff378224 */ /* 0x000fe200078e0a37 */
[----:B------:R-:W-:Y:S01]  /*2c10*/  ISETP.GE.AND P0, PT, R60, RZ, PT ;  /* 0x000000ff3c00720c */ /* 0x000fe20003f06270 */
[----:B------:R-:W-:Y:S01]  /*2c20*/  IMAD.MOV.U32 R48, RZ, RZ, R24 ;  /* 0x000000ffff307224 */ /* 0x000fe200078e0018 */
[----:B------:R-:W-:Y:S01]  /*2c30*/  IABS R63, R61 ;  /* 0x0000003d003f7213 */ /* 0x000fe20000000000 */
[----:B------:R-:W-:-:S02]  /*2c40*/  IMAD.MOV.U32 R60, RZ, RZ, R47 ;  /* 0x000000ffff3c7224 */ /* 0x000fc400078e002f */
[----:B------:R-:W-:-:S04]  /*2c50*/  IMAD.HI.U32 R24, R5, R48, RZ ;  /* 0x0000003005187227 */ /* 0x000fc800078e00ff */
[----:B------:R-:W-:Y:S01]  /*2c60*/  @!P5 IMAD.MOV R60, RZ, RZ, -R60 ;  /* 0x000000ffff3cd224 */ /* 0x000fe200078e0a3c */
[C---:B------:R-:W-:Y:S01]  /*2c70*/  ISETP.GT.U32.AND P5, PT, R4.reuse, R3, PT ;  /* 0x000000030400720c */ /* 0x040fe20003fa4070 */
[----:B------:R-:W-:Y:S02]  /*2c80*/  IMAD.MOV R47, RZ, RZ, -R24 ;  /* 0x000000ffff2f7224 */ /* 0x000fe400078e0a18 */
[----:B------:R-:W-:Y:S01]  /*2c90*/  @!P6 IMAD.IADD R49, R49, 0x1, -R4 ;  /* 0x000000013131e824 */ /* 0x000fe200078e0a04 */
[----:B------:R-:W-:Y:S01]  /*2ca0*/  ISETP.GE.AND P6, PT, R59, RZ, PT ;  /* 0x000000ff3b00720c */ /* 0x000fe20003fc6270 */
[----:B------:R-:W-:Y:S02]  /*2cb0*/  IMAD.MOV R59, RZ, RZ, -R46 ;  /* 0x000000ffff3b7224 */ /* 0x000fe400078e0a2e */
[----:B------:R-:W-:Y:S02]  /*2cc0*/  IMAD R47, R4, R47, R48 ;  /* 0x0000002f042f7224 */ /* 0x000fe400078e0230 */
[----:B------:R-:W-:-:S02]  /*2cd0*/  @!P1 IMAD.IADD R45, R45, 0x1, -R4 ;  /* 0x000000012d2d9824 */ /* 0x000fc400078e0a04 */
[C---:B------:R-:W-:Y:S01]  /*2ce0*/  IMAD R59, R4.reuse, R59, R50 ;  /* 0x0000003b043b7224 */ /* 0x040fe200078e0232 */
[C---:B------:R-:W-:Y:S01]  /*2cf0*/  ISETP.GT.U32.AND P1, PT, R4.reuse, R47, PT ;  /* 0x0000002f0400720c */ /* 0x040fe20003f24070 */
[----:B------:R-:W-:Y:S01]  /*2d00*/  IMAD.MOV.U32 R64, RZ, RZ, R45 ;  /* 0x000000ffff407224 */ /* 0x000fe200078e002d */
[----:B------:R-:W-:Y:S01]  /*2d10*/  IABS R50, R82 ;  /* 0x0000005200327213 */ /* 0x000fe20000000000 */
[----:B------:R-:W-:Y:S02]  /*2d20*/  @!P5 IMAD.IADD R3, R3, 0x1, -R4 ;  /* 0x000000010303d824 */ /* 0x000fe400078e0a04 */
[----:B------:R-:W-:Y:S01]  /*2d30*/  @!P3 IMAD.MOV R64, RZ, RZ, -R64 ;  /* 0x000000ffff40b224 */ /* 0x000fe200078e0a40 */
[C---:B------:R-:W-:Y:S01]  /*2d40*/  ISETP.GT.U32.AND P3, PT, R4.reuse, R59, PT ;  /* 0x0000003b0400720c */ /* 0x040fe20003f64070 */
[----:B------:R-:W-:Y:S01]  /*2d50*/  IMAD.HI.U32 R24, R5, R63, RZ ;  /* 0x0000003f05187227 */ /* 0x000fe200078e00ff */
[----:B------:R-:W-:-:S03]  /*2d60*/  ISETP.GT.U32.AND P5, PT, R4, R3, PT ;  /* 0x000000030400720c */ /* 0x000fc60003fa4070 */
[----:B------:R-:W-:Y:S02]  /*2d70*/  IMAD.MOV.U32 R62, RZ, RZ, R49 ;  /* 0x000000ffff3e7224 */ /* 0x000fe400078e0031 */
[----:B------:R-:W-:Y:S02]  /*2d80*/  IMAD.MOV R24, RZ, RZ, -R24 ;  /* 0x000000ffff187224 */ /* 0x000fe400078e0a18 */
[----:B------:R-:W-:Y:S02]  /*2d90*/  @!P1 IMAD.IADD R47, R47, 0x1, -R4 ;  /* 0x000000012f2f9824 */ /* 0x000fe400078e0a04 */
[----:B------:R-:W-:Y:S01]  /*2da0*/  @!P2 IMAD.MOV R62, RZ, RZ, -R62 ;  /* 0x000000ffff3ea224 */ /* 0x000fe200078e0a3e */
[----:B------:R-:W-:Y:S01]  /*2db0*/  ISETP.GE.AND P2, PT, R61, RZ, PT ;  /* 0x000000ff3d00720c */ /* 0x000fe20003f46270 */
[C---:B------:R-:W-:Y:S01]  /*2dc0*/  IMAD R45, R4.reuse, R24, R63 ;  /* 0x00000018042d7224 */ /* 0x040fe200078e023f */
[----:B------:R-:W-:Y:S01]  /*2dd0*/  IABS R61, R68 ;  /* 0x00000044003d7213 */ /* 0x000fe20000000000 */
[----:B------:R-:W-:Y:S01]  /*2de0*/  @!P3 IMAD.IADD R59, R59, 0x1, -R4 ;  /* 0x000000013b3bb824 */ /* 0x000fe200078e0a04 */
[----:B------:R-:W-:Y:S01]  /*2df0*/  ISETP.GT.U32.AND P1, PT, R4, R47, PT ;  /* 0x0000002f0400720c */ /* 0x000fe20003f24070 */
[----:B------:R-:W-:Y:S01]  /*2e00*/  IMAD.HI.U32 R46, R5, R66, RZ ;  /* 0x00000042052e7227 */ /* 0x000fe200078e00ff */
[----:B------:R-:W-:-:S02]  /*2e10*/  IABS R63, R84 ;  /* 0x00000054003f7213 */ /* 0x000fc40000000000 */
[C---:B------:R-:W-:Y:S01]  /*2e20*/  ISETP.GT.U32.AND P3, PT, R4.reuse, R59, PT ;  /* 0x0000003b0400720c */ /* 0x040fe20003f64070 */
[----:B------:R-:W-:Y:S01]  /*2e30*/  @!P5 IMAD.IADD R3, R3, 0x1, -R4 ;  /* 0x000000010303d824 */ /* 0x000fe200078e0a04 */
[----:B------:R-:W-:Y:S01]  /*2e40*/  ISETP.GT.U32.AND P5, PT, R4, R45, PT ;  /* 0x0000002d0400720c */ /* 0x000fe20003fa4070 */
[----:B------:R-:W-:Y:S02]  /*2e50*/  IMAD.MOV R49, RZ, RZ, -R46 ;  /* 0x000000ffff317224 */ /* 0x000fe400078e0a2e */
[----:B------:R-:W-:-:S04]  /*2e60*/  IMAD.HI.U32 R24, R5, R61, RZ ;  /* 0x0000003d05187227 */ /* 0x000fc800078e00ff */
[C---:B------:R-:W-:Y:S01]  /*2e70*/  IMAD R49, R4.reuse, R49, R66 ;  /* 0x0000003104317224 */ /* 0x040fe200078e0242 */
[----:B------:R-:W-:Y:S01]  /*2e80*/  IABS R66, R83 ;  /* 0x0000005300427213 */ /* 0x000fe20000000000 */
[----:B------:R-:W-:Y:S02]  /*2e90*/  IMAD.MOV R24, RZ, RZ, -R24 ;  /* 0x000000ffff187224 */ /* 0x000fe400078e0a18 */
[--C-:B------:R-:W-:Y:S01]  /*2ea0*/  @!P1 IMAD.IADD R47, R47, 0x1, -R4.reuse ;  /* 0x000000012f2f9824 */ /* 0x100fe200078e0a04 */
[C---:B------:R-:W-:Y:S01]  /*2eb0*/  ISETP.GT.U32.AND P1, PT, R4.reuse, R49, PT ;  /* 0x000000310400720c */ /* 0x040fe20003f24070 */
[C---:B------:R-:W-:Y:S02]  /*2ec0*/  IMAD R61, R4.reuse, R24, R61 ;  /* 0x00000018043d7224 */ /* 0x040fe400078e023d */
[--C-:B------:R-:W-:Y:S02]  /*2ed0*/  @!P5 IMAD.IADD R45, R45, 0x1, -R4.reuse ;  /* 0x000000012d2dd824 */ /* 0x100fe400078e0a04 */
[----:B------:R-:W-:Y:S01]  /*2ee0*/  @!P3 IMAD.IADD R59, R59, 0x1, -R4 ;  /* 0x000000013b3bb824 */ /* 0x000fe200078e0a04 */
[C---:B------:R-:W-:Y:S01]  /*2ef0*/  ISETP.GT.U32.AND P3, PT, R4.reuse, R61, PT ;  /* 0x0000003d0400720c */ /* 0x040fe20003f64070 */
[----:B------:R-:W-:Y:S01]  /*2f00*/  IMAD.HI.U32 R46, R5, R63, RZ ;  /* 0x0000003f052e7227 */ /* 0x000fe200078e00ff */
[----:B------:R-:W-:-:S03]  /*2f10*/  ISETP.GT.U32.AND P5, PT, R4, R45, PT ;  /* 0x0000002d0400720c */ /* 0x000fc60003fa4070 */
[----:B------:R-:W-:Y:S02]  /*2f20*/  IMAD.MOV R46, RZ, RZ, -R46 ;  /* 0x000000ffff2e7224 */ /* 0x000fe400078e0a2e */
[----:B------:R-:W-:Y:S01]  /*2f30*/  @!P1 IMAD.IADD R49, R49, 0x1, -R4 ;  /* 0x0000000131319824 */ /* 0x000fe200078e0a04 */
[----:B------:R-:W-:Y:S01]  /*2f40*/  ISETP.GE.AND P1, PT, R65, RZ, PT ;  /* 0x000000ff4100720c */ /* 0x000fe20003f26270 */
[----:B------:R-:W-:Y:S02]  /*2f50*/  IMAD R63, R4, R46, R63 ;  /* 0x0000002e043f7224 */ /* 0x000fe400078e023f */
[----:B------:R-:W-:-:S04]  /*2f60*/  IMAD.HI.U32 R24, R5, R50, RZ ;  /* 0x0000003205187227 */ /* 0x000fc800078e00ff */
[----:B------:R-:W-:Y:S01]  /*2f70*/  @!P3 IMAD.IADD R61, R61, 0x1, -R4 ;  /* 0x000000013d3db824 */ /* 0x000fe200078e0a04 */
[----:B------:R-:W-:Y:S01]  /*2f80*/  ISETP.GT.U32.AND P3, PT, R4, R49, PT ;  /* 0x000000310400720c */ /* 0x000fe20003f64070 */
[----:B------:R-:W-:-:S04]  /*2f90*/  IMAD.HI.U32 R46, R5, R66, RZ ;  /* 0x00000042052e7227 */ /* 0x000fc800078e00ff */
[----:B------:R-:W-:-:S04]  /*2fa0*/  IMAD.HI.U32 R48, R5, R70, RZ ;  /* 0x0000004605307227 */ /* 0x000fc800078e00ff */
[----:B------:R-:W-:Y:S01]  /*2fb0*/  @!P5 IMAD.IADD R45, R45, 0x1, -R4 ;  /* 0x000000012d2dd824 */ /* 0x000fe200078e0a04 */
[C---:B------:R-:W-:Y:S01]  /*2fc0*/  ISETP.GT.U32.AND P5, PT, R4.reuse, R63, PT ;  /* 0x0000003f0400720c */ /* 0x040fe20003fa4070 */
[----:B------:R-:W-:Y:S01]  /*2fd0*/  IMAD.MOV R67, RZ, RZ, -R24 ;  /* 0x000000ffff437224 */ /* 0x000fe200078e0a18 */
[----:B------:R-:W-:Y:S01]  /*2fe0*/  IABS R24, R80 ;  /* 0x0000005000187213 */ /* 0x000fe20000000000 */
[----:B------:R-:W-:Y:S01]  /*2ff0*/  IMAD.MOV R69, RZ, RZ, -R46 ;  /* 0x000000ffff457224 */ /* 0x000fe200078e0a2e */
[----:B------:R-:W-:Y:S01]  /*3000*/  IABS R46, R74 ;  /* 0x0000004a002e7213 */ /* 0x000fe20000000000 */
[----:B------:R-:W-:Y:S01]  /*3010*/  IMAD.MOV R71, RZ, RZ, -R48 ;  /* 0x000000ffff477224 */ /* 0x000fe200078e0a30 */
[----:B------:R-:W-:Y:S01]  /*3020*/  IABS R48, R0 ;  /* 0x0000000000307213 */ /* 0x000fe20000000000 */
[C---:B------:R-:W-:Y:S02]  /*3030*/  IMAD R65, R4.reuse, R67, R50 ;  /* 0x0000004304417224 */ /* 0x040fe400078e0232 */
[----:B------:R-:W-:-:S02]  /*3040*/  IMAD R67, R4, R69, R66 ;  /* 0x0000004504437224 */ /* 0x000fc400078e0242 */
[C---:B------:R-:W-:Y:S02]  /*3050*/  IMAD R69, R4.reuse, R71, R70 ;  /* 0x0000004704457224 */ /* 0x040fe400078e0246 */
[----:B------:R-:W-:Y:S02]  /*3060*/  IMAD.MOV.U32 R71, RZ, RZ, R24 ;  /* 0x000000ffff477224 */ /* 0x000fe400078e0018 */
[----:B------:R-:W-:Y:S01]  /*3070*/  @!P3 IMAD.IADD R49, R49, 0x1, -R4 ;  /* 0x000000013131b824 */ /* 0x000fe200078e0a04 */
[----:B------:R-:W-:Y:S01]  /*3080*/  ISETP.GT.U32.AND P3, PT, R4, R65, PT ;  /* 0x000000410400720c */ /* 0x000fe20003f64070 */
[----:B------:R-:W-:Y:S02]  /*3090*/  IMAD.MOV.U32 R66, RZ, RZ, R3 ;  /* 0x000000ffff427224 */ /* 0x000fe400078e0003 */
[----:B------:R-:W-:-:S04]  /*30a0*/  IMAD.HI.U32 R3, R5, R71, RZ ;  /* 0x0000004705037227 */ /* 0x000fc800078e00ff */
        /* <DEDUP_REMOVED lines=8> */
[----:B------:R-:W-:Y:S01]  /*3130*/  @!P3 IMAD.IADD R65, R65, 0x1, -R4 ;  /* 0x000000014141b824 */ /* 0x000fe200078e0a04 */
[C---:B------:R-:W-:Y:S01]  /*3140*/  ISETP.GT.U32.AND P3, PT, R4.reuse, R71, PT ;  /* 0x000000470400720c */ /* 0x040fe20003f64070 */
[----:B------:R-:W-:Y:S02]  /*3150*/  IMAD R73, R4, R3, R73 ;  /* 0x0000000304497224 */ /* 0x000fe400078e0249 */
[----:B------:R-:W-:-:S04]  /*3160*/  IMAD.HI.U32 R3, R5, R75, RZ ;  /* 0x0000004b05037227 */ /* 0x000fc800078e00ff */
[--C-:B------:R-:W-:Y:S01]  /*3170*/  @!P5 IMAD.IADD R61, R61, 0x1, -R4.reuse ;  /* 0x000000013d3dd824 */ /* 0x100fe200078e0a04 */
[C---:B------:R-:W-:Y:S01]  /*3180*/  ISETP.GT.U32.AND P5, PT, R4.reuse, R67, PT ;  /* 0x000000430400720c */ /* 0x040fe20003fa4070 */
[----:B------:R-:W-:Y:S02]  /*3190*/  IMAD.MOV R3, RZ, RZ, -R3 ;  /* 0x000000ffff037224 */ /* 0x000fe400078e0a03 */
[--C-:B------:R-:W-:Y:S01]  /*31a0*/  @!P0 IMAD.IADD R63, R63, 0x1, -R4.reuse ;  /* 0x000000013f3f8824 */ /* 0x100fe200078e0a04 */
[C---:B------:R-:W-:Y:S01]  /*31b0*/  ISETP.GT.U32.AND P0, PT, R4.reuse, R69, PT ;  /* 0x000000450400720c */ /* 0x040fe20003f04070 */
[C---:B------:R-:W-:Y:S02]  /*31c0*/  IMAD R75, R4.reuse, R3, R75 ;  /* 0x00000003044b7224 */ /* 0x040fe400078e024b */
[----:B------:R-:W-:Y:S02]  /*31d0*/  @!P3 IMAD.IADD R71, R71, 0x1, -R4 ;  /* 0x000000014747b824 */ /* 0x000fe400078e0a04 */
[----:B------:R-:W-:Y:S01]  /*31e0*/  IMAD.MOV.U32 R72, RZ, RZ, R49 ;  /* 0x000000ffff487224 */ /* 0x000fe200078e0031 */
[----:B------:R-:W-:Y:S01]  /*31f0*/  ISETP.GT.U32.AND P3, PT, R4, R75, PT ;  /* 0x0000004b0400720c */ /* 0x000fe20003f64070 */
[----:B------:R-:W-:-:S02]  /*3200*/  @!P6 IMAD.MOV R59, RZ, RZ, -R59 ;  /* 0x000000ffff3be224 */ /* 0x000fc400078e0a3b */
[----:B------:R-:W-:Y:S01]  /*3210*/  @!P5 IMAD.IADD R67, R67, 0x1, -R4 ;  /* 0x000000014343d824 */ /* 0x000fe200078e0a04 */
[----:B------:R-:W-:Y:S01]  /*3220*/  ISETP.GT.U32.AND P5, PT, R4, R73, PT ;  /* 0x000000490400720c */ /* 0x000fe20003fa4070 */
[----:B------:R-:W-:Y:S02]  /*3230*/  @!P1 IMAD.MOV R72, RZ, RZ, -R72 ;  /* 0x000000ffff489224 */ /* 0x000fe400078e0a48 */
[----:B------:R-:W-:Y:S01]  /*3240*/  @!P0 IMAD.IADD R69, R69, 0x1, -R4 ;  /* 0x0000000145458824 */ /* 0x000fe200078e0a04 */
[----:B------:R-:W-:Y:S01]  /*3250*/  ISETP.GE.AND P0, PT, R68, RZ, PT ;  /* 0x000000ff4400720c */ /* 0x000fe20003f06270 */
[----:B------:R-:W-:Y:S01]  /*3260*/  IMAD.MOV.U32 R68, RZ, RZ, R47 ;  /* 0x000000ffff447224 */ /* 0x000fe200078e002f */
[----:B------:R-:W-:Y:S01]  /*3270*/  ISETP.GT.U32.AND P6, PT, R4, R67, PT ;  /* 0x000000430400720c */ /* 0x000fe20003fc4070 */
[----:B------:R-:W-:-:S04]  /*3280*/  IMAD.HI.U32 R24, R5, R77, RZ ;  /* 0x0000004d05187227 */ /* 0x000fc800078e00ff */
[--C-:B------:R-:W-:Y:S02]  /*3290*/  @!P3 IMAD.IADD R75, R75, 0x1, -R4.reuse ;  /* 0x000000014b4bb824 */ /* 0x100fe400078e0a04 */
[----:B------:R-:W-:Y:S01]  /*32a0*/  @!P5 IMAD.IADD R73, R73, 0x1, -R4 ;  /* 0x000000014949d824 */ /* 0x000fe200078e0a04 */
[C---:B------:R-:W-:Y:S01]  /*32b0*/  ISETP.GT.U32.AND P5, PT, R4.reuse, R69, PT ;  /* 0x000000450400720c */ /* 0x040fe20003fa4070 */
[----:B------:R-:W-:Y:S01]  /*32c0*/  @!P4 IMAD.MOV R68, RZ, RZ, -R68 ;  /* 0x000000ffff44c224 */ /* 0x000fe200078e0a44 */
[C---:B------:R-:W-:Y:S01]  /*32d0*/  ISETP.GT.U32.AND P4, PT, R4.reuse, R65, PT ;  /* 0x000000410400720c */ /* 0x040fe20003f84070 */
[C---:B------:R-:W-:Y:S01]  /*32e0*/  IMAD.HI.U32 R3, R5.reuse, R46, RZ ;  /* 0x0000002e05037227 */ /* 0x040fe200078e00ff */
[C---:B------:R-:W-:Y:S02]  /*32f0*/  ISETP.GT.U32.AND P1, PT, R4.reuse, R75, PT ;  /* 0x0000004b0400720c */ /* 0x040fe40003f24070 */
[----:B------:R-:W-:Y:S01]  /*3300*/  ISETP.GT.U32.AND P3, PT, R4, R73, PT ;  /* 0x000000490400720c */ /* 0x000fe20003f64070 */
[----:B------:R-:W-:-:S04]  /*3310*/  IMAD.HI.U32 R5, R5, R48, RZ ;  /* 0x0000003005057227 */ /* 0x000fc800078e00ff */
[----:B------:R-:W-:Y:S02]  /*3320*/  IMAD.MOV R24, RZ, RZ, -R24 ;  /* 0x000000ffff187224 */ /* 0x000fe400078e0a18 */
[----:B------:R-:W-:Y:S02]  /*3330*/  IMAD.MOV R3, RZ, RZ, -R3 ;  /* 0x000000ffff037224 */ /* 0x000fe400078e0a03 */
[----:B------:R-:W-:Y:S02]  /*3340*/  IMAD.MOV R5, RZ, RZ, -R5 ;  /* 0x000000ffff057224 */ /* 0x000fe400078e0a05 */
[----:B------:R-:W-:Y:S02]  /*3350*/  IMAD.MOV.U32 R70, RZ, RZ, R45 ;  /* 0x000000ffff467224 */ /* 0x000fe400078e002d */
[----:B------:R-:W-:Y:S01]  /*3360*/  IMAD R77, R4, R24, R77 ;  /* 0x00000018044d7224 */ /* 0x000fe200078e024d */
[----:B------:R-:W-:Y:S01]  /*3370*/  LOP3.LUT R24, R2, 0x40, RZ, 0xc0, !PT ;  /* 0x0000004002187812 */ /* 0x000fe200078ec0ff */
[----:B------:R-:W-:-:S02]  /*3380*/  IMAD R45, R4, R3, R46 ;  /* 0x00000003042d7224 */ /* 0x000fc400078e022e */
[C---:B------:R-:W-:Y:S01]  /*3390*/  IMAD R47, R4.reuse, R5, R48 ;  /* 0x00000005042f7224 */ /* 0x040fe200078e0230 */
[----:B------:R-:W-:Y:S01]  /*33a0*/  SHF.R.S32.HI R5, RZ, 0x1f, R112 ;  /* 0x0000001fff057819 */ /* 0x000fe20000011470 */
[--C-:B------:R-:W-:Y:S01]  /*33b0*/  @!P4 IMAD.IADD R65, R65, 0x1, -R4.reuse ;  /* 0x000000014141c824 */ /* 0x100fe200078e0a04 */
[C---:B------:R-:W-:Y:S01]  /*33c0*/  ISETP.GT.U32.AND P4, PT, R4.reuse, R77, PT ;  /* 0x0000004d0400720c */ /* 0x040fe20003f84070 */
[--C-:B------:R-:W-:Y:S01]  /*33d0*/  @!P6 IMAD.IADD R67, R67, 0x1, -R4.reuse ;  /* 0x000000014343e824 */ /* 0x100fe200078e0a04 */
[C---:B------:R-:W-:Y:S01]  /*33e0*/  ISETP.GT.U32.AND P6, PT, R4.reuse, R45, PT ;  /* 0x0000002d0400720c */ /* 0x040fe20003fc4070 */
[----:B------:R-:W-:Y:S01]  /*33f0*/  @!P1 IMAD.IADD R75, R75, 0x1, -R4 ;  /* 0x000000014b4b9824 */ /* 0x000fe200078e0a04 */
[C---:B------:R-:W-:Y:S01]  /*3400*/  ISETP.GT.U32.AND P1, PT, R4.reuse, R47, PT ;  /* 0x0000002f0400720c */ /* 0x040fe20003f24070 */
[----:B------:R-:W-:Y:S01]  /*3410*/  @!P2 IMAD.MOV R70, RZ, RZ, -R70 ;  /* 0x000000ffff46a224 */ /* 0x000fe200078e0a46 */
[----:B------:R-:W-:Y:S01]  /*3420*/  ISETP.GT.U32.AND P2, PT, R4, R71, PT ;  /* 0x000000470400720c */ /* 0x000fe20003f44070 */
[--C-:B------:R-:W-:Y:S01]  /*3430*/  @!P3 IMAD.IADD R73, R73, 0x1, -R4.reuse ;  /* 0x000000014949b824 */ /* 0x100fe200078e0a04 */
[----:B------:R-:W-:Y:S01]  /*3440*/  ISETP.GE.AND P3, PT, R83, RZ, PT ;  /* 0x000000ff5300720c */ /* 0x000fe20003f66270 */
[--C-:B------:R-:W-:Y:S01]  /*3450*/  @!P5 IMAD.IADD R69, R69, 0x1, -R4.reuse ;  /* 0x000000014545d824 */ /* 0x100fe200078e0a04 */
[----:B------:R-:W-:Y:S01]  /*3460*/  ISETP.GE.AND P5, PT, R84, RZ, PT ;  /* 0x000000ff5400720c */ /* 0x000fe20003fa6270 */
[----:B------:R-:W-:Y:S01]  /*3470*/  @!P0 IMAD.MOV R61, RZ, RZ, -R61 ;  /* 0x000000ffff3d8224 */ /* 0x000fe200078e0a3d */
[----:B------:R-:W-:Y:S01]  /*3480*/  LEA.HI R112, R5, R112, RZ, 0x7 ;  /* 0x0000007005707211 */ /* 0x000fe200078f38ff */
[--C-:B------:R-:W-:Y:S01]  /*3490*/  @!P4 IMAD.IADD R77, R77, 0x1, -R4.reuse ;  /* 0x000000014d4dc824 */ /* 0x100fe200078e0a04 */
[----:B------:R-:W-:Y:S01]  /*34a0*/  ISETP.GE.AND P4, PT, R81, RZ, PT ;  /* 0x000000ff5100720c */ /* 0x000fe20003f86270 */
[--C-:B------:R-:W-:Y:S01]  /*34b0*/  @!P6 IMAD.IADD R45, R45, 0x1, -R4.reuse ;  /* 0x000000012d2de824 */ /* 0x100fe200078e0a04 */
[----:B------:R-:W-:Y:S01]  /*34c0*/  LOP3.LUT R5, RZ, R57, RZ, 0x33, !PT ;  /* 0x00000039ff057212 */ /* 0x000fe200078e33ff */
[--C-:B------:R-:W-:Y:S01]  /*34d0*/  @!P1 IMAD.IADD R47, R47, 0x1, -R4.reuse ;  /* 0x000000012f2f9824 */ /* 0x100fe200078e0a04 */
[----:B------:R-:W-:Y:S01]  /*34e0*/  ISETP.GT.U32.AND P0, PT, R4, R77, PT ;  /* 0x0000004d0400720c */ /* 0x000fe20003f04070 */
[--C-:B------:R-:W-:Y:S01]  /*34f0*/  @!P2 IMAD.IADD R71, R71, 0x1, -R4.reuse ;  /* 0x000000014747a824 */ /* 0x100fe200078e0a04 */
[----:B------:R-:W-:Y:S01]  /*3500*/  ISETP.GE.AND P2, PT, R82, RZ, PT ;  /* 0x000000ff5200720c */ /* 0x000fe20003f46270 */
[----:B------:R-:W-:Y:S01]  /*3510*/  @!P3 IMAD.MOV R67, RZ, RZ, -R67 ;  /* 0x000000ffff43b224 */ /* 0x000fe200078e0a43 */
[C---:B------:R-:W-:Y:S01]  /*3520*/  ISETP.GT.U32.AND P6, PT, R4.reuse, R45, PT ;  /* 0x0000002d0400720c */ /* 0x040fe20003fc4070 */
[----:B------:R-:W-:Y:S01]  /*3530*/  @!P5 IMAD.MOV R63, RZ, RZ, -R63 ;  /* 0x000000ffff3fd224 */ /* 0x000fe200078e0a3f */
[----:B------:R-:W-:Y:S01]  /*3540*/  ISETP.GT.U32.AND P3, PT, R4, R47, PT ;  /* 0x0000002f0400720c */ /* 0x000fe20003f64070 */
[----:B------:R-:W-:Y:S01]  /*3550*/  IMAD.SHL.U32 R3, R2, 0x2, RZ ;  /* 0x0000000202037824 */ /* 0x000fe200078e00ff */
[----:B------:R-:W-:Y:S01]  /*3560*/  ISETP.GE.AND P5, PT, R80, RZ, PT ;  /* 0x000000ff5000720c */ /* 0x000fe20003fa6270 */
[----:B------:R-:W-:Y:S01]  /*3570*/  @!P4 IMAD.MOV R69, RZ, RZ, -R69 ;  /* 0x000000ffff45c224 */ /* 0x000fe200078e0a45 */
[----:B------:R-:W-:Y:S01]  /*3580*/  ISETP.GE.AND P1, PT, R78, RZ, PT ;  /* 0x000000ff4e00720c */ /* 0x000fe20003f26270 */
[----:B------:R-:W-:Y:S01]  /*3590*/  IMAD R111, R111, UR5, RZ ;  /* 0x000000056f6f7c24 */ /* 0x000fe2000f8e02ff */
[----:B------:R-:W-:Y:S01]  /*35a0*/  ISETP.NE.AND P4, PT, R57, RZ, PT ;  /* 0x000000ff3900720c */ /* 0x000fe20003f85270 */
[--C-:B------:R-:W-:Y:S01]  /*35b0*/  @!P0 IMAD.IADD R77, R77, 0x1, -R4.reuse ;  /* 0x000000014d4d8824 */ /* 0x100fe200078e0a04 */
[----:B------:R-:W-:Y:S01]  /*35c0*/  ISETP.GE.AND P0, PT, R76, RZ, PT ;  /* 0x000000ff4c00720c */ /* 0x000fe20003f06270 */
[----:B------:R-:W-:Y:S01]  /*35d0*/  @!P2 IMAD.MOV R65, RZ, RZ, -R65 ;  /* 0x000000ffff41a224 */ /* 0x000fe200078e0a41 */
[----:B------:R-:W-:Y:S01]  /*35e0*/  ISETP.GE.AND P2, PT, R79, RZ, PT ;  /* 0x000000ff4f00720c */ /* 0x000fe20003f46270 */
[--C-:B------:R-:W-:Y:S01]  /*35f0*/  @!P6 IMAD.IADD R45, R45, 0x1, -R4.reuse ;  /* 0x000000012d2de824 */ /* 0x100fe200078e0a04 */
[----:B------:R-:W-:Y:S01]  /*3600*/  ISETP.GE.AND P6, PT, R74, RZ, PT ;  /* 0x000000ff4a00720c */ /* 0x000fe20003fc6270 */
[----:B------:R-:W-:Y:S01]  /*3610*/  @!P3 IMAD.IADD R47, R47, 0x1, -R4 ;  /* 0x000000012f2fb824 */ /* 0x000fe200078e0a04 */
[----:B------:R-:W-:Y:S01]  /*3620*/  ISETP.GE.AND P3, PT, R0, RZ, PT ;  /* 0x000000ff0000720c */ /* 0x000fe20003f66270 */
[----:B------:R-:W-:Y:S01]  /*3630*/  IMAD R4, R110, UR60, RZ ;  /* 0x0000003c6e047c24 */ /* 0x000fe2000f8e02ff */
[----:B------:R-:W-:Y:S01]  /*3640*/  LOP3.LUT R3, R3, 0x7e, RZ, 0xc0, !PT ;  /* 0x0000007e03037812 */ /* 0x000fe200078ec0ff */
[----:B------:R-:W-:Y:S01]  /*3650*/  IMAD.MOV.U32 R74, RZ, RZ, R45 ;  /* 0x000000ffff4a7224 */ /* 0x000fe200078e002d */
[C---:B------:R-:W-:Y:S01]  /*3660*/  SEL R6, R5.reuse, R6, !P4 ;  /* 0x0000000605067207 */ /* 0x040fe20006000000 */
[----:B------:R-:W-:Y:S01]  /*3670*/  IMAD.MOV.U32 R76, RZ, RZ, R47 ;  /* 0x000000ffff4c7224 */ /* 0x000fe200078e002f */
[C---:B------:R-:W-:Y:S01]  /*3680*/  SEL R8, R5.reuse, R8, !P4 ;  /* 0x0000000805087207 */ /* 0x040fe20006000000 */
[C-C-:B------:R-:W-:Y:S01]  /*3690*/  IMAD R2, R24.reuse, 0x100, R3.reuse ;  /* 0x0000010018027824 */ /* 0x140fe200078e0203 */
[C---:B------:R-:W-:Y:S01]  /*36a0*/  SEL R11, R5.reuse, R11, !P4 ;  /* 0x0000000b050b7207 */ /* 0x040fe20006000000 */
[----:B------:R-:W-:Y:S01]  /*36b0*/  IMAD R3, R24, 0x80, R3 ;  /* 0x0000008018037824 */ /* 0x000fe200078e0203 */
[C---:B------:R-:W-:Y:S01]  /*36c0*/  SEL R10, R5.reuse, R10, !P4 ;  /* 0x0000000a050a7207 */ /* 0x040fe20006000000 */
[----:B------:R-:W-:Y:S01]  /*36d0*/  @!P5 IMAD.MOV R71, RZ, RZ, -R71 ;  /* 0x000000ffff47d224 */ /* 0x000fe200078e0a47 */
[----:B------:R-:W-:Y:S01]  /*36e0*/  LEA R24, P5, R4, UR8, 0x1 ;  /* 0x0000000804187c11 */ /* 0x000fe2000f8a08ff */
[----:B------:R-:W-:Y:S01]  /*36f0*/  IMAD R6, R6, UR10, RZ ;  /* 0x0000000a06067c24 */ /* 0x000fe2000f8e02ff */
[C---:B------:R-:W-:Y:S01]  /*3700*/  SEL R45, R5.reuse, R15, !P4 ;  /* 0x0000000f052d7207 */ /* 0x040fe20006000000 */
[----:B------:R-:W-:Y:S01]  /*3710*/  @!P1 IMAD.MOV R73, RZ, RZ, -R73 ;  /* 0x000000ffff499224 */ /* 0x000fe200078e0a49 */
        /* <DEDUP_REMOVED lines=9> */
[----:B------:R-:W-:Y:S01]  /*37b0*/  IMAD R8, R8, UR10, RZ ;  /* 0x0000000a08087c24 */ /* 0x000fe2000f8e02ff */
[----:B------:R-:W-:Y:S01]  /*37c0*/  SEL R18, R5, R18, !P4 ;  /* 0x0000001205127207 */ /* 0x000fe20006000000 */
[----:B------:R-:W-:Y:S01]  /*37d0*/  IMAD R11, R11, UR10, RZ ;  /* 0x0000000a0b0b7c24 */ /* 0x000fe2000f8e02ff */
[----:B------:R-:W-:Y:S01]  /*37e0*/  SEL R20, R5, R20, !P4 ;  /* 0x0000001405147207 */ /* 0x000fe20006000000 */
[----:B------:R-:W-:Y:S01]  /*37f0*/  IMAD R10, R10, UR10, RZ ;  /* 0x0000000a0a0a7c24 */ /* 0x000fe2000f8e02ff */
[----:B------:R-:W-:Y:S01]  /*3800*/  LEA.HI.X.SX32 R25, R4, UR9, 0x1, P5 ;  /* 0x0000000904197c11 */ /* 0x000fe2000a8f0eff */
[----:B------:R-:W-:Y:S01]  /*3810*/  IMAD R45, R45, UR10, RZ ;  /* 0x0000000a2d2d7c24 */ /* 0x000fe2000f8e02ff */
[----:B------:R-:W-:Y:S01]  /*3820*/  SEL R22, R5, R22, !P4 ;  /* 0x0000001605167207 */ /* 0x000fe20006000000 */
[----:B------:R-:W-:Y:S01]  /*3830*/  IMAD R9, R9, UR10, RZ ;  /* 0x0000000a09097c24 */ /* 0x000fe2000f8e02ff */
[----:B------:R-:W-:Y:S01]  /*3840*/  LEA R90, P5, R6, R24, 0x1 ;  /* 0x00000018065a7211 */ /* 0x000fe200078a08ff */
[----:B------:R-:W-:Y:S01]  /*3850*/  IMAD R46, R46, UR10, RZ ;  /* 0x0000000a2e2e7c24 */ /* 0x000fe2000f8e02ff */
[C---:B------:R-:W-:Y:S01]  /*3860*/  SEL R7, R5.reuse, R7, !P4 ;  /* 0x0000000705077207 */ /* 0x040fe20006000000 */
[----:B------:R-:W-:Y:S01]  /*3870*/  IMAD R17, R16, UR10, RZ ;  /* 0x0000000a10117c24 */ /* 0x000fe2000f8e02ff */
[C---:B------:R-:W-:Y:S01]  /*3880*/  SEL R13, R5.reuse, R13, !P4 ;  /* 0x0000000d050d7207 */ /* 0x040fe20006000000 */
[----:B------:R-:W-:Y:S01]  /*3890*/  IMAD R50, R50, UR10, RZ ;  /* 0x0000000a32327c24 */ /* 0x000fe2000f8e02ff */
[----:B------:R-:W-:Y:S01]  /*38a0*/  SEL R14, R5, R14, !P4 ;  /* 0x0000000e050e7207 */ /* 0x000fe20006000000 */
[----:B------:R-:W-:Y:S01]  /*38b0*/  IMAD R7, R7, UR10, RZ ;  /* 0x0000000a07077c24 */ /* 0x000fe2000f8e02ff */
[C---:B------:R-:W-:Y:S01]  /*38c0*/  SEL R47, R5.reuse, R19, !P4 ;  /* 0x00000013052f7207 */ /* 0x040fe20006000000 */
[----:B------:R-:W-:Y:S01]  /*38d0*/  IMAD R19, R18, UR10, RZ ;  /* 0x0000000a12137c24 */ /* 0x000fe2000f8e02ff */
[C---:B------:R-:W-:Y:S01]  /*38e0*/  SEL R48, R5.reuse, R21, !P4 ;  /* 0x0000001505307207 */ /* 0x040fe20006000000 */
[----:B------:R-:W-:Y:S01]  /*38f0*/  IMAD R21, R20, UR10, RZ ;  /* 0x0000000a14157c24 */ /* 0x000fe2000f8e02ff */
[C---:B------:R-:W-:Y:S01]  /*3900*/  SEL R49, R5.reuse, R23, !P4 ;  /* 0x0000001705317207 */ /* 0x040fe20006000000 */
[----:B------:R-:W-:Y:S01]  /*3910*/  IMAD R23, R22, UR10, RZ ;  /* 0x0000000a16177c24 */ /* 0x000fe2000f8e02ff */
[----:B------:R-:W-:Y:S01]  /*3920*/  SEL R26, R5, R26, !P4 ;  /* 0x0000001a051a7207 */ /* 0x000fe20006000000 */
[----:B------:R-:W-:Y:S01]  /*3930*/  IMAD R13, R13, UR10, RZ ;  /* 0x0000000a0d0d7c24 */ /* 0x000fe2000f8e02ff */
[----:B------:R-:W-:Y:S01]  /*3940*/  SEL R27, R5, R27, !P4 ;  /* 0x0000001b051b7207 */ /* 0x000fe20006000000 */
        /* <DEDUP_REMOVED lines=87> */
[-C--:B------:R-:W-:Y:S01]  /*3ec0*/  LEA R93, P2, R8, R24.reuse, 0x1 ;  /* 0x00000018085d7211 */ /* 0x080fe200078408ff */
[----:B------:R-:W-:Y:S01]  /*3ed0*/  IMAD R71, R71, UR10, RZ ;  /* 0x0000000a47477c24 */ /* 0x000fe2000f8e02ff */
[-C--:B------:R-:W-:Y:S01]  /*3ee0*/  LEA R94, P1, R11, R24.reuse, 0x1 ;  /* 0x000000180b5e7211 */ /* 0x080fe200078208ff */
[----:B------:R-:W-:Y:S01]  /*3ef0*/  IMAD R73, R73, UR10, RZ ;  /* 0x0000000a49497c24 */ /* 0x000fe2000f8e02ff */
[-C--:B------:R-:W-:Y:S01]  /*3f00*/  LEA.HI.X.SX32 R16, R6, R25.reuse, 0x1, P5 ;  /* 0x0000001906107211 */ /* 0x080fe200028f0eff */
        /* <DEDUP_REMOVED lines=8> */
[----:B------:R-:W-:Y:S01]  /*3f90*/  ULDC.64 UR8, c[0x0][0x210] ;  /* 0x0000840000087ab9 */ /* 0x000fe20000000a00 */
[-C--:B------:R-:W-:Y:S01]  /*3fa0*/  LEA R100, P2, R46, R24.reuse, 0x1 ;  /* 0x000000182e647211 */ /* 0x080fe200078408ff */
[----:B------:R-:W-:Y:S01]  /*3fb0*/  UIADD3 UR5, UR4, 0x8000, URZ ;  /* 0x0000800004057890 */ /* 0x000fe2000fffe03f */
[-C--:B------:R-:W-:Y:S01]  /*3fc0*/  LEA R95, P0, R5, R24.reuse, 0x1 ;  /* 0x00000018055f7211 */ /* 0x080fe200078008ff */
[----:B------:R-:W-:Y:S01]  /*3fd0*/  USHF.L.U32 UR60, UR60, 0x7, URZ ;  /* 0x000000073c3c7899 */ /* 0x000fe2000800063f */
[-C--:B------:R-:W-:Y:S01]  /*3fe0*/  LEA.HI.X.SX32 R4, R11, R25.reuse, 0x1, P1 ;  /* 0x000000190b047211 */ /* 0x080fe200008f0eff */
[----:B------:R-:W-:Y:S01]  /*3ff0*/  USHF.R.U32.HI UR5, URZ, 0x4, UR5 ;  /* 0x000000043f057899 */ /* 0x000fe20008011605 */
[-C--:B------:R-:W-:Y:S01]  /*4000*/  LEA.HI.X.SX32 R14, R10, R25.reuse, 0x1, P6 ;  /* 0x000000190a0e7211 */ /* 0x080fe200030f0eff */
[----:B------:R-:W-:Y:S01]  /*4010*/  USHF.R.S32.HI UR10, URZ, 0x1f, UR60 ;  /* 0x0000001f3f0a7899 */ /* 0x000fe2000801143c */
[-C--:B------:R-:W-:Y:S01]  /*4020*/  LEA R101, P1, R19, R24.reuse, 0x1 ;  /* 0x0000001813657211 */ /* 0x080fe200078208ff */
[----:B------:R-:W-:Y:S01]  /*4030*/  USGXT.U32 UR38, UR5, 0xe ;  /* 0x0000000e0526789a */ /* 0x000fe20008000000 */
[-C--:B------:R-:W-:Y:S01]  /*4040*/  LEA.HI.X.SX32 R8, R45, R25.reuse, 0x1, P5 ;  /* 0x000000192d087211 */ /* 0x080fe200028f0eff */
[----:B------:R-:W-:Y:S01]  /*4050*/  USHF.L.U32 UR5, UR60, 0x1, URZ ;  /* 0x000000013c057899 */ /* 0x000fe2000800063f */
[----:B------:R-:W-:Y:S01]  /*4060*/  LEA.HI.X.SX32 R12, R9, R25, 0x1, P4 ;  /* 0x00000019090c7211 */ /* 0x000fe200020f0eff */
[----:B------:R-:W-:Y:S01]  /*4070*/  USHF.L.U64.HI UR60, UR60, 0x1, UR10 ;  /* 0x000000013c3c7899 */ /* 0x000fe2000801020a */
[----:B------:R-:W-:-:S02]  /*4080*/  LEA R105, P5, R23, R24, 0x1 ;  /* 0x0000001817697211 */ /* 0x000fc400078a08ff */
[----:B------:R-:W-:Y:S02]  /*4090*/  CS2R R78, SRZ ;  /* 0x00000000004e7805 */ /* 0x000fe4000001ff00 */
[-C--:B------:R-:W-:Y:S02]  /*40a0*/  LEA.HI.X.SX32 R10, R46, R25.reuse, 0x1, P2 ;  /* 0x000000192e0a7211 */ /* 0x080fe400010f0eff */
[----:B------:R-:W-:Y:S02]  /*40b0*/  CS2R R80, SRZ ;  /* 0x0000000000507805 */ /* 0x000fe4000001ff00 */
[----:B------:R-:W-:Y:S02]  /*40c0*/  LEA R96, P4, R13, R24, 0x1 ;  /* 0x000000180d607211 */ /* 0x000fe400078808ff */
[----:B------:R-:W-:Y:S02]  /*40d0*/  CS2R R82, SRZ ;  /* 0x0000000000527805 */ /* 0x000fe4000001ff00 */
[----:B------:R-:W-:-:S02]  /*40e0*/  LEA.HI.X.SX32 R5, R5, R25, 0x1, P0 ;  /* 0x0000001905057211 */ /* 0x000fc400000f0eff */
[----:B------:R-:W-:Y:S02]  /*40f0*/  CS2R R84, SRZ ;  /* 0x0000000000547805 */ /* 0x000fe4000001ff00 */
[-C--:B------:R-:W-:Y:S02]  /*4100*/  LEA R107, P2, R50, R24.reuse, 0x1 ;  /* 0x00000018326b7211 */ /* 0x080fe400078408ff */
[-C--:B------:R-:W-:Y:S02]  /*4110*/  LEA R92, P3, R7, R24.reuse, 0x1 ;  /* 0x00000018075c7211 */ /* 0x080fe400078608ff */
[-C--:B------:R-:W-:Y:S02]  /*4120*/  LEA R102, P0, R47, R24.reuse, 0x1 ;  /* 0x000000182f667211 */ /* 0x080fe400078008ff */
[----:B------:R-:W-:Y:S02]  /*4130*/  LEA R97, P6, R15, R24, 0x1 ;  /* 0x000000180f617211 */ /* 0x000fe400078c08ff */
[----:B------:R-:W-:-:S02]  /*4140*/  LEA.HI.X.SX32 R11, R19, R25, 0x1, P1 ;  /* 0x00000019130b7211 */ /* 0x000fc400008f0eff */
[-C--:B------:R-:W-:Y:S02]  /*4150*/  LEA.HI.X.SX32 R19, R23, R25.reuse, 0x1, P5 ;  /* 0x0000001917137211 */ /* 0x080fe400028f0eff */
[-C--:B------:R-:W-:Y:S02]  /*4160*/  LEA.HI.X.SX32 R6, R13, R25.reuse, 0x1, P4 ;  /* 0x000000190d067211 */ /* 0x080fe400020f0eff */
[-C--:B------:R-:W-:Y:S02]  /*4170*/  LEA.HI.X.SX32 R23, R50, R25.reuse, 0x1, P2 ;  /* 0x0000001932177211 */ /* 0x080fe400010f0eff */
[-C--:B------:R-:W-:Y:S02]  /*4180*/  LEA.HI.X.SX32 R18, R7, R25.reuse, 0x1, P3 ;  /* 0x0000001907127211 */ /* 0x080fe400018f0eff */
[----:B------:R-:W-:Y:S02]  /*4190*/  LEA R108, P1, R26, R24, 0x1 ;  /* 0x000000181a6c7211 */ /* 0x000fe400078208ff */
[----:B------:R-:W-:-:S02]  /*41a0*/  LEA.HI.X.SX32 R13, R47, R25, 0x1, P0 ;  /* 0x000000192f0d7211 */ /* 0x000fc400000f0eff */
[-C--:B------:R-:W-:Y:S02]  /*41b0*/  LEA R216, P2, R32, R24.reuse, 0x1 ;  /* 0x0000001820d87211 */ /* 0x080fe400078408ff */
[-C--:B------:R-:W-:Y:S02]  /*41c0*/  LEA R99, P3, R17, R24.reuse, 0x1 ;  /* 0x0000001811637211 */ /* 0x080fe400078608ff */
[-C--:B------:R-:W-:Y:S02]  /*41d0*/  LEA R103, P4, R21, R24.reuse, 0x1 ;  /* 0x0000001815677211 */ /* 0x080fe400078808ff */
[----:B------:R-:W-:Y:S02]  /*41e0*/  LEA.HI.X.SX32 R7, R15, R25, 0x1, P6 ;  /* 0x000000190f077211 */ /* 0x000fe400030f0eff */
[-C--:B------:R-:W-:Y:S02]  /*41f0*/  LEA R109, P0, R27, R24.reuse, 0x1 ;  /* 0x000000181b6d7211 */ /* 0x080fe400078008ff */
[----:B------:R-:W-:-:S02]  /*4200*/  LEA R104, P6, R48, R24, 0x1 ;  /* 0x0000001830687211 */ /* 0x000fc400078c08ff */
[-C--:B------:R-:W-:Y:S02]  /*4210*/  LEA.HI.X.SX32 R89, R26, R25.reuse, 0x1, P1 ;  /* 0x000000191a597211 */ /* 0x080fe400008f0eff */
[-C--:B------:R-:W-:Y:S02]  /*4220*/  LEA.HI.X.SX32 R215, R32, R25.reuse, 0x1, P2 ;  /* 0x0000001920d77211 */ /* 0x080fe400010f0eff */
[-C--:B------:R-:W-:Y:S02]  /*4230*/  LEA.HI.X.SX32 R9, R17, R25.reuse, 0x1, P3 ;  /* 0x0000001911097211 */ /* 0x080fe400018f0eff */
[-C--:B------:R-:W-:Y:S02]  /*4240*/  LEA.HI.X.SX32 R15, R21, R25.reuse, 0x1, P4 ;  /* 0x00000019150f7211 */ /* 0x080fe400020f0eff */
[----:B------:R-:W-:Y:S02]  /*4250*/  LEA R223, P1, R33, R24, 0x1 ;  /* 0x0000001821df7211 */ /* 0x000fe400078208ff */
[----:B------:R-:W-:-:S02]  /*4260*/  LEA.HI.X.SX32 R91, R27, R25, 0x1, P0 ;  /* 0x000000191b5b7211 */ /* 0x000fc400000f0eff */
[----:B------:R-:W-:Y:S02]  /*4270*/  CS2R R26, SRZ ;  /* 0x00000000001a7805 */ /* 0x000fe4000001ff00 */
[-C--:B------:R-:W-:Y:S02]  /*4280*/  LEA R110, P2, R39, R24.reuse, 0x1 ;  /* 0x00000018276e7211 */ /* 0x080fe400078408ff */
[-C--:B------:R-:W-:Y:S02]  /*4290*/  LEA R196, P4, R28, R24.reuse, 0x1 ;  /* 0x000000181cc47211 */ /* 0x080fe400078808ff */
[----:B------:R-:W-:Y:S01]  /*42a0*/  LEA.HI.X.SX32 R17, R48, R25, 0x1, P6 ;  /* 0x0000001930117211 */ /* 0x000fe200030f0eff */
[----:B------:R0:W-:Y:S01]  /*42b0*/  STL [R1+0x4], R110 ;  /* 0x0000046e01007387 */ /* 0x0001e20000100800 */
[-C--:B------:R-:W-:Y:S02]  /*42c0*/  LEA R226, P0, R34, R24.reuse, 0x1 ;  /* 0x0000001822e27211 */ /* 0x080fe400078008ff */
[----:B------:R-:W-:-:S02]  /*42d0*/  LEA R203, P6, R29, R24, 0x1 ;  /* 0x000000181dcb7211 */ /* 0x000fc400078c08ff */
[-C--:B------:R-:W-:Y:S02]  /*42e0*/  LEA R106, P3, R49, R24.reuse, 0x1 ;  /* 0x00000018316a7211 */ /* 0x080fe400078608ff */
[-C--:B------:R-:W-:Y:S02]  /*42f0*/  LEA.HI.X.SX32 R219, R33, R25.reuse, 0x1, P1 ;  /* 0x0000001921db7211 */ /* 0x080fe400008f0eff */
[----:B------:R-:W-:Y:S02]  /*4300*/  CS2R R32, SRZ ;  /* 0x0000000000207805 */ /* 0x000fe4000001ff00 */
[-C--:B------:R-:W-:Y:S02]  /*4310*/  LEA.HI.X.SX32 R193, R28, R25.reuse, 0x1, P4 ;  /* 0x000000191cc17211 */ /* 0x080fe400020f0eff */
[----:B------:R-:W-:Y:S02]  /*4320*/  LEA R113, P1, R40, R24, 0x1 ;  /* 0x0000001828717211 */ /* 0x000fe400078208ff */
[----:B------:R-:W-:-:S02]  /*4330*/  LEA.HI.X.SX32 R225, R34, R25, 0x1, P0 ;  /* 0x0000001922e17211 */ /* 0x000fc400000f0eff */
[-C--:B------:R-:W-:Y:S01]  /*4340*/  LEA R233, P4, R35, R24.reuse, 0x1 ;  /* 0x0000001823e97211 */ /* 0x080fe200078808ff */
[----:B------:R1:W-:Y:S01]  /*4350*/  STL [R1+0xc], R113 ;  /* 0x00000c7101007387 */ /* 0x0003e20000100800 */
[-C--:B------:R-:W-:Y:S02]  /*4360*/  LEA.HI.X.SX32 R202, R29, R25.reuse, 0x1, P6 ;  /* 0x000000191dca7211 */ /* 0x080fe400030f0eff */
[----:B------:R-:W-:Y:S02]  /*4370*/  CS2R R28, SRZ ;  /* 0x00000000001c7805 */ /* 0x000fe4000001ff00 */
[-C--:B0-----:R-:W-:Y:S02]  /*4380*/  LEA R110, P0, R41, R24.reuse, 0x1 ;  /* 0x00000018296e7211 */ /* 0x081fe400078008ff */
[-C--:B------:R-:W-:Y:S02]  /*4390*/  LEA R209, P5, R30, R24.reuse, 0x1 ;  /* 0x000000181ed17211 */ /* 0x080fe400078a08ff */
[----:B------:R-:W-:Y:S01]  /*43a0*/  LEA.HI.X.SX32 R21, R49, R25, 0x1, P3 ;  /* 0x0000001931157211 */ /* 0x000fe200018f0eff */
[----:B------:R0:W-:Y:S01]  /*43b0*/  STL [R1+0x14], R110 ;  /* 0x0000146e01007387 */ /* 0x0001e20000100800 */
[----:B------:R-:W-:-:S02]  /*43c0*/  LEA R239, P6, R36, R24, 0x1 ;  /* 0x0000001824ef7211 */ /* 0x000fc400078c08ff */
[-C--:B------:R-:W-:Y:S02]  /*43d0*/  LEA R214, P3, R31, R24.reuse, 0x1 ;  /* 0x000000181fd67211 */ /* 0x080fe400078608ff */
[-C--:B------:R-:W-:Y:S02]  /*43e0*/  LEA.HI.X.SX32 R231, R35, R25.reuse, 0x1, P4 ;  /* 0x0000001923e77211 */ /* 0x080fe400020f0eff */
[----:B------:R-:W-:Y:S02]  /*43f0*/  CS2R R34, SRZ ;  /* 0x0000000000227805 */ /* 0x000fe4000001ff00 */
[-C--:B------:R-:W-:Y:S02]  /*4400*/  LEA.HI.X.SX32 R204, R30, R25.reuse, 0x1, P5 ;  /* 0x000000191ecc7211 */ /* 0x080fe400028f0eff */
[----:B-1----:R-:W-:Y:S02]  /*4410*/  LEA R113, P4, R42, R24, 0x1 ;  /* 0x000000182a717211 */ /* 0x002fe400078808ff */
[----:B------:R-:W-:-:S02]  /*4420*/  LEA.HI.X.SX32 R234, R36, R25, 0x1, P6 ;  /* 0x0000001924ea7211 */ /* 0x000fc400030f0eff */
[-C--:B------:R-:W-:Y:S01]  /*4430*/  LEA R241, P5, R37, R24.reuse, 0x1 ;  /* 0x0000001825f17211 */ /* 0x080fe200078a08ff */
[----:B------:R1:W-:Y:S01]  /*4440*/  STL [R1+0x24], R113 ;  /* 0x0000247101007387 */ /* 0x0003e20000100800 */
[-C--:B------:R-:W-:Y:S02]  /*4450*/  LEA.HI.X.SX32 R210, R31, R25.reuse, 0x1, P3 ;  /* 0x000000191fd27211 */ /* 0x080fe400018f0eff */
[----:B------:R-:W-:Y:S02]  /*4460*/  CS2R R30, SRZ ;  /* 0x00000000001e7805 */ /* 0x000fe4000001ff00 */
[-C--:B0-----:R-:W-:Y:S02]  /*4470*/  LEA R110, P6, R43, R24.reuse, 0x1 ;  /* 0x000000182b6e7211 */ /* 0x081fe400078c08ff */
[C---:B------:R-:W-:Y:S02]  /*4480*/  LEA R252, P3, R38.reuse, R24, 0x1 ;  /* 0x0000001826fc7211 */ /* 0x040fe400078608ff */
[-C--:B------:R-:W-:Y:S01]  /*4490*/  LEA.HI.X.SX32 R240, R37, R25.reuse, 0x1, P5 ;  /* 0x0000001925f07211 */ /* 0x080fe200028f0eff */
[----:B------:R0:W-:Y:S01]  /*44a0*/  STL [R1+0x2c], R110 ;  /* 0x00002c6e01007387 */ /* 0x0001e20000100800 */
[----:B------:R-:W-:-:S02]  /*44b0*/  LEA.HI.X.SX32 R249, R38, R25, 0x1, P3 ;  /* 0x0000001926f97211 */ /* 0x000fc400018f0eff */
[----:B------:R-:W-:Y:S02]  /*44c0*/  CS2R R36, SRZ ;  /* 0x0000000000247805 */ /* 0x000fe4000001ff00 */
[-C--:B-1----:R-:W-:Y:S02]  /*44d0*/  LEA R113, P5, R44, R24.reuse, 0x1 ;  /* 0x000000182c717211 */ /* 0x082fe400078a08ff */
[----:B------:R-:W-:Y:S02]  /*44e0*/  LEA.HI.X.SX32 R114, R39, R25, 0x1, P2 ;  /* 0x0000001927727211 */ /* 0x000fe400010f0eff */
[----:B------:R-:W-:Y:S02]  /*44f0*/  CS2R R38, SRZ ;  /* 0x0000000000267805 */ /* 0x000fe4000001ff00 */
[----:B------:R-:W-:Y:S01]  /*4500*/  SHF.R.S32.HI R112, RZ, 0x7, R112 ;  /* 0x00000007ff707819 */ /* 0x000fe20000011470 */
[----:B------:R1:W-:Y:S01]  /*4510*/  STL [R1+0x38], R113 ;  /* 0x0000387101007387 */ /* 0x0003e20000100800 */
[----:B0-----:R-:W-:-:S05]  /*4520*/  LEA R110, P3, R52, R24, 0x1 ;  /* 0x00000018346e7211 */ /* 0x001fca00078608ff */
[----:B------:R0:W-:Y:S01]  /*4530*/  STL [R1+0x44], R110 ;  /* 0x0000446e01007387 */ /* 0x0001e20000100800 */
[----:B-1----:R-:W-:-:S03]  /*4540*/  LEA R113, P2, R54, R24, 0x1 ;  /* 0x0000001836717211 */ /* 0x002fc600078408ff */
[----:B------:R1:W-:Y:S04]  /*4550*/  STL [R1], R114 ;  /* 0x0000007201007387 */ /* 0x0003e80000100800 */
[----:B------:R2:W-:Y:S01]  /*4560*/  STL [R1+0x58], R113 ;  /* 0x0000587101007387 */ /* 0x0005e20000100800 */
[-C--:B0-----:R-:W-:Y:S02]  /*4570*/  LEA.HI.X.SX32 R110, R40, R25.reuse, 0x1, P1 ;  /* 0x00000019286e7211 */ /* 0x081fe400008f0eff */
[----:B------:R-:W0:Y:S01]  /*4580*/  LDC R40, c[0x0][0x238] ;  /* 0x00008e00ff287b82 */ /* 0x000e220000000800 */
[----:B-1----:R-:W-:Y:S02]  /*4590*/  LEA R114, P1, R56, R24, 0x1 ;  /* 0x0000001838727211 */ /* 0x002fe400078208ff */
[----:B------:R1:W-:Y:S01]  /*45a0*/  STL [R1+0x8], R110 ;  /* 0x0000086e01007387 */ /* 0x0003e20000100800 */
[----:B--2---:R-:W-:-:S03]  /*45b0*/  LEA.HI.X.SX32 R113, R41, R25, 0x1, P0 ;  /* 0x0000001929717211 */ /* 0x004fc600000f0eff */
[----:B------:R2:W-:Y:S04]  /*45c0*/  STL [R1+0x60], R114 ;  /* 0x0000607201007387 */ /* 0x0005e80000100800 */
[----:B------:R3:W-:Y:S01]  /*45d0*/  STL [R1+0x10], R113 ;  /* 0x0000107101007387 */ /* 0x0007e20000100800 */
[----:B-1----:R-:W-:Y:S02]  /*45e0*/  LEA R110, P0, R51, R24, 0x1 ;  /* 0x00000018336e7211 */ /* 0x002fe400078008ff */
[----:B--2---:R-:W-:-:S03]  /*45f0*/  LEA.HI.X.SX32 R114, R42, R25, 0x1, P4 ;  /* 0x000000192a727211 */ /* 0x004fc600020f0eff */
[----:B------:R1:W-:Y:S01]  /*4600*/  STL [R1+0x68], R110 ;  /* 0x0000686e01007387 */ /* 0x0003e20000100800 */
[----:B---3--:R-:W-:-:S03]  /*4610*/  LEA R113, P4, R53, R24, 0x1 ;  /* 0x0000001835717211 */ /* 0x008fc600078808ff */
[----:B------:R2:W-:Y:S01]  /*4620*/  STL [R1+0x18], R114 ;  /* 0x0000187201007387 */ /* 0x0005e20000100800 */
[----:B0-----:R-:W-:-:S03]  /*4630*/  IMAD R159, R40, 0xfe, RZ ;  /* 0x000000fe289f7824 */ /* 0x001fc600078e02ff */
[----:B------:R0:W-:Y:S01]  /*4640*/  STL [R1+0x70], R113 ;  /* 0x0000707101007387 */ /* 0x0001e20000100800 */
[C---:B------:R-:W-:Y:S01]  /*4650*/  IMAD R160, R40.reuse, 0xfa, RZ ;  /* 0x000000fa28a07824 */ /* 0x040fe200078e02ff */
[-C--:B-1----:R-:W-:Y:S01]  /*4660*/  LEA.HI.X.SX32 R110, R43, R25.reuse, 0x1, P6 ;  /* 0x000000192b6e7211 */ /* 0x082fe200030f0eff */
[C---:B------:R-:W-:Y:S02]  /*4670*/  IMAD R161, R40.reuse, 0xf6, RZ ;  /* 0x000000f628a17824 */ /* 0x040fe400078e02ff */
[C---:B------:R-:W-:Y:S01]  /*4680*/  IMAD R162, R40.reuse, 0xf2, RZ ;  /* 0x000000f228a27824 */ /* 0x040fe200078e02ff */
[----:B--2---:R-:W-:Y:S01]  /*4690*/  LEA R114, P6, R55, R24, 0x1 ;  /* 0x0000001837727211 */ /* 0x004fe200078c08ff */
[----:B------:R1:W-:Y:S01]  /*46a0*/  STL [R1+0x28], R110 ;  /* 0x0000286e01007387 */ /* 0x0003e20000100800 */
[----:B------:R-:W-:Y:S01]  /*46b0*/  IMAD R163, R40, 0xee, RZ ;  /* 0x000000ee28a37824 */ /* 0x000fe200078e02ff */
[----:B0-----:R-:W-:Y:S02]  /*46c0*/  LEA.HI.X.SX32 R113, R44, R25, 0x1, P5 ;  /* 0x000000192c717211 */ /* 0x001fe400028f0eff */
[----:B------:R0:W-:Y:S01]  /*46d0*/  STL [R1+0x78], R114 ;  /* 0x0000787201007387 */ /* 0x0001e20000100800 */
[----:B------:R-:W-:-:S02]  /*46e0*/  IMAD R164, R40, 0xea, RZ ;  /* 0x000000ea28a47824 */ /* 0x000fc400078e02ff */
[C---:B------:R-:W-:Y:S01]  /*46f0*/  IMAD R165, R40.reuse, 0xe6, RZ ;  /* 0x000000e628a57824 */ /* 0x040fe200078e02ff */
[----:B------:R2:W-:Y:S01]  /*4700*/  STL [R1+0x30], R113 ;  /* 0x0000307101007387 */ /* 0x0005e20000100800 */
[----:B------:R-:W-:Y:S01]  /*4710*/  IMAD R166, R40, 0x7f, RZ ;  /* 0x0000007f28a67824 */ /* 0x000fe200078e02ff */
[-C--:B-1----:R-:W-:Y:S01]  /*4720*/  LEA R110, P5, R58, R24.reuse, 0x1 ;  /* 0x000000183a6e7211 */ /* 0x082fe200078a08ff */
[C---:B------:R-:W-:Y:S02]  /*4730*/  IMAD R167, R40.reuse, 0xe2, RZ ;  /* 0x000000e228a77824 */ /* 0x040fe400078e02ff */
[----:B------:R-:W-:Y:S01]  /*4740*/  IMAD R168, R40, 0x7d, RZ ;  /* 0x0000007d28a87824 */ /* 0x000fe200078e02ff */
[----:B0-----:R-:W-:Y:S01]  /*4750*/  LEA.HI.X.SX32 R114, R52, R25, 0x1, P3 ;  /* 0x0000001934727211 */ /* 0x001fe200018f0eff */
[----:B------:R0:W-:Y:S01]  /*4760*/  STL [R1+0x80], R110 ;  /* 0x0000806e01007387 */ /* 0x0001e20000100800 */
[----:B------:R-:W-:Y:S01]  /*4770*/  IMAD R169, R40, 0xde, RZ ;  /* 0x000000de28a97824 */ /* 0x000fe200078e02ff */
[----:B--2---:R-:W-:-:S02]  /*4780*/  LEA R113, P3, R60, R24, 0x1 ;  /* 0x000000183c717211 */ /* 0x004fc400078608ff */
[----:B------:R1:W-:Y:S01]  /*4790*/  STL [R1+0x40], R114 ;  /* 0x0000407201007387 */ /* 0x0003e20000100800 */
[C---:B------:R-:W-:Y:S02]  /*47a0*/  IMAD R170, R40.reuse, 0x7b, RZ ;  /* 0x0000007b28aa7824 */ /* 0x040fe400078e02ff */
[C---:B------:R-:W-:Y:S01]  /*47b0*/  IMAD R171, R40.reuse, 0xda, RZ ;  /* 0x000000da28ab7824 */ /* 0x040fe200078e02ff */
[----:B------:R2:W-:Y:S01]  /*47c0*/  STL [R1+0x88], R113 ;  /* 0x0000887101007387 */ /* 0x0005e20000100800 */
[----:B------:R-:W-:Y:S01]  /*47d0*/  IMAD R172, R40, 0x79, RZ ;  /* 0x0000007928ac7824 */ /* 0x000fe200078e02ff */
[-C--:B0-----:R-:W-:Y:S01]  /*47e0*/  LEA.HI.X.SX32 R110, R54, R25.reuse, 0x1, P2 ;  /* 0x00000019366e7211 */ /* 0x081fe200010f0eff */
[C---:B------:R-:W-:Y:S02]  /*47f0*/  IMAD R173, R40.reuse, 0xd6, RZ ;  /* 0x000000d628ad7824 */ /* 0x040fe400078e02ff */
[----:B------:R-:W-:Y:S01]  /*4800*/  IMAD R174, R40, 0x77, RZ ;  /* 0x0000007728ae7824 */ /* 0x000fe200078e02ff */
[----:B-1----:R-:W-:Y:S01]  /*4810*/  LEA R114, P2, R62, R24, 0x1 ;  /* 0x000000183e727211 */ /* 0x002fe200078408ff */
[----:B------:R0:W-:Y:S01]  /*4820*/  STL [R1+0x48], R110 ;  /* 0x0000486e01007387 */ /* 0x0001e20000100800 */
[----:B------:R-:W-:Y:S01]  /*4830*/  IMAD R175, R40, 0xd2, RZ ;  /* 0x000000d228af7824 */ /* 0x000fe200078e02ff */
[----:B--2---:R-:W-:-:S02]  /*4840*/  LEA.HI.X.SX32 R113, R56, R25, 0x1, P1 ;  /* 0x0000001938717211 */ /* 0x004fc400008f0eff */
[----:B------:R1:W-:Y:S01]  /*4850*/  STL [R1+0x90], R114 ;  /* 0x0000907201007387 */ /* 0x0003e20000100800 */
[C---:B------:R-:W-:Y:S01]  /*4860*/  IMAD R176, R40.reuse, 0x75, RZ ;  /* 0x0000007528b07824 */ /* 0x040fe200078e02ff */
[----:B------:R-:W-:Y:S01]  /*4870*/  CS2R R56, SRZ ;  /* 0x0000000000387805 */ /* 0x000fe2000001ff00 */
[C---:B------:R-:W-:Y:S01]  /*4880*/  IMAD R177, R40.reuse, 0xce, RZ ;  /* 0x000000ce28b17824 */ /* 0x040fe200078e02ff */
[----:B------:R2:W-:Y:S01]  /*4890*/  STL [R1+0x5c], R113 ;  /* 0x00005c7101007387 */ /* 0x0005e20000100800 */
[----:B------:R-:W-:Y:S01]  /*48a0*/  IMAD R178, R40, 0x73, RZ ;  /* 0x0000007328b27824 */ /* 0x000fe200078e02ff */
[-C--:B0-----:R-:W-:Y:S01]  /*48b0*/  LEA R110, P1, R64, R24.reuse, 0x1 ;  /* 0x00000018406e7211 */ /* 0x081fe200078208ff */
[C---:B------:R-:W-:Y:S02]  /*48c0*/  IMAD R179, R40.reuse, 0xca, RZ ;  /* 0x000000ca28b37824 */ /* 0x040fe400078e02ff */
[C---:B------:R-:W-:Y:S01]  /*48d0*/  IMAD R180, R40.reuse, 0x71, RZ ;  /* 0x0000007128b47824 */ /* 0x040fe200078e02ff */
[----:B-1----:R-:W-:Y:S01]  /*48e0*/  LEA.HI.X.SX32 R114, R51, R25, 0x1, P0 ;  /* 0x0000001933727211 */ /* 0x002fe200000f0eff */
[----:B------:R0:W-:Y:S01]  /*48f0*/  STL [R1+0x98], R110 ;  /* 0x0000986e01007387 */ /* 0x0001e20000100800 */
[----:B------:R-:W-:Y:S01]  /*4900*/  IMAD R181, R40, 0xc6, RZ ;  /* 0x000000c628b57824 */ /* 0x000fe200078e02ff */
[----:B--2---:R-:W-:-:S02]  /*4910*/  LEA R113, P0, R66, R24, 0x1 ;  /* 0x0000001842717211 */ /* 0x004fc400078008ff */
[----:B------:R1:W-:Y:S01]  /*4920*/  STL [R1+0x64], R114 ;  /* 0x0000647201007387 */ /* 0x0003e20000100800 */
[C---:B------:R-:W-:Y:S02]  /*4930*/  IMAD R182, R40.reuse, 0x6f, RZ ;  /* 0x0000006f28b67824 */ /* 0x040fe400078e02ff */
[C---:B------:R-:W-:Y:S01]  /*4940*/  IMAD R183, R40.reuse, 0xc2, RZ ;  /* 0x000000c228b77824 */ /* 0x040fe200078e02ff */
[----:B------:R2:W-:Y:S01]  /*4950*/  STL [R1+0xa0], R113 ;  /* 0x0000a07101007387 */ /* 0x0005e20000100800 */
[C---:B------:R-:W-:Y:S01]  /*4960*/  IMAD R184, R40.reuse, 0x6d, RZ ;  /* 0x0000006d28b87824 */ /* 0x040fe200078e02ff */
        /* <DEDUP_REMOVED lines=8> */
[C---:B------:R-:W-:Y:S02]  /*49f0*/  IMAD R188, R40.reuse, 0x69, RZ ;  /* 0x0000006928bc7824 */ /* 0x040fe400078e02ff */
[C---:B------:R-:W-:Y:S01]  /*4a00*/  IMAD R189, R40.reuse, 0xb6, RZ ;  /* 0x000000b628bd7824 */ /* 0x040fe200078e02ff */
[----:B------:R2:W-:Y:S01]  /*4a10*/  STL [R1+0x74], R113 ;  /* 0x0000747101007387 */ /* 0x0005e20000100800 */
[C---:B------:R-:W-:Y:S01]  /*4a20*/  IMAD R190, R40.reuse, 0x67, RZ ;  /* 0x0000006728be7824 */ /* 0x040fe200078e02ff */
[-C--:B0-----:R-:W-:Y:S01]  /*4a30*/  LEA R110, P6, R59, R24.reuse, 0x1 ;  /* 0x000000183b6e7211 */ /* 0x081fe200078c08ff */
[C---:B------:R-:W-:Y:S02]  /*4a40*/  IMAD R191, R40.reuse, 0xb2, RZ ;  /* 0x000000b228bf7824 */ /* 0x040fe400078e02ff */
[----:B------:R-:W-:Y:S01]  /*4a50*/  IMAD R192, R40, 0x65, RZ ;  /* 0x0000006528c07824 */ /* 0x000fe200078e02ff */
        /* <DEDUP_REMOVED lines=35> */
[C---:B------:R-:W-:Y:S01]  /*4c90*/  IMAD R221, R40.reuse, 0x53, RZ ;  /* 0x0000005328dd7824 */ /* 0x040fe200078e02ff */
        /* <DEDUP_REMOVED lines=9> */
[----:B0-----:R-:W-:Y:S01]  /*4d30*/  LEA R110, P4, R67, R24, 0x1 ;  /* 0x00000018436e7211 */ /* 0x001fe200078808ff */
[C---:B------:R-:W-:Y:S02]  /*4d40*/  IMAD R229, R40.reuse, 0x82, RZ ;  /* 0x0000008228e57824 */ /* 0x040fe400078e02ff */
[C---:B------:R-:W-:Y:S01]  /*4d50*/  IMAD R230, R40.reuse, 0x4d, RZ ;  /* 0x0000004d28e67824 */ /* 0x040fe200078e02ff */
[----:B-1----:R-:W-:Y:S01]  /*4d60*/  LEA.HI.X.SX32 R114, R59, R25, 0x1, P6 ;  /* 0x000000193b727211 */ /* 0x002fe200030f0eff */
[----:B------:R0:W-:Y:S01]  /*4d70*/  STL [R1+0xe0], R110 ;  /* 0x0000e06e01007387 */ /* 0x0001e20000100800 */
[----:B------:R-:W-:Y:S01]  /*4d80*/  IMAD R232, R40, 0xfc, RZ ;  /* 0x000000fc28e87824 */ /* 0x000fe200078e02ff */
[----:B------:R-:W-:-:S02]  /*4d90*/  CS2R R58, SRZ ;  /* 0x00000000003a7805 */ /* 0x000fc4000001ff00 */
[-C--:B--2---:R-:W-:Y:S01]  /*4da0*/  LEA R113, P6, R69, R24.reuse, 0x1 ;  /* 0x0000001845717211 */ /* 0x084fe200078c08ff */
        /* <DEDUP_REMOVED lines=13> */
[-C--:B------:R-:W-:Y:S01]  /*4e80*/  LEA.HI.X.SX32 R115, R71, R25.reuse, 0x1, P5 ;  /* 0x0000001947737211 */ /* 0x080fe200028f0eff */
[C---:B------:R-:W-:Y:S01]  /*4e90*/  IMAD R244, R40.reuse, 0x45, RZ ;  /* 0x0000004528f47824 */ /* 0x040fe200078e02ff */
[----:B------:R-:W-:Y:S01]  /*4ea0*/  CS2R R70, SRZ ;  /* 0x0000000000467805 */ /* 0x000fe2000001ff00 */
        /* <DEDUP_REMOVED lines=14> */
[C---:B------:R-:W-:Y:S01]  /*4f90*/  IMAD R250, R40.reuse, 0x3f, RZ ;  /* 0x0000003f28fa7824 */ /* 0x040fe200078e02ff */
[-C--:B0-----:R-:W-:Y:S01]  /*4fa0*/  LEA.HI.X.SX32 R110, R63, R25.reuse, 0x1, P1 ;  /* 0x000000193f6e7211 */ /* 0x081fe200008f0eff */
[C---:B------:R-:W-:Y:S01]  /*4fb0*/  IMAD R251, R40.reuse, 0xcc, RZ ;  /* 0x000000cc28fb7824 */ /* 0x040fe200078e02ff */
[----:B------:R-:W-:Y:S01]  /*4fc0*/  CS2R R62, SRZ ;  /* 0x00000000003e7805 */ /* 0x000fe2000001ff00 */
[C---:B------:R-:W-:Y:S01]  /*4fd0*/  IMAD R45, R40.reuse, 0x76, RZ ;  /* 0x00000076282d7824 */ /* 0x040fe200078e02ff */
        /* <DEDUP_REMOVED lines=10> */
[----:B0-----:R-:W-:Y:S01]  /*5080*/  LEA R110, P0, R74, R24, 0x1 ;  /* 0x000000184a6e7211 */ /* 0x001fe200078008ff */
[C---:B------:R-:W-:Y:S02]  /*5090*/  IMAD R50, R40.reuse, 0x62, RZ ;  /* 0x0000006228327824 */ /* 0x040fe400078e02ff */
[C---:B------:R-:W-:Y:S01]  /*50a0*/  IMAD R51, R40.reuse, 0x5e, RZ ;  /* 0x0000005e28337824 */ /* 0x040fe200078e02ff */
[----:B-1----:R-:W-:Y:S01]  /*50b0*/  LEA.HI.X.SX32 R114, R67, R25, 0x1, P4 ;  /* 0x0000001943727211 */ /* 0x002fe200020f0eff */
[----:B------:R0:W-:Y:S01]  /*50c0*/  STL [R1+0x110], R110 ;  /* 0x0001106e01007387 */ /* 0x0001e20000100800 */
[----:B------:R-:W-:Y:S01]  /*50d0*/  IMAD R52, R40, 0x5a, RZ ;  /* 0x0000005a28347824 */ /* 0x000fe200078e02ff */
[----:B------:R-:W-:-:S02]  /*50e0*/  CS2R R66, SRZ ;  /* 0x0000000000427805 */ /* 0x000fc4000001ff00 */
[----:B--2---:R-:W-:Y:S01]  /*50f0*/  LEA R113, P4, R76, R24, 0x1 ;  /* 0x000000184c717211 */ /* 0x004fe200078808ff */
        /* <DEDUP_REMOVED lines=9> */
[----:B-1----:R-:W-:Y:S01]  /*5190*/  LEA R114, P6, R111, UR8, 0x1 ;  /* 0x000000086f727c11 */ /* 0x002fe2000f8c08ff */
[----:B------:R0:W-:Y:S01]  /*51a0*/  STL [R1+0xe4], R110 ;  /* 0x0000e46e01007387 */ /* 0x0001e20000100800 */
[C---:B------:R-:W-:Y:S01]  /*51b0*/  IMAD R118, R40.reuse, 0x7c, RZ ;  /* 0x0000007c28767824 */ /* 0x040fe200078e02ff */
[----:B------:R-:W-:Y:S01]  /*51c0*/  UMOV UR8, URZ ;  /* 0x0000003f00087c82 */ /* 0x000fe20008000000 */
[-C--:B--2---:R-:W-:Y:S01]  /*51d0*/  LEA.HI.X.SX32 R113, R73, R25.reuse, 0x1, P3 ;  /* 0x0000001949717211 */ /* 0x084fe200018f0eff */
[----:B------:R1:W-:Y:S01]  /*51e0*/  STL [R1+0xec], R115 ;  /* 0x0000ec7301007387 */ /* 0x0003e20000100800 */
[-C--:B------:R-:W-:Y:S01]  /*51f0*/  IADD3 R161, P5, R161, R114.reuse, RZ ;  /* 0x00000072a1a17210 */ /* 0x080fe20007fbe0ff */
[C---:B------:R-:W-:Y:S01]  /*5200*/  IMAD R119, R40.reuse, 0x3e, RZ ;  /* 0x0000003e28777824 */ /* 0x040fe200078e02ff */
[----:B------:R-:W-:Y:S01]  /*5210*/  LEA.HI.X.SX32 R111, R111, UR9, 0x1, P6 ;  /* 0x000000096f6f7c11 */ /* 0x000fe2000b0f0eff */
[----:B------:R2:W-:Y:S01]  /*5220*/  STL [R1+0xf4], R113 ;  /* 0x0000f47101007387 */ /* 0x0005e20000100800 */
[C---:B------:R-:W-:Y:S01]  /*5230*/  IMAD R120, R40.reuse, 0x74, RZ ;  /* 0x0000007428787824 */ /* 0x040fe200078e02ff */
[-C--:B0-----:R-:W-:Y:S01]  /*5240*/  LEA.HI.X.SX32 R110, R75, R25.reuse, 0x1, P2 ;  /* 0x000000194b6e7211 */ /* 0x081fe200010f0eff */
[C---:B------:R-:W-:Y:S01]  /*5250*/  IMAD R121, R40.reuse, 0x3a, RZ ;  /* 0x0000003a28797824 */ /* 0x040fe200078e02ff */
[-C--:B------:R-:W-:Y:S01]  /*5260*/  IADD3 R159, P2, R159, R114.reuse, RZ ;  /* 0x000000729f9f7210 */ /* 0x080fe20007f5e0ff */
[C---:B------:R-:W-:Y:S01]  /*5270*/  IMAD R122, R40.reuse, 0x6c, RZ ;  /* 0x0000006c287a7824 */ /* 0x040fe200078e02ff */
[-C--:B-1----:R-:W-:Y:S01]  /*5280*/  LEA.HI.X.SX32 R115, R77, R25.reuse, 0x1, P1 ;  /* 0x000000194d737211 */ /* 0x082fe200008f0eff */
[----:B------:R0:W-:Y:S01]  /*5290*/  STL [R1+0xfc], R110 ;  /* 0x0000fc6e01007387 */ /* 0x0001e20000100800 */
[----:B------:R-:W-:Y:S01]  /*52a0*/  IMAD R123, R40, 0x36, RZ ;  /* 0x00000036287b7824 */ /* 0x000fe200078e02ff */
[----:B------:R-:W-:Y:S01]  /*52b0*/  UIADD3.X UR12, UR8, 0x40000040, URZ, UP0, !UPT ;  /* 0x40000040080c7890 */ /* 0x000fe200087fe43f */
[-C--:B--2---:R-:W-:Y:S01]  /*52c0*/  LEA.HI.X.SX32 R113, R74, R25.reuse, 0x1, P0 ;  /* 0x000000194a717211 */ /* 0x084fe200000f0eff */
[----:B------:R1:W-:Y:S01]  /*52d0*/  STL [R1+0x104], R115 ;  /* 0x0001047301007387 */ /* 0x0003e20000100800 */
[C---:B------:R-:W-:Y:S01]  /*52e0*/  IMAD R124, R40.reuse, 0x64, RZ ;  /* 0x00000064287c7824 */ /* 0x040fe200078e02ff */
[----:B------:R-:W-:Y:S01]  /*52f0*/  UIADD3 UR14, UP0, UR38, 0x2, URZ ;  /* 0x00000002260e7890 */ /* 0x000fe2000ff1e03f */
[C---:B------:R-:W-:Y:S01]  /*5300*/  IMAD R125, R40.reuse, 0x32, RZ ;  /* 0x00000032287d7824 */ /* 0x040fe200078e02ff */
[----:B------:R-:W-:Y:S01]  /*5310*/  STL [R1+0x10c], R113 ;  /* 0x00010c7101007387 */ /* 0x000fe20000100800 */
[----:B------:R-:W-:Y:S01]  /*5320*/  IMAD R126, R40, 0x5c, RZ ;  /* 0x0000005c287e7824 */ /* 0x000fe200078e02ff */
[----:B0-----:R-:W-:Y:S01]  /*5330*/  LEA.HI.X.SX32 R110, R76, R25, 0x1, P4 ;  /* 0x000000194c6e7211 */ /* 0x001fe200020f0eff */
[C---:B------:R-:W-:Y:S01]  /*5340*/  IMAD R127, R40.reuse, 0x2e, RZ ;  /* 0x0000002e287f7824 */ /* 0x040fe200078e02ff */
[----:B------:R-:W-:Y:S01]  /*5350*/  UMOV UR9, URZ ;  /* 0x0000003f00097c82 */ /* 0x000fe20008000000 */
[C---:B------:R-:W-:Y:S01]  /*5360*/  IMAD R128, R40.reuse, 0x54, RZ ;  /* 0x0000005428807824 */ /* 0x040fe200078e02ff */
[----:B------:R-:W-:Y:S01]  /*5370*/  UIADD3.X UR15, UR9, 0x40000040, URZ, UP0, !UPT ;  /* 0x40000040090f7890 */ /* 0x000fe200087fe43f */
[----:B------:R-:W-:Y:S01]  /*5380*/  STL [R1+0x114], R110 ;  /* 0x0001146e01007387 */ /* 0x000fe20000100800 */
[C---:B-1----:R-:W-:Y:S01]  /*5390*/  IMAD R115, R40.reuse, 0x4a, RZ ;  /* 0x0000004a28737824 */ /* 0x042fe200078e02ff */
[----:B------:R-:W-:Y:S01]  /*53a0*/  UMOV UR8, UR11 ;  /* 0x0000000b00087c82 */ /* 0x000fe20008000000 */
[C---:B------:R-:W-:Y:S01]  /*53b0*/  IMAD R129, R40.reuse, 0x2a, RZ ;  /* 0x0000002a28817824 */ /* 0x040fe200078e02ff */
[----:B------:R-:W-:Y:S01]  /*53c0*/  STL [R1+0x53c], R112 ;  /* 0x00053c7001007387 */ /* 0x000fe20000100800 */
[C---:B------:R-:W-:Y:S01]  /*53d0*/  IMAD R130, R40.reuse, 0x4c, RZ ;  /* 0x0000004c28827824 */ /* 0x040fe200078e02ff */
[----:B------:R-:W-:Y:S01]  /*53e0*/  UMOV UR9, UR12 ;  /* 0x0000000c00097c82 */ /* 0x000fe20008000000 */
[C---:B------:R-:W-:Y:S01]  /*53f0*/  IMAD R131, R40.reuse, 0x26, RZ ;  /* 0x0000002628837824 */ /* 0x040fe200078e02ff */
[----:B------:R0:W-:Y:S01]  /*5400*/  STL [R1+0x120], R159 ;  /* 0x0001209f01007387 */ /* 0x0001e20000100800 */
[C---:B------:R-:W-:Y:S01]  /*5410*/  IMAD R132, R40.reuse, 0x44, RZ ;  /* 0x0000004428847824 */ /* 0x040fe200078e02ff */
[----:B------:R-:W-:Y:S01]  /*5420*/  UIADD3.64 UR10, UR8, 0x380, URZ ;  /* 0x00000380080a7897 */ /* 0x000fe2000fffe03f */
[C---:B------:R-:W-:Y:S01]  /*5430*/  IMAD R133, R40.reuse, 0x22, RZ ;  /* 0x0000002228857824 */ /* 0x040fe200078e02ff */
[----:B------:R-:W-:Y:S01]  /*5440*/  UIADD3.64 UR10, UR8, 0x480, URZ ;  /* 0x00000480080a7897 */ /* 0x000fe2000fffe03f */
[C---:B------:R-:W-:Y:S01]  /*5450*/  IMAD R134, R40.reuse, 0x78, RZ ;  /* 0x0000007828867824 */ /* 0x040fe200078e02ff */
[----:B------:R-:W-:Y:S01]  /*5460*/  CS2R R72, SRZ ;  /* 0x0000000000487805 */ /* 0x000fe2000001ff00 */
[C---:B------:R-:W-:Y:S01]  /*5470*/  IMAD R135, R40.reuse, 0x3c, RZ ;  /* 0x0000003c28877824 */ /* 0x040fe200078e02ff */
[----:B------:R-:W-:Y:S01]  /*5480*/  CS2R R74, SRZ ;  /* 0x00000000004a7805 */ /* 0x000fe2000001ff00 */
[----:B------:R-:W-:Y:S01]  /*5490*/  IMAD R136, R40, 0x1e, RZ ;  /* 0x0000001e28887824 */ /* 0x000fe200078e02ff */
[-C--:B0-----:R-:W-:Y:S01]  /*54a0*/  IADD3 R159, P4, R160, R114.reuse, RZ ;  /* 0x00000072a09f7210 */ /* 0x081fe20007f9e0ff */
[----:B------:R-:W-:Y:S01]  /*54b0*/  IMAD R137, R40, 0x68, RZ ;  /* 0x0000006828897824 */ /* 0x000fe200078e02ff */
[-C--:B------:R-:W-:Y:S01]  /*54c0*/  IADD3 R160, P6, R162, R114.reuse, RZ ;  /* 0x00000072a2a07210 */ /* 0x080fe20007fde0ff */
[C---:B------:R-:W-:Y:S01]  /*54d0*/  IMAD R138, R40.reuse, 0x34, RZ ;  /* 0x00000034288a7824 */ /* 0x040fe200078e02ff */
[----:B------:R-:W-:Y:S01]  /*54e0*/  CS2R R76, SRZ ;  /* 0x00000000004c7805 */ /* 0x000fe2000001ff00 */
[----:B------:R0:W-:Y:S01]  /*54f0*/  STL [R1+0x130], R159 ;  /* 0x0001309f01007387 */ /* 0x0001e20000100800 */
[C---:B------:R-:W-:Y:S01]  /*5500*/  IMAD R139, R40.reuse, 0x1a, RZ ;  /* 0x0000001a288b7824 */ /* 0x040fe200078e02ff */
[----:B------:R-:W-:Y:S01]  /*5510*/  CS2R R24, SRZ ;  /* 0x0000000000187805 */ /* 0x000fe2000001ff00 */
[C---:B------:R-:W-:Y:S01]  /*5520*/  IMAD R140, R40.reuse, 0x58, RZ ;  /* 0x00000058288c7824 */ /* 0x040fe200078e02ff */
[----:B------:R1:W-:Y:S01]  /*5530*/  STL [R1+0x140], R161 ;  /* 0x000140a101007387 */ /* 0x0003e20000100800 */
[C---:B------:R-:W-:Y:S01]  /*5540*/  IMAD R141, R40.reuse, 0x2c, RZ ;  /* 0x0000002c288d7824 */ /* 0x040fe200078e02ff */
[----:B------:R-:W-:Y:S01]  /*5550*/  UMOV UR10, UR14 ;  /* 0x0000000e000a7c82 */ /* 0x000fe20008000000 */
[C---:B------:R-:W-:Y:S01]  /*5560*/  IMAD R142, R40.reuse, 0x16, RZ ;  /* 0x00000016288e7824 */ /* 0x040fe200078e02ff */
[----:B------:R2:W-:Y:S01]  /*5570*/  STL [R1+0x150], R160 ;  /* 0x000150a001007387 */ /* 0x0005e20000100800 */
[C---:B------:R-:W-:Y:S01]  /*5580*/  IMAD R143, R40.reuse, 0x48, RZ ;  /* 0x00000048288f7824 */ /* 0x040fe200078e02ff */
[-C--:B0-----:R-:W-:Y:S01]  /*5590*/  IADD3 R159, P0, R163, R114.reuse, RZ ;  /* 0x00000072a39f7210 */ /* 0x081fe20007f1e0ff */
[C---:B------:R-:W-:Y:S01]  /*55a0*/  IMAD R144, R40.reuse, 0x24, RZ ;  /* 0x0000002428907824 */ /* 0x040fe200078e02ff */
[----:B------:R-:W-:Y:S01]  /*55b0*/  UMOV UR11, UR15 ;  /* 0x0000000f000b7c82 */ /* 0x000fe20008000000 */
[----:B------:R-:W-:Y:S01]  /*55c0*/  IMAD R145, R40, 0x12, RZ ;  /* 0x0000001228917824 */ /* 0x000fe200078e02ff */
[-C--:B-1----:R-:W-:Y:S01]  /*55d0*/  IADD3 R161, P3, R164, R114.reuse, RZ ;  /* 0x00000072a4a17210 */ /* 0x082fe20007f7e0ff */
[----:B------:R0:W-:Y:S01]  /*55e0*/  STL [R1+0x160], R159 ;  /* 0x0001609f01007387 */ /* 0x0001e20000100800 */
[C---:B------:R-:W-:Y:S01]  /*55f0*/  IMAD R146, R40.reuse, 0x70, RZ ;  /* 0x0000007028927824 */ /* 0x040fe200078e02ff */
[----:B------:R-:W-:Y:S01]  /*5600*/  UIADD3.64 UR18, UR8, 0x400, URZ ;  /* 0x0000040008127897 */ /* 0x000fe2000fffe03f */
[-C--:B--2---:R-:W-:Y:S01]  /*5610*/  IADD3 R160, P1, R165, R114.reuse, RZ ;  /* 0x00000072a5a07210 */ /* 0x084fe20007f3e0ff */
[----:B------:R1:W-:Y:S01]  /*5620*/  STL [R1+0x170], R161 ;  /* 0x000170a101007387 */ /* 0x0003e20000100800 */
[C---:B------:R-:W-:Y:S01]  /*5630*/  IMAD R147, R40.reuse, 0x38, RZ ;  /* 0x0000003828937824 */ /* 0x040fe200078e02ff */
[----:B------:R-:W-:Y:S01]  /*5640*/  UIADD3.64 UR12, UR8, 0x80, URZ ;  /* 0x00000080080c7897 */ /* 0x000fe2000fffe03f */
[C---:B------:R-:W-:Y:S01]  /*5650*/  IMAD R148, R40.reuse, 0x1c, RZ ;  /* 0x0000001c28947824 */ /* 0x040fe200078e02ff */
[----:B------:R2:W-:Y:S01]  /*5660*/  STL [R1+0x180], R160 ;  /* 0x000180a001007387 */ /* 0x0005e20000100800 */
[----:B------:R-:W-:Y:S01]  /*5670*/  IMAD R149, R40, 0xe, RZ ;  /* 0x0000000e28957824 */ /* 0x000fe200078e02ff */
[-C--:B0-----:R-:W-:Y:S01]  /*5680*/  LEA.HI.X.SX32 R159, R166, R111.reuse, 0x1, P2 ;  /* 0x0000006fa69f7211 */ /* 0x081fe200010f0eff */
[C---:B------:R-:W-:Y:S01]  /*5690*/  IMAD R150, R40.reuse, 0x50, RZ ;  /* 0x0000005028967824 */ /* 0x040fe200078e02ff */
[----:B------:R-:W-:Y:S01]  /*56a0*/  UIADD3.64 UR16, UR8, 0x100, URZ ;  /* 0x0000010008107897 */ /* 0x000fe2000fffe03f */
[C---:B------:R-:W-:Y:S01]  /*56b0*/  IMAD R151, R40.reuse, 0x28, RZ ;  /* 0x0000002828977824 */ /* 0x040fe200078e02ff */
[-C--:B-1----:R-:W-:Y:S01]  /*56c0*/  IADD3 R161, P2, R167, R114.reuse, RZ ;  /* 0x00000072a7a17210 */ /* 0x082fe20007f5e0ff */
[----:B------:R0:W-:Y:S01]  /*56d0*/  STL [R1+0x11c], R159 ;  /* 0x00011c9f01007387 */ /* 0x0001e20000100800 */
[----:B------:R-:W-:Y:S01]  /*56e0*/  IMAD R152, R40, 0x14, RZ ;  /* 0x0000001428987824 */ /* 0x000fe200078e02ff */
[----:B------:R-:W-:Y:S01]  /*56f0*/  UIADD3.64 UR20, UR8, 0x180, URZ ;  /* 0x0000018008147897 */ /* 0x000fe2000fffe03f */
[-C--:B--2---:R-:W-:Y:S01]  /*5700*/  LEA.HI.X.SX32 R160, R168, R111.reuse, 0x1, P4 ;  /* 0x0000006fa8a07211 */ /* 0x084fe200020f0eff */
[----:B------:R1:W-:Y:S01]  /*5710*/  STL [R1+0x190], R161 ;  /* 0x000190a101007387 */ /* 0x0003e20000100800 */
[C---:B------:R-:W-:Y:S01]  /*5720*/  IMAD R153, R40.reuse, 0xa, RZ ;  /* 0x0000000a28997824 */ /* 0x040fe200078e02ff */
[----:B------:R-:W-:Y:S01]  /*5730*/  UIADD3.64 UR24, UR8, 0x200, URZ ;  /* 0x0000020008187897 */ /* 0x000fe2000fffe03f */
[C---:B------:R-:W-:Y:S01]  /*5740*/  IMAD R154, R40.reuse, 0x60, RZ ;  /* 0x00000060289a7824 */ /* 0x040fe200078e02ff */
[----:B------:R2:W-:Y:S01]  /*5750*/  STL [R1+0x12c], R160 ;  /* 0x00012ca001007387 */ /* 0x0005e20000100800 */
[C---:B------:R-:W-:Y:S01]  /*5760*/  IMAD R155, R40.reuse, 0x30, RZ ;  /* 0x00000030289b7824 */ /* 0x040fe200078e02ff */
[-C--:B0-----:R-:W-:Y:S01]  /*5770*/  IADD3 R159, P4, R169, R114.reuse, RZ ;  /* 0x00000072a99f7210 */ /* 0x081fe20007f9e0ff */
[C---:B------:R-:W-:Y:S01]  /*5780*/  IMAD R156, R40.reuse, 0x18, RZ ;  /* 0x00000018289c7824 */ /* 0x040fe200078e02ff */
[----:B------:R-:W-:Y:S01]  /*5790*/  UIADD3.64 UR28, UR8, 0x280, URZ ;  /* 0x00000280081c7897 */ /* 0x000fe2000fffe03f */
[----:B------:R-:W-:Y:S01]  /*57a0*/  IMAD R157, R40, 0xc, RZ ;  /* 0x0000000c289d7824 */ /* 0x000fe200078e02ff */
[-C--:B-1----:R-:W-:Y:S01]  /*57b0*/  LEA.HI.X.SX32 R161, R170, R111.reuse, 0x1, P5 ;  /* 0x0000006faaa17211 */ /* 0x082fe200028f0eff */
[----:B------:R0:W-:Y:S01]  /*57c0*/  STL [R1+0x1a0], R159 ;  /* 0x0001a09f01007387 */ /* 0x0001e20000100800 */
[C---:B------:R-:W-:Y:S01]  /*57d0*/  IMAD R158, R40.reuse, 0x6, RZ ;  /* 0x00000006289e7824 */ /* 0x040fe200078e02ff */
[----:B------:R-:W-:Y:S01]  /*57e0*/  UIADD3.64 UR32, UR8, 0x300, URZ ;  /* 0x0000030008207897 */ /* 0x000fe2000fffe03f */
[-C--:B--2---:R-:W-:Y:S01]  /*57f0*/  IADD3 R160, P5, R171, R114.reuse, RZ ;  /* 0x00000072aba07210 */ /* 0x084fe20007fbe0ff */
[----:B------:R1:W-:Y:S01]  /*5800*/  STL [R1+0x13c], R161 ;  /* 0x00013ca101007387 */ /* 0x0003e20000100800 */
[C---:B------:R-:W-:Y:S01]  /*5810*/  IMAD.SHL.U32 R42, R40.reuse, 0x2, RZ ;  /* 0x00000002282a7824 */ /* 0x040fe200078e00ff */
[----:B------:R-:W-:Y:S01]  /*5820*/  UIADD3.64 UR40, UR8, 0x500, URZ ;  /* 0x0000050008287897 */ /* 0x000fe2000fffe03f */
[----:B------:R-:W-:Y:S01]  /*5830*/  IMAD.SHL.U32 R113, R40, 0x80, RZ ;  /* 0x0000008028717824 */ /* 0x000fe200078e00ff */
[----:B------:R2:W-:Y:S01]  /*5840*/  STL [R1+0x1b0], R160 ;  /* 0x0001b0a001007387 */ /* 0x0005e20000100800 */
[----:B------:R-:W-:Y:S01]  /*5850*/  IMAD.MOV.U32 R110, RZ, RZ, RZ ;  /* 0x000000ffff6e7224 */ /* 0x000fe200078e00ff */
[-C--:B0-----:R-:W-:Y:S01]  /*5860*/  LEA.HI.X.SX32 R159, R172, R111.reuse, 0x1, P6 ;  /* 0x0000006fac9f7211 */ /* 0x081fe200030f0eff */
[----:B------:R-:W-:Y:S01]  /*5870*/  UIADD3.64 UR44, UR8, 0x580, URZ ;  /* 0x00000580082c7897 */ /* 0x000fe2000fffe03f */
[----:B------:R-:W-:Y:S01]  /*5880*/  SHF.R.S32.HI R43, RZ, 0x1f, R113 ;  /* 0x0000001fff2b7819 */ /* 0x000fe20000011471 */
[----:B------:R-:W-:Y:S01]  /*5890*/  UIADD3.64 UR48, UR8, 0x600, URZ ;  /* 0x0000060008307897 */ /* 0x000fe2000fffe03f */
[----:B-1----:R-:W-:Y:S01]  /*58a0*/  IADD3 R161, P6, R173, R114, RZ ;  /* 0x00000072ada17210 */ /* 0x002fe20007fde0ff */
[----:B------:R0:W-:Y:S01]  /*58b0*/  STL [R1+0x14c], R159 ;  /* 0x00014c9f01007387 */ /* 0x0001e20000100800 */
[C---:B------:R-:W-:Y:S01]  /*58c0*/  SHF.L.U64.HI R112, R113.reuse, 0x1, R43 ;  /* 0x0000000171707819 */ /* 0x040fe2000001022b */
[----:B------:R-:W-:Y:S01]  /*58d0*/  IMAD.SHL.U32 R113, R113, 0x2, RZ ;  /* 0x0000000271717824 */ /* 0x000fe200078e00ff */
[----:B--2---:R-:W-:Y:S01]  /*58e0*/  LEA.HI.X.SX32 R160, R174, R111, 0x1, P0 ;  /* 0x0000006faea07211 */ /* 0x004fe200000f0eff */
[----:B------:R1:W-:Y:S01]  /*58f0*/  STL [R1+0x1c0], R161 ;  /* 0x0001c0a101007387 */ /* 0x0003e20000100800 */
[----:B------:R-:W-:-:S02]  /*5900*/  UIADD3.64 UR52, UR8, 0x680, URZ ;  /* 0x0000068008347897 */ /* 0x000fc4000fffe03f */
[----:B------:R-:W-:Y:S01]  /*5910*/  UIADD3.64 UR56, UR8, 0x700, URZ ;  /* 0x0000070008387897 */ /* 0x000fe2000fffe03f */
[----:B------:R2:W-:Y:S01]  /*5920*/  STL [R1+0x15c], R160 ;  /* 0x00015ca001007387 */ /* 0x0005e20000100800 */
[----:B------:R-:W-:Y:S01]  /*5930*/  UIADD3.64 UR14, UR10, 0x2, URZ ;  /* 0x000000020a0e7897 */ /* 0x000fe2000fffe03f */
[-C--:B0-----:R-:W-:Y:S01]  /*5940*/  IADD3 R159, P0, R175, R114.reuse, RZ ;  /* 0x00000072af9f7210 */ /* 0x081fe20007f1e0ff */
[----:B------:R-:W-:Y:S02]  /*5950*/  UIADD3.64 UR18, UR10, 0x4, URZ ;  /* 0x000000040a127897 */ /* 0x000fe4000fffe03f */
[----:B------:R-:W-:Y:S01]  /*5960*/  UIADD3.64 UR22, UR10, 0x1fe, URZ ;  /* 0x000001fe0a167897 */ /* 0x000fe2000fffe03f */
[----:B-1----:R-:W-:Y:S01]  /*5970*/  LEA.HI.X.SX32 R161, R176, R111, 0x1, P3 ;  /* 0x0000006fb0a17211 */ /* 0x002fe200018f0eff */
[----:B------:R0:W-:Y:S01]  /*5980*/  STL [R1+0x1d0], R159 ;  /* 0x0001d09f01007387 */ /* 0x0001e20000100800 */
[----:B------:R-:W-:Y:S01]  /*5990*/  UIADD3.64 UR26, UR10, 0x200, URZ ;  /* 0x000002000a1a7897 */ /* 0x000fe2000fffe03f */
[----:B--2---:R-:W-:-:S02]  /*59a0*/  IADD3 R160, P3, R177, R114, RZ ;  /* 0x00000072b1a07210 */ /* 0x004fc40007f7e0ff */
[----:B------:R1:W-:Y:S01]  /*59b0*/  STL [R1+0x16c], R161 ;  /* 0x00016ca101007387 */ /* 0x0003e20000100800 */
[----:B------:R-:W-:Y:S02]  /*59c0*/  UIADD3.64 UR30, UR10, 0x202, URZ ;  /* 0x000002020a1e7897 */ /* 0x000fe4000fffe03f */
[----:B------:R-:W-:Y:S01]  /*59d0*/  UIADD3.64 UR34, UR10, 0x204, URZ ;  /* 0x000002040a227897 */ /* 0x000fe2000fffe03f */
[----:B------:R2:W-:Y:S01]  /*59e0*/  STL [R1+0x1e0], R160 ;  /* 0x0001e0a001007387 */ /* 0x0005e20000100800 */
[----:B0-----:R-:W-:Y:S02]  /*59f0*/  LEA.HI.X.SX32 R159, R178, R111, 0x1, P1 ;  /* 0x0000006fb29f7211 */ /* 0x001fe400008f0eff */
[----:B-1----:R-:W-:-:S03]  /*5a00*/  IADD3 R161, P1, R179, R114, RZ ;  /* 0x00000072b3a17210 */ /* 0x002fc60007f3e0ff */
[----:B------:R0:W-:Y:S01]  /*5a10*/  STL [R1+0x17c], R159 ;  /* 0x00017c9f01007387 */ /* 0x0001e20000100800 */
[----:B--2---:R-:W-:-:S03]  /*5a20*/  LEA.HI.X.SX32 R160, R180, R111, 0x1, P2 ;  /* 0x0000006fb4a07211 */ /* 0x004fc600010f0eff */
[----:B------:R1:W-:Y:S04]  /*5a30*/  STL [R1+0x1f0], R161 ;  /* 0x0001f0a101007387 */ /* 0x0003e80000100800 */
[----:B------:R2:W-:Y:S01]  /*5a40*/  STL [R1+0x18c], R160 ;  /* 0x00018ca001007387 */ /* 0x0005e20000100800 */
[----:B0-----:R-:W-:Y:S02]  /*5a50*/  IADD3 R159, P2, R181, R114, RZ ;  /* 0x00000072b59f7210 */ /* 0x001fe40007f5e0ff */
[----:B-1----:R-:W-:-:S03]  /*5a60*/  LEA.HI.X.SX32 R161, R182, R111, 0x1, P4 ;  /* 0x0000006fb6a17211 */ /* 0x002fc600020f0eff */
[----:B------:R0:W-:Y:S01]  /*5a70*/  STL [R1+0x200], R159 ;  /* 0x0002009f01007387 */ /* 0x0001e20000100800 */
[----:B--2---:R-:W-:-:S03]  /*5a80*/  IADD3 R160, P4, R183, R114, RZ ;  /* 0x00000072b7a07210 */ /* 0x004fc60007f9e0ff */
[----:B------:R1:W-:Y:S04]  /*5a90*/  STL [R1+0x19c], R161 ;  /* 0x00019ca101007387 */ /* 0x0003e80000100800 */
        /* <DEDUP_REMOVED lines=100> */
[----:B--2---:R-:W-:-:S03]  /*60e0*/  IMAD R160, R40, 0x3d, RZ ;  /* 0x0000003d28a07824 */ /* 0x004fc600078e02ff */
[----:B------:R1:W-:Y:S02]  /*60f0*/  STL [R1+0x1e8], R161 ;  /* 0x0001e8a101007387 */ /* 0x0003e40000100800 */
[-C--:B------:R-:W-:Y:S01]  /*6100*/  LEA.HI.X.SX32 R162, R160, R111.reuse, 0x1, P0 ;  /* 0x0000006fa0a27211 */ /* 0x080fe200000f0eff */
[C---:B------:R-:W-:Y:S02]  /*6110*/  IMAD R160, R40.reuse, 0x3b, RZ ;  /* 0x0000003b28a07824 */ /* 0x040fe400078e02ff */
[----:B0-----:R-:W-:Y:S01]  /*6120*/  IMAD R159, R40, 0xc4, RZ ;  /* 0x000000c4289f7824 */ /* 0x001fe200078e02ff */
[----:B-1----:R-:W-:Y:S02]  /*6130*/  LEA.HI.X.SX32 R161, R44, R111, 0x1, P3 ;  /* 0x0000006f2ca17211 */ /* 0x002fe400018f0eff */
[----:B------:R-:W-:-:S03]  /*6140*/  IADD3 R163, P3, R45, R114, RZ ;  /* 0x000000722da37210 */ /* 0x000fc60007f7e0ff */
[----:B------:R0:W-:Y:S04]  /*6150*/  STL [R1+0x144], R161 ;  /* 0x000144a101007387 */ /* 0x0001e80000100800 */
[----:B------:R-:W-:Y:S04]  /*6160*/  STL [R1+0x340], R163 ;  /* 0x000340a301007387 */ /* 0x000fe80000100800 */
[----:B------:R1:W-:Y:S01]  /*6170*/  STL [R1+0x32c], R162 ;  /* 0x00032ca201007387 */ /* 0x0003e20000100800 */
[----:B0-----:R-:W-:Y:S01]  /*6180*/  IADD3 R161, P0, R159, R114, RZ ;  /* 0x000000729fa17210 */ /* 0x001fe20007f1e0ff */
[----:B------:R-:W-:-:S04]  /*6190*/  IMAD R159, R40, 0xbc, RZ ;  /* 0x000000bc289f7824 */ /* 0x000fc800078e02ff */
[----:B------:R0:W-:Y:S01]  /*61a0*/  STL [R1+0x208], R161 ;  /* 0x000208a101007387 */ /* 0x0001e20000100800 */
[-C--:B-1----:R-:W-:Y:S01]  /*61b0*/  LEA.HI.X.SX32 R162, R160, R111.reuse, 0x1, P3 ;  /* 0x0000006fa0a27211 */ /* 0x082fe200018f0eff */
[----:B------:R-:W-:Y:S01]  /*61c0*/  IMAD R160, R40, 0x39, RZ ;  /* 0x0000003928a07824 */ /* 0x000fe200078e02ff */
[----:B0-----:R-:W-:Y:S02]  /*61d0*/  LEA.HI.X.SX32 R161, R45, R111, 0x1, P1 ;  /* 0x0000006f2da17211 */ /* 0x001fe400008f0eff */
[----:B------:R-:W-:Y:S02]  /*61e0*/  CS2R R44, SRZ ;  /* 0x00000000002c7805 */ /* 0x000fe4000001ff00 */
[-C--:B------:R-:W-:Y:S01]  /*61f0*/  IADD3 R163, P1, R46, R114.reuse, RZ ;  /* 0x000000722ea37210 */ /* 0x080fe20007f3e0ff */
        /* <DEDUP_REMOVED lines=101> */
[C---:B------:R-:W-:Y:S01]  /*6850*/  IMAD R160, R40.reuse, 0x25, RZ ;  /* 0x0000002528a07824 */ /* 0x040fe200078e02ff */
        /* <DEDUP_REMOVED lines=9> */
[-C--:B-1----:R-:W-:Y:S02]  /*68f0*/  LEA.HI.X.SX32 R162, R115, R111.reuse, 0x1, P5 ;  /* 0x0000006f73a27211 */ /* 0x082fe400028f0eff */
[----:B------:R-:W-:Y:S02]  /*6900*/  LEA.HI.X.SX32 R115, R160, R111, 0x1, P6 ;  /* 0x0000006fa0737211 */ /* 0x000fe400030f0eff */
[-C--:B------:R-:W-:Y:S01]  /*6910*/  IADD3 R160, P6, R159, R114.reuse, RZ ;  /* 0x000000729fa07210 */ /* 0x080fe20007fde0ff */
[----:B------:R1:W-:Y:S01]  /*6920*/  STL [R1+0x2c4], R162 ;  /* 0x0002c4a201007387 */ /* 0x0003e20000100800 */
[----:B------:R-:W-:Y:S01]  /*6930*/  IMAD R159, R40, 0x23, RZ ;  /* 0x00000023289f7824 */ /* 0x000fe200078e02ff */
[----:B0-----:R-:W-:-:S05]  /*6940*/  IADD3 R161, P5, R116, R114, RZ ;  /* 0x0000007274a17210 */ /* 0x001fca0007fbe0ff */
[----:B------:R0:W-:Y:S01]  /*6950*/  STL [R1+0x400], R161 ;  /* 0x000400a101007387 */ /* 0x0001e20000100800 */
[----:B-1----:R-:W-:-:S03]  /*6960*/  IMAD.SHL.U32 R162, R40, 0x20, RZ ;  /* 0x0000002028a27824 */ /* 0x002fc600078e00ff */
[----:B------:R1:W-:Y:S04]  /*6970*/  STL [R1+0x3ec], R115 ;  /* 0x0003ec7301007387 */ /* 0x0003e80000100800 */
[----:B------:R2:W-:Y:S01]  /*6980*/  STL [R1+0x1f8], R160 ;  /* 0x0001f8a001007387 */ /* 0x0005e20000100800 */
[----:B0-----:R-:W-:Y:S01]  /*6990*/  IMAD.SHL.U32 R161, R40, 0x10, RZ ;  /* 0x0000001028a17824 */ /* 0x001fe200078e00ff */
[-C--:B-1----:R-:W-:Y:S02]  /*69a0*/  LEA.HI.X.SX32 R115, R116, R111.reuse, 0x1, P0 ;  /* 0x0000006f74737211 */ /* 0x082fe400000f0eff */
[C---:B------:R-:W-:Y:S01]  /*69b0*/  IADD3 R116, P0, R117.reuse, R114, RZ ;  /* 0x0000007275747210 */ /* 0x040fe20007f1e0ff */
[----:B--2---:R-:W-:Y:S02]  /*69c0*/  IMAD R160, R40, 0xb8, RZ ;  /* 0x000000b828a07824 */ /* 0x004fe400078e02ff */
[----:B------:R0:W-:Y:S01]  /*69d0*/  STL [R1+0x2e4], R115 ;  /* 0x0002e47301007387 */ /* 0x0001e20000100800 */
[----:B------:R-:W-:-:S03]  /*69e0*/  LEA.HI.X.SX32 R117, R117, R111, 0x1, P3 ;  /* 0x0000006f75757211 */ /* 0x000fc600018f0eff */
[----:B------:R1:W-:Y:S01]  /*69f0*/  STL [R1+0x410], R116 ;  /* 0x0004107401007387 */ /* 0x0003e20000100800 */
[----:B0-----:R-:W-:Y:S01]  /*6a00*/  LEA.HI.X.SX32 R115, R159, R111, 0x1, P5 ;  /* 0x0000006f9f737211 */ /* 0x001fe200028f0eff */
[----:B------:R-:W-:Y:S01]  /*6a10*/  IMAD R159, R40, 0x21, RZ ;  /* 0x00000021289f7824 */ /* 0x000fe200078e02ff */
[----:B-1----:R-:W-:-:S03]  /*6a20*/  IADD3 R116, P5, R160, R114, RZ ;  /* 0x00000072a0747210 */ /* 0x002fc60007fbe0ff */
[----:B------:R0:W-:Y:S01]  /*6a30*/  STL [R1+0x3fc], R115 ;  /* 0x0003fc7301007387 */ /* 0x0001e20000100800 */
[----:B------:R-:W-:-:S03]  /*6a40*/  IMAD R160, R40, 0xa8, RZ ;  /* 0x000000a828a07824 */ /* 0x000fc600078e02ff */
[----:B------:R1:W-:Y:S04]  /*6a50*/  STL [R1+0x238], R116 ;  /* 0x0002387401007387 */ /* 0x0003e80000100800 */
[----:B------:R2:W-:Y:S01]  /*6a60*/  STL [R1+0x304], R117 ;  /* 0x0003047501007387 */ /* 0x0005e20000100800 */
[----:B0-----:R-:W-:Y:S02]  /*6a70*/  IADD3 R115, P3, R118, R114, RZ ;  /* 0x0000007276737210 */ /* 0x001fe40007f7e0ff */
[----:B-1----:R-:W-:-:S03]  /*6a80*/  LEA.HI.X.SX32 R116, R159, R111, 0x1, P0 ;  /* 0x0000006f9f747211 */ /* 0x002fc600000f0eff */
[----:B------:R0:W-:Y:S01]  /*6a90*/  STL [R1+0x328], R115 ;  /* 0x0003287301007387 */ /* 0x0001e20000100800 */
[----:B------:R-:W-:Y:S01]  /*6aa0*/  IMAD R159, R40, 0x1f, RZ ;  /* 0x0000001f289f7824 */ /* 0x000fe200078e02ff */
[CC--:B--2---:R-:W-:Y:S02]  /*6ab0*/  LEA.HI.X.SX32 R117, R119.reuse, R111.reuse, 0x1, P3 ;  /* 0x0000006f77757211 */ /* 0x0c4fe400018f0eff */
[----:B------:R1:W-:Y:S01]  /*6ac0*/  STL [R1+0x40c], R116 ;  /* 0x00040c7401007387 */ /* 0x0003e20000100800 */
[----:B0-----:R-:W-:Y:S02]  /*6ad0*/  IADD3 R115, P0, R119, R114, RZ ;  /* 0x0000007277737210 */ /* 0x001fe40007f1e0ff */
[----:B-1----:R-:W-:-:S03]  /*6ae0*/  LEA.HI.X.SX32 R116, R118, R111, 0x1, P1 ;  /* 0x0000006f76747211 */ /* 0x002fc600008f0eff */
[----:B------:R0:W-:Y:S04]  /*6af0*/  STL [R1+0x420], R115 ;  /* 0x0004207301007387 */ /* 0x0001e80000100800 */
[----:B------:R1:W-:Y:S01]  /*6b00*/  STL [R1+0x134], R116 ;  /* 0x0001347401007387 */ /* 0x0003e20000100800 */
[-C--:B0-----:R-:W-:Y:S01]  /*6b10*/  IADD3 R115, P1, R160, R114.reuse, RZ ;  /* 0x00000072a0737210 */ /* 0x081fe20007f3e0ff */
[----:B------:R-:W-:Y:S01]  /*6b20*/  IMAD R160, R40, 0x98, RZ ;  /* 0x0000009828a07824 */ /* 0x000fe200078e02ff */
[----:B-1----:R-:W-:-:S03]  /*6b30*/  IADD3 R116, P3, R120, R114, RZ ;  /* 0x0000007278747210 */ /* 0x002fc60007f7e0ff */
[----:B------:R0:W-:Y:S04]  /*6b40*/  STL [R1+0x278], R115 ;  /* 0x0002787301007387 */ /* 0x0001e80000100800 */
[----:B------:R1:W-:Y:S04]  /*6b50*/  STL [R1+0x324], R117 ;  /* 0x0003247501007387 */ /* 0x0003e80000100800 */
[----:B------:R2:W-:Y:S01]  /*6b60*/  STL [R1+0x348], R116 ;  /* 0x0003487401007387 */ /* 0x0005e20000100800 */
[-C--:B0-----:R-:W-:Y:S01]  /*6b70*/  LEA.HI.X.SX32 R115, R159, R111.reuse, 0x1, P0 ;  /* 0x0000006f9f737211 */ /* 0x081fe200000f0eff */
[----:B------:R-:W-:Y:S01]  /*6b80*/  IMAD R159, R40, 0x1d, RZ ;  /* 0x0000001d289f7824 */ /* 0x000fe200078e02ff */
[----:B-1----:R-:W-:-:S03]  /*6b90*/  LEA.HI.X.SX32 R117, R121, R111, 0x1, P3 ;  /* 0x0000006f79757211 */ /* 0x002fc600018f0eff */
[----:B------:R0:W-:Y:S01]  /*6ba0*/  STL [R1+0x41c], R115 ;  /* 0x00041c7301007387 */ /* 0x0001e20000100800 */
[----:B--2---:R-:W-:-:S05]  /*6bb0*/  IADD3 R116, P0, R121, R114, RZ ;  /* 0x0000007279747210 */ /* 0x004fca0007f1e0ff */
[----:B------:R1:W-:Y:S01]  /*6bc0*/  STL [R1+0x430], R116 ;  /* 0x0004307401007387 */ /* 0x0003e20000100800 */
[----:B0-----:R-:W-:-:S05]  /*6bd0*/  LEA.HI.X.SX32 R115, R120, R111, 0x1, P2 ;  /* 0x0000006f78737211 */ /* 0x001fca00010f0eff */
[----:B------:R0:W-:Y:S01]  /*6be0*/  STL [R1+0x174], R115 ;  /* 0x0001747301007387 */ /* 0x0001e20000100800 */
[----:B-1----:R-:W-:Y:S01]  /*6bf0*/  IADD3 R116, P2, R160, R114, RZ ;  /* 0x00000072a0747210 */ /* 0x002fe20007f5e0ff */
[----:B------:R-:W-:-:S04]  /*6c00*/  IMAD R160, R40, 0x88, RZ ;  /* 0x0000008828a07824 */ /* 0x000fc800078e02ff */
[----:B------:R1:W-:Y:S01]  /*6c10*/  STL [R1+0x2b8], R116 ;  /* 0x0002b87401007387 */ /* 0x0003e20000100800 */
[----:B0-----:R-:W-:-:S03]  /*6c20*/  IADD3 R115, P3, R122, R114, RZ ;  /* 0x000000727a737210 */ /* 0x001fc60007f7e0ff */
[----:B------:R0:W-:Y:S04]  /*6c30*/  STL [R1+0x344], R117 ;  /* 0x0003447501007387 */ /* 0x0001e80000100800 */
[----:B------:R2:W-:Y:S01]  /*6c40*/  STL [R1+0x368], R115 ;  /* 0x0003687301007387 */ /* 0x0005e20000100800 */
[-C--:B-1----:R-:W-:Y:S01]  /*6c50*/  LEA.HI.X.SX32 R116, R159, R111.reuse, 0x1, P0 ;  /* 0x0000006f9f747211 */ /* 0x082fe200000f0eff */
[----:B------:R-:W-:Y:S01]  /*6c60*/  IMAD R159, R40, 0x1b, RZ ;  /* 0x0000001b289f7824 */ /* 0x000fe200078e02ff */
[----:B0-----:R-:W-:-:S03]  /*6c70*/  LEA.HI.X.SX32 R117, R123, R111, 0x1, P3 ;  /* 0x0000006f7b757211 */ /* 0x001fc600018f0eff */
        /* <DEDUP_REMOVED lines=65> */
[----:B------:R-:W-:Y:S04]  /*7090*/  STL [R1+0x3e4], R117 ;  /* 0x0003e47501007387 */ /* 0x000fe80000100800 */
[----:B------:R0:W-:Y:S01]  /*70a0*/  STL [R1+0x408], R116 ;  /* 0x0004087401007387 */ /* 0x0001e20000100800 */
[----:B-1----:R-:W-:Y:S01]  /*70b0*/  LEA.HI.X.SX32 R115, R159, R111, 0x1, P0 ;  /* 0x0000006f9f737211 */ /* 0x002fe200000f0eff */
[----:B------:R-:W-:-:S04]  /*70c0*/  IMAD R159, R40, 0x11, RZ ;  /* 0x00000011289f7824 */ /* 0x000fc800078e02ff */
[----:B------:R1:W-:Y:S01]  /*70d0*/  STL [R1+0x47c], R115 ;  /* 0x00047c7301007387 */ /* 0x0003e20000100800 */
[----:B0-----:R-:W-:-:S05]  /*70e0*/  IADD3 R116, P0, R133, R114, RZ ;  /* 0x0000007285747210 */ /* 0x001fca0007f1e0ff */
[----:B------:R0:W-:Y:S01]  /*70f0*/  STL [R1+0x490], R116 ;  /* 0x0004907401007387 */ /* 0x0001e20000100800 */
[-C--:B-1----:R-:W-:Y:S02]  /*7100*/  LEA.HI.X.SX32 R115, R132, R111.reuse, 0x1, P4 ;  /* 0x0000006f84737211 */ /* 0x082fe400020f0eff */
[----:B------:R-:W-:Y:S01]  /*7110*/  IADD3 R117, P4, R160, R114, RZ ;  /* 0x00000072a0757210 */ /* 0x000fe20007f9e0ff */
[----:B------:R-:W-:Y:S02]  /*7120*/  IMAD R160, R40, 0xa0, RZ ;  /* 0x000000a028a07824 */ /* 0x000fe400078e02ff */
[----:B------:R1:W-:Y:S01]  /*7130*/  STL [R1+0x2f4], R115 ;  /* 0x0002f47301007387 */ /* 0x0003e20000100800 */
[----:B0-----:R-:W-:-:S03]  /*7140*/  LEA.HI.X.SX32 R116, R133, R111, 0x1, P3 ;  /* 0x0000006f85747211 */ /* 0x001fc600018f0eff */
[----:B------:R0:W-:Y:S04]  /*7150*/  STL [R1+0x198], R117 ;  /* 0x0001987501007387 */ /* 0x0001e80000100800 */
[----:B------:R2:W-:Y:S01]  /*7160*/  STL [R1+0x404], R116 ;  /* 0x0004047401007387 */ /* 0x0005e20000100800 */
[----:B-1----:R-:W-:Y:S02]  /*7170*/  IADD3 R115, P3, R134, R114, RZ ;  /* 0x0000007286737210 */ /* 0x002fe40007f7e0ff */
[----:B0-----:R-:W-:-:S03]  /*7180*/  LEA.HI.X.SX32 R117, R159, R111, 0x1, P0 ;  /* 0x0000006f9f757211 */ /* 0x001fc600000f0eff */
[----:B------:R0:W-:Y:S01]  /*7190*/  STL [R1+0x338], R115 ;  /* 0x0003387301007387 */ /* 0x0001e20000100800 */
[----:B------:R-:W-:Y:S01]  /*71a0*/  IMAD R159, R40, 0xf, RZ ;  /* 0x0000000f289f7824 */ /* 0x000fe200078e02ff */
[----:B--2---:R-:W-:Y:S02]  /*71b0*/  IADD3 R116, P0, R135, R114, RZ ;  /* 0x0000007287747210 */ /* 0x004fe40007f1e0ff */
[----:B------:R-:W-:Y:S04]  /*71c0*/  STL [R1+0x48c], R117 ;  /* 0x00048c7501007387 */ /* 0x000fe80000100800 */
[----:B------:R1:W-:Y:S01]  /*71d0*/  STL [R1+0x428], R116 ;  /* 0x0004287401007387 */ /* 0x0003e20000100800 */
[----:B0-----:R-:W-:-:S05]  /*71e0*/  LEA.HI.X.SX32 R115, R134, R111, 0x1, P6 ;  /* 0x0000006f86737211 */ /* 0x001fca00030f0eff */
[----:B------:R0:W-:Y:S01]  /*71f0*/  STL [R1+0x154], R115 ;  /* 0x0001547301007387 */ /* 0x0001e20000100800 */
[----:B-1----:R-:W-:-:S05]  /*7200*/  IADD3 R116, P6, R136, R114, RZ ;  /* 0x0000007288747210 */ /* 0x002fca0007fde0ff */
[----:B------:R-:W-:Y:S01]  /*7210*/  STL [R1+0x4a0], R116 ;  /* 0x0004a07401007387 */ /* 0x000fe20000100800 */
[-C--:B0-----:R-:W-:Y:S02]  /*7220*/  LEA.HI.X.SX32 R115, R135, R111.reuse, 0x1, P3 ;  /* 0x0000006f87737211 */ /* 0x081fe400018f0eff */
[----:B------:R-:W-:Y:S01]  /*7230*/  IADD3 R117, P3, R160, R114, RZ ;  /* 0x00000072a0757210 */ /* 0x000fe20007f7e0ff */
[----:B------:R-:W-:Y:S02]  /*7240*/  IMAD R160, R40, 0xc0, RZ ;  /* 0x000000c028a07824 */ /* 0x000fe400078e02ff */
[----:B------:R0:W-:Y:S04]  /*7250*/  STL [R1+0x334], R115 ;  /* 0x0003347301007387 */ /* 0x0001e80000100800 */
[----:B------:R1:W-:Y:S01]  /*7260*/  STL [R1+0x298], R117 ;  /* 0x0002987501007387 */ /* 0x0003e20000100800 */
[----:B0-----:R-:W-:-:S02]  /*7270*/  LEA.HI.X.SX32 R115, R136, R111, 0x1, P0 ;  /* 0x0000006f88737211 */ /* 0x001fc400000f0eff */
[----:B------:R-:W-:Y:S02]  /*7280*/  IADD3 R116, P0, R137, R114, RZ ;  /* 0x0000007289747210 */ /* 0x000fe40007f1e0ff */
[----:B-1----:R-:W-:Y:S01]  /*7290*/  LEA.HI.X.SX32 R117, R159, R111, 0x1, P6 ;  /* 0x0000006f9f757211 */ /* 0x002fe200030f0eff */
[----:B------:R0:W-:Y:S01]  /*72a0*/  STL [R1+0x424], R115 ;  /* 0x0004247301007387 */ /* 0x0001e20000100800 */
[----:B------:R-:W-:-:S03]  /*72b0*/  IMAD R159, R40, 0xd, RZ ;  /* 0x0000000d289f7824 */ /* 0x000fc600078e02ff */
[----:B------:R1:W-:Y:S04]  /*72c0*/  STL [R1+0x378], R116 ;  /* 0x0003787401007387 */ /* 0x0003e80000100800 */
[----:B------:R-:W-:Y:S01]  /*72d0*/  STL [R1+0x49c], R117 ;  /* 0x00049c7501007387 */ /* 0x000fe20000100800 */
[----:B0-----:R-:W-:Y:S02]  /*72e0*/  IADD3 R115, P6, R138, R114, RZ ;  /* 0x000000728a737210 */ /* 0x001fe40007fde0ff */
[----:B-1----:R-:W-:-:S03]  /*72f0*/  LEA.HI.X.SX32 R116, R137, R111, 0x1, P5 ;  /* 0x0000006f89747211 */ /* 0x002fc600028f0eff */
[----:B------:R0:W-:Y:S04]  /*7300*/  STL [R1+0x448], R115 ;  /* 0x0004487301007387 */ /* 0x0001e80000100800 */
[----:B------:R1:W-:Y:S01]  /*7310*/  STL [R1+0x1d4], R116 ;  /* 0x0001d47401007387 */ /* 0x0003e20000100800 */
[----:B0-----:R-:W-:Y:S02]  /*7320*/  IADD3 R115, P5, R139, R114, RZ ;  /* 0x000000728b737210 */ /* 0x001fe40007fbe0ff */
[----:B-1----:R-:W-:-:S03]  /*7330*/  LEA.HI.X.SX32 R116, R138, R111, 0x1, P0 ;  /* 0x0000006f8a747211 */ /* 0x002fc600000f0eff */
[----:B------:R0:W-:Y:S04]  /*7340*/  STL [R1+0x4b0], R115 ;  /* 0x0004b07301007387 */ /* 0x0001e80000100800 */
[----:B------:R1:W-:Y:S01]  /*7350*/  STL [R1+0x374], R116 ;  /* 0x0003747401007387 */ /* 0x0003e20000100800 */
[----:B0-----:R-:W-:Y:S01]  /*7360*/  IADD3 R115, P0, R160, R114, RZ ;  /* 0x00000072a0737210 */ /* 0x001fe20007f1e0ff */
[----:B------:R-:W-:Y:S01]  /*7370*/  IMAD R160, R40, 0x3, RZ ;  /* 0x0000000328a07824 */ /* 0x000fe200078e02ff */
[----:B-1----:R-:W-:-:S03]  /*7380*/  LEA.HI.X.SX32 R116, R139, R111, 0x1, P6 ;  /* 0x0000006f8b747211 */ /* 0x002fc600030f0eff */
[----:B------:R0:W-:Y:S01]  /*7390*/  STL [R1+0x218], R115 ;  /* 0x0002187301007387 */ /* 0x0001e20000100800 */
[----:B------:R-:W-:-:S03]  /*73a0*/  IADD3 R117, P6, R140, R114, RZ ;  /* 0x000000728c757210 */ /* 0x000fc60007fde0ff */
[----:B------:R1:W-:Y:S04]  /*73b0*/  STL [R1+0x444], R116 ;  /* 0x0004447401007387 */ /* 0x0003e80000100800 */
[----:B------:R2:W-:Y:S01]  /*73c0*/  STL [R1+0x3b8], R117 ;  /* 0x0003b87501007387 */ /* 0x0005e20000100800 */
[----:B0-----:R-:W-:Y:S01]  /*73d0*/  LEA.HI.X.SX32 R115, R159, R111, 0x1, P5 ;  /* 0x0000006f9f737211 */ /* 0x001fe200028f0eff */
[----:B------:R-:W-:Y:S01]  /*73e0*/  IMAD R159, R40, 0xb, RZ ;  /* 0x0000000b289f7824 */ /* 0x000fe200078e02ff */
[----:B-1----:R-:W-:-:S03]  /*73f0*/  IADD3 R116, P5, R141, R114, RZ ;  /* 0x000000728d747210 */ /* 0x002fc60007fbe0ff */
[----:B------:R0:W-:Y:S01]  /*7400*/  STL [R1+0x4ac], R115 ;  /* 0x0004ac7301007387 */ /* 0x0001e20000100800 */
[----:B--2---:R-:W-:-:S03]  /*7410*/  LEA.HI.X.SX32 R117, R140, R111, 0x1, P1 ;  /* 0x0000006f8c757211 */ /* 0x004fc600008f0eff */
        /* <DEDUP_REMOVED lines=22> */
[----:B--2---:R-:W-:-:S03]  /*7580*/  LEA.HI.X.SX32 R117, R145, R111, 0x1, P5 ;  /* 0x0000006f91757211 */ /* 0x004fc600028f0eff */
[----:B------:R1:W-:Y:S01]  /*7590*/  STL [R1+0x3f4], R116 ;  /* 0x0003f47401007387 */ /* 0x0003e20000100800 */
[-C--:B0-----:R-:W-:Y:S02]  /*75a0*/  IADD3 R115, P6, R147, R114.reuse, RZ ;  /* 0x0000007293737210 */ /* 0x081fe40007fde0ff */
[----:B-1----:R-:W-:-:S03]  /*75b0*/  IADD3 R116, P5, R148, R114, RZ ;  /* 0x0000007294747210 */ /* 0x002fc60007fbe0ff */
[----:B------:R0:W-:Y:S04]  /*75c0*/  STL [R1+0x438], R115 ;  /* 0x0004387301007387 */ /* 0x0001e80000100800 */
        /* <DEDUP_REMOVED lines=15> */
[-C--:B0-----:R-:W-:Y:S02]  /*76c0*/  LEA.HI.X.SX32 R115, R148, R111.reuse, 0x1, P6 ;  /* 0x0000006f94737211 */ /* 0x081fe400030f0eff */
[----:B-1----:R-:W-:-:S03]  /*76d0*/  LEA.HI.X.SX32 R117, R149, R111, 0x1, P5 ;  /* 0x0000006f95757211 */ /* 0x002fc600028f0eff */
[----:B------:R0:W-:Y:S01]  /*76e0*/  STL [R1+0x434], R115 ;  /* 0x0004347301007387 */ /* 0x0001e20000100800 */
[----:B--2---:R-:W-:-:S05]  /*76f0*/  IADD3 R116, P6, R152, R114, RZ ;  /* 0x0000007298747210 */ /* 0x004fca0007fde0ff */
[----:B------:R1:W-:Y:S01]  /*7700*/  STL [R1+0x4c8], R116 ;  /* 0x0004c87401007387 */ /* 0x0003e20000100800 */
[----:B0-----:R-:W-:-:S03]  /*7710*/  IADD3 R115, P5, R153, R114, RZ ;  /* 0x0000007299737210 */ /* 0x001fc60007fbe0ff */
[----:B------:R0:W-:Y:S04]  /*7720*/  STL [R1+0x4a4], R117 ;  /* 0x0004a47501007387 */ /* 0x0001e80000100800 */
[----:B------:R2:W-:Y:S01]  /*7730*/  STL [R1+0x4f0], R115 ;  /* 0x0004f07301007387 */ /* 0x0005e20000100800 */
[----:B-1----:R-:W-:Y:S01]  /*7740*/  LEA.HI.X.SX32 R116, R159, R111, 0x1, P1 ;  /* 0x0000006f9f747211 */ /* 0x002fe200008f0eff */
[----:B------:R-:W-:Y:S01]  /*7750*/  IMAD R159, R40, 0x5, RZ ;  /* 0x00000005289f7824 */ /* 0x000fe200078e02ff */
[----:B0-----:R-:W-:-:S03]  /*7760*/  IADD3 R117, P1, R154, R114, RZ ;  /* 0x000000729a757210 */ /* 0x001fc60007f3e0ff */
        /* <DEDUP_REMOVED lines=19> */
[C---:B------:R-:W-:Y:S01]  /*78a0*/  IMAD.SHL.U32 R159, R40.reuse, 0x40, RZ ;  /* 0x00000040289f7824 */ /* 0x040fe200078e00ff */
[----:B0-----:R-:W-:-:S03]  /*78b0*/  LEA R117, P5, R40, R114, 0x7 ;  /* 0x0000007228757211 */ /* 0x001fc600078a38ff */
[----:B------:R0:W-:Y:S01]  /*78c0*/  STL [R1+0x4ec], R115 ;  /* 0x0004ec7301007387 */ /* 0x0001e20000100800 */
[----:B--2---:R-:W-:-:S03]  /*78d0*/  LEA.HI.X.SX32 R116, R154, R111, 0x1, P0 ;  /* 0x0000006f9a747211 */ /* 0x004fc600000f0eff */
[----:B------:R1:W-:Y:S04]  /*78e0*/  STL [R1+0x318], R117 ;  /* 0x0003187501007387 */ /* 0x0003e80000100800 */
[----:B------:R2:W-:Y:S01]  /*78f0*/  STL [R1+0x214], R116 ;  /* 0x0002147401007387 */ /* 0x0005e20000100800 */
[----:B0-----:R-:W-:Y:S02]  /*7900*/  LEA R115, P0, R40, R114, 0x6 ;  /* 0x0000007228737211 */ /* 0x001fe400078030ff */
[----:B-1----:R-:W-:-:S03]  /*7910*/  LEA.HI.X.SX32 R117, R155, R111, 0x1, P1 ;  /* 0x0000006f9b757211 */ /* 0x002fc600008f0eff */
[----:B------:R0:W-:Y:S01]  /*7920*/  STL [R1+0x418], R115 ;  /* 0x0004187301007387 */ /* 0x0001e20000100800 */
[----:B--2---:R-:W-:-:S03]  /*7930*/  LEA R116, P1, R40, R114, 0x5 ;  /* 0x0000007228747211 */ /* 0x004fc600078228ff */
[----:B------:R1:W-:Y:S04]  /*7940*/  STL [R1+0x394], R117 ;  /* 0x0003947501007387 */ /* 0x0003e80000100800 */
[----:B------:R2:W-:Y:S01]  /*7950*/  STL [R1+0x498], R116 ;  /* 0x0004987401007387 */ /* 0x0005e20000100800 */
[----:B0-----:R-:W-:Y:S02]  /*7960*/  LEA.HI.X.SX32 R115, R156, R111, 0x1, P3 ;  /* 0x0000006f9c737211 */ /* 0x001fe400018f0eff */
[----:B-1----:R-:W-:-:S03]  /*7970*/  LEA R117, P3, R40, R114, 0x4 ;  /* 0x0000007228757211 */ /* 0x002fc600078620ff */
[----:B------:R0:W-:Y:S01]  /*7980*/  STL [R1+0x454], R115 ;  /* 0x0004547301007387 */ /* 0x0001e20000100800 */
[----:B--2---:R-:W-:-:S03]  /*7990*/  LEA.HI.X.SX32 R116, R157, R111, 0x1, P4 ;  /* 0x0000006f9d747211 */ /* 0x004fc600020f0eff */
[----:B------:R1:W-:Y:S04]  /*79a0*/  STL [R1+0x4d8], R117 ;  /* 0x0004d87501007387 */ /* 0x0003e80000100800 */
[----:B------:R2:W-:Y:S01]  /*79b0*/  STL [R1+0x4b4], R116 ;  /* 0x0004b47401007387 */ /* 0x0005e20000100800 */
[----:B0-----:R-:W-:Y:S02]  /*79c0*/  LEA R115, P4, R40, R114, 0x3 ;  /* 0x0000007228737211 */ /* 0x001fe400078818ff */
[----:B-1----:R-:W-:-:S03]  /*79d0*/  LEA.HI.X.SX32 R117, R160, R111, 0x1, P6 ;  /* 0x0000006fa0757211 */ /* 0x002fc600030f0eff */
[----:B------:R0:W-:Y:S01]  /*79e0*/  STL [R1+0x4f8], R115 ;  /* 0x0004f87301007387 */ /* 0x0001e20000100800 */
[----:B------:R-:W-:Y:S01]  /*79f0*/  IMAD.SHL.U32 R160, R40, 0x8, RZ ;  /* 0x0000000828a07824 */ /* 0x000fe200078e00ff */
[----:B--2---:R-:W-:-:S05]  /*7a00*/  LEA.HI.X.SX32 R116, R158, R111, 0x1, P2 ;  /* 0x0000006f9e747211 */ /* 0x004fca00010f0eff */
[----:B------:R1:W-:Y:S01]  /*7a10*/  STL [R1+0x4e4], R116 ;  /* 0x0004e47401007387 */ /* 0x0003e20000100800 */
[----:B0-----:R-:W-:-:S05]  /*7a20*/  IADD3 R115, P2, R42, R114, RZ ;  /* 0x000000722a737210 */ /* 0x001fca0007f5e0ff */
[----:B------:R0:W-:Y:S01]  /*7a30*/  STL [R1+0x510], R115 ;  /* 0x0005107301007387 */ /* 0x0001e20000100800 */
[----:B-1----:R-:W-:-:S03]  /*7a40*/  LEA R116, P6, R40, R114, 0x2 ;  /* 0x0000007228747211 */ /* 0x002fc600078c10ff */
[----:B------:R1:W-:Y:S04]  /*7a50*/  STL [R1+0x4fc], R117 ;  /* 0x0004fc7501007387 */ /* 0x0003e80000100800 */
[----:B------:R2:W-:Y:S01]  /*7a60*/  STL [R1+0x508], R116 ;  /* 0x0005087401007387 */ /* 0x0005e20000100800 */
[-C--:B0-----:R-:W-:Y:S01]  /*7a70*/  LEA.HI.X.SX32 R115, R159, R111.reuse, 0x1, P5 ;  /* 0x0000006f9f737211 */ /* 0x081fe200028f0eff */
[----:B------:R-:W-:Y:S01]  /*7a80*/  IMAD.SHL.U32 R159, R40, 0x4, RZ ;  /* 0x00000004289f7824 */ /* 0x000fe200078e00ff */
[----:B-1----:R-:W-:-:S03]  /*7a90*/  LEA.HI.X.SX32 R117, R162, R111, 0x1, P0 ;  /* 0x0000006fa2757211 */ /* 0x002fc600000f0eff */
[----:B------:R0:W-:Y:S01]  /*7aa0*/  STL [R1+0x314], R115 ;  /* 0x0003147301007387 */ /* 0x0001e20000100800 */
[----:B--2---:R-:W-:-:S03]  /*7ab0*/  LEA.HI.X.SX32 R116, R161, R111, 0x1, P1 ;  /* 0x0000006fa1747211 */ /* 0x004fc600008f0eff */
[----:B------:R1:W-:Y:S04]  /*7ac0*/  STL [R1+0x414], R117 ;  /* 0x0004147501007387 */ /* 0x0003e80000100800 */
[----:B------:R2:W-:Y:S01]  /*7ad0*/  STL [R1+0x494], R116 ;  /* 0x0004947401007387 */ /* 0x0005e20000100800 */
[-C--:B0-----:R-:W-:Y:S02]  /*7ae0*/  LEA.HI.X.SX32 R115, R160, R111.reuse, 0x1, P3 ;  /* 0x0000006fa0737211 */ /* 0x081fe400018f0eff */
[----:B-1----:R-:W-:-:S03]  /*7af0*/  LEA.HI.X.SX32 R117, R159, R111, 0x1, P4 ;  /* 0x0000006f9f757211 */ /* 0x002fc600020f0eff */
[----:B------:R0:W-:Y:S01]  /*7b00*/  STL [R1+0x4d4], R115 ;  /* 0x0004d47301007387 */ /* 0x0001e20000100800 */
[----:B--2---:R-:W-:-:S03]  /*7b10*/  LEA.HI.X.SX32 R116, R40, R111, 0x1, P2 ;  /* 0x0000006f28747211 */ /* 0x004fc600010f0eff */
[----:B------:R1:W-:Y:S01]  /*7b20*/  STL [R1+0x4f4], R117 ;  /* 0x0004f47501007387 */ /* 0x0003e20000100800 */
[----:B------:R-:W-:-:S03]  /*7b30*/  CS2R R40, SRZ ;  /* 0x0000000000287805 */ /* 0x000fc6000001ff00 */
[----:B------:R2:W-:Y:S01]  /*7b40*/  STL [R1+0x50c], R116 ;  /* 0x00050c7401007387 */ /* 0x0005e20000100800 */
[----:B0-----:R-:W-:Y:S02]  /*7b50*/  LEA.HI.X.SX32 R115, R42, R111, 0x1, P6 ;  /* 0x0000006f2a737211 */ /* 0x001fe400030f0eff */
[----:B------:R-:W-:Y:S02]  /*7b60*/  CS2R R42, SRZ ;  /* 0x00000000002a7805 */ /* 0x000fe4000001ff00 */
[C---:B-1----:R-:W-:Y:S01]  /*7b70*/  LOP3.LUT R117, R2.reuse, 0x30, RZ, 0x3c, !PT ;  /* 0x0000003002757812 */ /* 0x042fe200078e3cff */
[----:B------:R0:W-:Y:S01]  /*7b80*/  STL [R1+0x504], R115 ;  /* 0x0005047301007387 */ /* 0x0001e20000100800 */
[----:B--2---:R-:W-:-:S05]  /*7b90*/  LOP3.LUT R116, R2, 0x10, RZ, 0x3c, !PT ;  /* 0x0000001002747812 */ /* 0x004fca00078e3cff */
[----:B------:R1:W-:Y:S01]  /*7ba0*/  STL [R1+0x558], R116 ;  /* 0x0005587401007387 */ /* 0x0003e20000100800 */
[----:B0-----:R-:W-:-:S05]  /*7bb0*/  LOP3.LUT R115, R2, 0x20, RZ, 0x3c, !PT ;  /* 0x0000002002737812 */ /* 0x001fca00078e3cff */
[----:B------:R0:W-:Y:S01]  /*7bc0*/  STL [R1+0x554], R115 ;  /* 0x0005547301007387 */ /* 0x0001e20000100800 */
[----:B-1----:R-:W-:-:S03]  /*7bd0*/  LOP3.LUT R116, R2, 0x40, RZ, 0x3c, !PT ;  /* 0x0000004002747812 */ /* 0x002fc600078e3cff */
[----:B------:R1:W-:Y:S04]  /*7be0*/  STL [R1+0x550], R117 ;  /* 0x0005507501007387 */ /* 0x0003e80000100800 */
[----:B------:R2:W-:Y:S01]  /*7bf0*/  STL [R1+0x54c], R116 ;  /* 0x00054c7401007387 */ /* 0x0005e20000100800 */
[C---:B0-----:R-:W-:Y:S02]  /*7c00*/  LOP3.LUT R115, R2.reuse, 0x50, RZ, 0x3c, !PT ;  /* 0x0000005002737812 */ /* 0x041fe400078e3cff */
[----:B-1----:R-:W-:-:S03]  /*7c10*/  LOP3.LUT R117, R2, 0x60, RZ, 0x3c, !PT ;  /* 0x0000006002757812 */ /* 0x002fc600078e3cff */
[----:B------:R0:W-:Y:S01]  /*7c20*/  STL [R1+0x548], R115 ;  /* 0x0005487301007387 */ /* 0x0001e20000100800 */
[----:B--2---:R-:W-:-:S03]  /*7c30*/  LOP3.LUT R116, R2, 0x70, RZ, 0x3c, !PT ;  /* 0x0000007002747812 */ /* 0x004fc600078e3cff */
[----:B------:R1:W-:Y:S04]  /*7c40*/  STL [R1+0x544], R117 ;  /* 0x0005447501007387 */ /* 0x0003e80000100800 */
[----:B------:R2:W-:Y:S01]  /*7c50*/  STL [R1+0x540], R116 ;  /* 0x0005407401007387 */ /* 0x0005e20000100800 */
[C---:B0-----:R-:W-:Y:S02]  /*7c60*/  LOP3.LUT R115, R3.reuse, 0x10, RZ, 0x3c, !PT ;  /* 0x0000001003737812 */ /* 0x041fe400078e3cff */
[C---:B------:R-:W-:Y:S02]  /*7c70*/  LOP3.LUT R115, R3.reuse, 0x40, RZ, 0x3c, !PT ;  /* 0x0000004003737812 */ /* 0x040fe400078e3cff */
[C---:B-1----:R-:W-:Y:S02]  /*7c80*/  LOP3.LUT R117, R3.reuse, 0x20, RZ, 0x3c, !PT ;  /* 0x0000002003757812 */ /* 0x042fe400078e3cff */
[----:B------:R-:W-:-:S02]  /*7c90*/  LOP3.LUT R117, R3, 0x50, RZ, 0x3c, !PT ;  /* 0x0000005003757812 */ /* 0x000fc400078e3cff */
[C---:B--2---:R-:W-:Y:S02]  /*7ca0*/  LOP3.LUT R116, R3.reuse, 0x30, RZ, 0x3c, !PT ;  /* 0x0000003003747812 */ /* 0x044fe400078e3cff */
[C---:B------:R-:W-:Y:S02]  /*7cb0*/  LOP3.LUT R116, R3.reuse, 0x60, RZ, 0x3c, !PT ;  /* 0x0000006003747812 */ /* 0x040fe400078e3cff */
[----:B------:R-:W-:-:S07]  /*7cc0*/  LOP3.LUT R115, R3, 0x70, RZ, 0x3c, !PT ;  /* 0x0000007003737812 */ /* 0x000fce00078e3cff */
.L_x_1:
[----:B------:R-:W2:Y:S01]  /*7cd0*/  LDL R117, [R1+0x50c] ;  /* 0x00050c0001757983 */ /* 0x000ea20000100800 */
[----:B------:R-:W-:Y:S01]  /*7ce0*/  MOV R113, UR49 ;  /* 0x0000003100717c02 */ /* 0x000fe20008000f00 */
[----:B------:R-:W0:Y:S02]  /*7cf0*/  LDC R130, c[0x0][0x230] ;  /* 0x00008c00ff827b82 */ /* 0x000e240000000800 */
[----:B------:R-:W2:Y:S04]  /*7d00*/  LDL R116, [R1+0x510] ;  /* 0x0005100001747983 */ /* 0x000ea80000100800 */
[----:B------:R-:W-:Y:S04]  /*7d10*/  STL [R1+0x650], R7 ;  /* 0x0006500701007387 */ /* 0x000fe80000100800 */
[----:B------:R-:W-:Y:S04]  /*7d20*/  STL [R1+0x61c], R3 ;  /* 0x00061c0301007387 */ /* 0x000fe80000100800 */
[----:B------:R1:W-:Y:S01]  /*7d30*/  STL [R1+0x618], R112 ;  /* 0x0006187001007387 */ /* 0x0003e20000100800 */
[----:B------:R-:W-:-:S03]  /*7d40*/  MOV R115, UR53 ;  /* 0x0000003500737c02 */ /* 0x000fc60008000f00 */
[----:B-1----:R-:W3:Y:S04]  /*7d50*/  LDL.LU R112, [R1+0x508] ;  /* 0x0005080001707983 */ /* 0x002ee80000300800 */
[----:B-----5:R1:W-:Y:S04]  /*7d60*/  STL [R1+0x57c], R0 ;  /* 0x00057c0001007387 */ /* 0x0203e80000100800 */
[----:B------:R-:W4:Y:S04]  /*7d70*/  LDL R132, [R1+0x504] ;  /* 0x0005040001847983 */ /* 0x000f280000100800 */
[----:B------:R0:W-:Y:S01]  /*7d80*/  STL [R1+0x538], R113 ;  /* 0x0005387101007387 */ /* 0x0001e20000100800 */
[----:B-1----:R-:W-:-:S05]  /*7d90*/  MOV R0, UR48 ;  /* 0x0000003000007c02 */ /* 0x002fca0008000f00 */
[----:B------:R1:W-:Y:S01]  /*7da0*/  STL [R1+0x534], R0 ;  /* 0x0005340001007387 */ /* 0x0003e20000100800 */
[----:B0-----:R-:W-:-:S03]  /*7db0*/  MOV R113, UR52 ;  /* 0x0000003400717c02 */ /* 0x001fc60008000f00 */
[----:B------:R-:W-:Y:S04]  /*7dc0*/  STL [R1+0x530], R115 ;  /* 0x0005307301007387 */ /* 0x000fe80000100800 */
[----:B------:R-:W4:Y:S01]  /*7dd0*/  LDL R119, [R1+0x4fc] ;  /* 0x0004fc0001777983 */ /* 0x000f220000100800 */
[----:B-1----:R-:W-:-:S03]  /*7de0*/  MOV R0, UR57 ;  /* 0x0000003900007c02 */ /* 0x002fc60008000f00 */
[----:B------:R0:W-:Y:S04]  /*7df0*/  STL [R1+0x52c], R113 ;  /* 0x00052c7101007387 */ /* 0x0001e80000100800 */
[----:B------:R-:W4:Y:S04]  /*7e00*/  LDL R118, [R1+0x500] ;  /* 0x0005000001767983 */ /* 0x000f280000100800 */
[----:B------:R1:W-:Y:S04]  /*7e10*/  STL [R1+0x528], R0 ;  /* 0x0005280001007387 */ /* 0x0003e80000100800 */
[----:B------:R-:W4:Y:S01]  /*7e20*/  LDL R131, [R1+0x4f4] ;  /* 0x0004f40001837983 */ /* 0x000f220000100800 */
[----:B------:R-:W-:-:S03]  /*7e30*/  IMAD R130, R110, -0x80, R130 ;  /* 0xffffff806e827824 */ /* 0x000fc600078e0282 */
[----:B------:R-:W4:Y:S02]  /*7e40*/  LDL R123, [R1+0x4f8] ;  /* 0x0004f800017b7983 */ /* 0x000f240000100800 */
[C---:B------:R-:W-:Y:S02]  /*7e50*/  ISETP.GT.AND P1, PT, R130.reuse, 0x1, PT ;  /* 0x000000018200780c */ /* 0x040fe40003f24270 */
[C---:B------:R-:W-:Y:S02]  /*7e60*/  ISETP.GT.AND P2, PT, R130.reuse, 0x2, PT ;  /* 0x000000028200780c */ /* 0x040fe40003f44270 */
[----:B0-----:R-:W-:Y:S02]  /*7e70*/  MOV R113, UR56 ;  /* 0x0000003800717c02 */ /* 0x001fe40008000f00 */
[----:B------:R-:W-:Y:S02]  /*7e80*/  PRMT R156, RZ, 0x7610, R156 ;  /* 0x00007610ff9c7816 */ /* 0x000fe4000000009c */
[----:B------:R-:W-:Y:S01]  /*7e90*/  ISETP.GT.AND P3, PT, R130, 0x3, PT ;  /* 0x000000038200780c */ /* 0x000fe20003f64270 */
[----:B------:R-:W-:Y:S01]  /*7ea0*/  STL [R1+0x620], R113 ;  /* 0x0006207101007387 */ /* 0x000fe20000100800 */
[----:B------:R-:W-:-:S02]  /*7eb0*/  PRMT R182, RZ, 0x7610, R182 ;  /* 0x00007610ffb67816 */ /* 0x000fc400000000b6 */
[----:B------:R-:W-:Y:S01]  /*7ec0*/  ISETP.GT.AND P4, PT, R130, 0x4, PT ;  /* 0x000000048200780c */ /* 0x000fe20003f84270 */
[----:B------:R-:W-:Y:S04]  /*7ed0*/  STL [R1+0x624], R110 ;  /* 0x0006246e01007387 */ /* 0x000fe80000100800 */
[----:B------:R-:W-:Y:S04]  /*7ee0*/  STL [R1+0x628], R111 ;  /* 0x0006286f01007387 */ /* 0x000fe80000100800 */
[----:B------:R0:W-:Y:S04]  /*7ef0*/  STL [R1+0x62c], R114 ;  /* 0x00062c7201007387 */ /* 0x0001e80000100800 */
[----:B------:R-:W4:Y:S04]  /*7f00*/  LDL R120, [R1+0x4ec] ;  /* 0x0004ec0001787983 */ /* 0x000f280000100800 */
[----:B-1----:R-:W4:Y:S01]  /*7f10*/  LDL R0, [R1+0x4f0] ;  /* 0x0004f00001007983 */ /* 0x002f220000100800 */
[----:B------:R-:W-:-:S03]  /*7f20*/  PRMT R166, RZ, 0x7610, R166 ;  /* 0x00007610ffa67816 */ /* 0x000fc600000000a6 */
[----:B--2---:R3:W2:Y:S02]  /*7f30*/  @P1 LDG.E.U16 R156, desc[UR6][R116.64] ;  /* 0x00000006749c1981 */ /* 0x0046a4000c1e1500 */
[----:B---3--:R-:W-:Y:S02]  /*7f40*/  @P2 IMAD.MOV.U32 R116, RZ, RZ, R112 ;  /* 0x000000ffff742224 */ /* 0x008fe400078e0070 */
[----:B------:R-:W-:Y:S01]  /*7f50*/  STL [R1+0x630], R112 ;  /* 0x0006307001007387 */ /* 0x000fe20000100800 */
[----:B----4-:R-:W-:-:S03]  /*7f60*/  @P2 IMAD.MOV.U32 R117, RZ, RZ, R132 ;  /* 0x000000ffff752224 */ /* 0x010fc600078e0084 */
[----:B------:R-:W3:Y:S04]  /*7f70*/  LDL R132, [R1+0x4dc] ;  /* 0x0004dc0001847983 */ /* 0x000ee80000100800 */
[----:B------:R1:W4:Y:S02]  /*7f80*/  @P2 LDG.E.U16 R182, desc[UR6][R116.64] ;  /* 0x0000000674b62981 */ /* 0x000324000c1e1500 */
[----:B-1----:R-:W-:Y:S02]  /*7f90*/  @P3 IMAD.MOV.U32 R117, RZ, RZ, R119 ;  /* 0x000000ffff753224 */ /* 0x002fe400078e0077 */
[----:B------:R-:W2:Y:S01]  /*7fa0*/  LDL R119, [R1+0x4e4] ;  /* 0x0004e40001777983 */ /* 0x000ea20000100800 */
[----:B------:R-:W-:-:S03]  /*7fb0*/  @P3 IMAD.MOV.U32 R116, RZ, RZ, R118 ;  /* 0x000000ffff743224 */ /* 0x000fc600078e0076 */
[----:B------:R-:W3:Y:S04]  /*7fc0*/  LDL R118, [R1+0x4e8] ;  /* 0x0004e80001767983 */ /* 0x000ee80000100800 */
[----:B------:R1:W4:Y:S02]  /*7fd0*/  @P3 LDG.E.U16 R166, desc[UR6][R116.64] ;  /* 0x0000000674a63981 */ /* 0x000324000c1e1500 */
[----:B-1----:R-:W-:Y:S02]  /*7fe0*/  @P4 IMAD.MOV.U32 R117, RZ, RZ, R131 ;  /* 0x000000ffff754224 */ /* 0x002fe400078e0083 */
[----:B------:R-:W4:Y:S01]  /*7ff0*/  LDL R131, [R1+0x4e0] ;  /* 0x0004e00001837983 */ /* 0x000f220000100800 */
[C---:B------:R-:W-:Y:S01]  /*8000*/  ISETP.GT.AND P0, PT, R130.reuse, RZ, PT ;  /* 0x000000ff8200720c */ /* 0x040fe20003f04270 */
[----:B------:R-:W-:Y:S01]  /*8010*/  @P4 IMAD.MOV.U32 R116, RZ, RZ, R123 ;  /* 0x000000ffff744224 */ /* 0x000fe200078e007b */
[----:B------:R-:W-:Y:S01]  /*8020*/  ISETP.GT.AND P5, PT, R130, 0x5, PT ;  /* 0x000000058200780c */ /* 0x000fe20003fa4270 */
[----:B------:R-:W4:Y:S01]  /*8030*/  LDL R123, [R1+0x4d4] ;  /* 0x0004d400017b7983 */ /* 0x000f220000100800 */
[----:B------:R-:W-:-:S02]  /*8040*/  PRMT R121, RZ, 0x7610, R121 ;  /* 0x00007610ff797816 */ /* 0x000fc40000000079 */
[----:B------:R-:W-:Y:S02]  /*8050*/  PRMT R140, RZ, 0x7610, R140 ;  /* 0x00007610ff8c7816 */ /* 0x000fe4000000008c */
[----:B------:R-:W-:Y:S02]  /*8060*/  ISETP.GT.AND P1, PT, R130, 0x6, PT ;  /* 0x000000068200780c */ /* 0x000fe40003f24270 */
[----:B------:R1:W4:Y:S03]  /*8070*/  @P4 LDG.E.U16 R121, desc[UR6][R116.64] ;  /* 0x0000000674794981 */ /* 0x000326000c1e1500 */
[----:B------:R-:W-:Y:S01]  /*8080*/  @P0 IMAD.MOV.U32 R115, RZ, RZ, R111 ;  /* 0x000000ffff730224 */ /* 0x000fe200078e006f */
[----:B------:R-:W-:-:S04]  /*8090*/  PRMT R134, RZ, 0x7610, R134 ;  /* 0x00007610ff867816 */ /* 0x000fc80000000086 */
[----:B------:R0:W4:Y:S01]  /*80a0*/  @P0 LDG.E.U16 R140, desc[UR6][R114.64] ;  /* 0x00000006728c0981 */ /* 0x000122000c1e1500 */
[----:B------:R-:W-:Y:S01]  /*80b0*/  ISETP.GT.AND P0, PT, R130, 0x7, PT ;  /* 0x000000078200780c */ /* 0x000fe20003f04270 */
[----:B-1----:R-:W-:Y:S02]  /*80c0*/  @P5 IMAD.MOV.U32 R117, RZ, RZ, R120 ;  /* 0x000000ffff755224 */ /* 0x002fe400078e0078 */
[----:B------:R-:W-:Y:S01]  /*80d0*/  @P5 IMAD.MOV.U32 R116, RZ, RZ, R0 ;  /* 0x000000ffff745224 */ /* 0x000fe200078e0000 */
[----:B------:R-:W-:Y:S01]  /*80e0*/  PRMT R133, RZ, 0x7610, R133 ;  /* 0x00007610ff857816 */ /* 0x000fe20000000085 */
[----:B------:R-:W4:Y:S04]  /*80f0*/  LDL R0, [R1+0x4d8] ;  /* 0x0004d80001007983 */ /* 0x000f280000100800 */
[----:B------:R2:W4:Y:S01]  /*8100*/  @P5 LDG.E.U16 R134, desc[UR6][R116.64] ;  /* 0x0000000674865981 */ /* 0x000522000c1e1500 */
[----:B0-----:R-:W-:Y:S01]  /*8110*/  PRMT R114, RZ, 0x7610, R114 ;  /* 0x00007610ff727816 */ /* 0x001fe20000000072 */
[----:B--2---:R-:W-:-:S02]  /*8120*/  @P1 IMAD.MOV.U32 R117, RZ, RZ, R119 ;  /* 0x000000ffff751224 */ /* 0x004fc400078e0077 */
[----:B---3--:R-:W-:-:S05]  /*8130*/  @P1 IMAD.MOV.U32 R116, RZ, RZ, R118 ;  /* 0x000000ffff741224 */ /* 0x008fca00078e0076 */
[----:B------:R0:W2:Y:S02]  /*8140*/  @P1 LDG.E.U16 R133, desc[UR6][R116.64] ;  /* 0x0000000674851981 */ /* 0x0000a4000c1e1500 */
[----:B0-----:R-:W-:Y:S02]  /*8150*/  @P0 IMAD.MOV.U32 R117, RZ, RZ, R132 ;  /* 0x000000ffff750224 */ /* 0x001fe400078e0084 */
[----:B----4-:R-:W-:-:S05]  /*8160*/  @P0 IMAD.MOV.U32 R116, RZ, RZ, R131 ;  /* 0x000000ffff740224 */ /* 0x010fca00078e0083 */
[----:B------:R0:W3:Y:S04]  /*8170*/  @P0 LDG.E.U16 R114, desc[UR6][R116.64] ;  /* 0x0000000674720981 */ /* 0x0000e8000c1e1500 */
[----:B------:R1:W-:Y:S04]  /*8180*/  STL [R1+0x520], R121 ;  /* 0x0005207901007387 */ /* 0x0003e80000100800 */
[----:B------:R-:W4:Y:S04]  /*8190*/  LDL R120, [R1+0x4d0] ;  /* 0x0004d00001787983 */ /* 0x000f280000100800 */
[----:B------:R-:W2:Y:S04]  /*81a0*/  LDL R118, [R1+0x4c8] ;  /* 0x0004c80001767983 */ /* 0x000ea80000100800 */
[----:B-1----:R-:W2:Y:S01]  /*81b0*/  LDL R121, [R1+0x4cc] ;  /* 0x0004cc0001797983 */ /* 0x002ea20000100800 */
[----:B------:R-:W-:-:S03]  /*81c0*/  ISETP.GT.AND P2, PT, R130, 0x8, PT ;  /* 0x000000088200780c */ /* 0x000fc60003f44270 */
[----:B------:R-:W2:Y:S10]  /*81d0*/  LDL R119, [R1+0x4c4] ;  /* 0x0004c40001777983 */ /* 0x000eb40000100800 */
[----:B0-----:R-:W-:-:S02]  /*81e0*/  @P2 IMAD.MOV.U32 R116, RZ, RZ, R0 ;  /* 0x000000ffff742224 */ /* 0x001fc400078e0000 */
[----:B------:R-:W-:Y:S01]  /*81f0*/  @P2 IMAD.MOV.U32 R117, RZ, RZ, R123 ;  /* 0x000000ffff752224 */ /* 0x000fe200078e007b */
[C---:B------:R-:W-:Y:S01]  /*8200*/  ISETP.GT.AND P3, PT, R130.reuse, 0x9, PT ;  /* 0x000000098200780c */ /* 0x040fe20003f64270 */
[----:B---3--:R-:W-:Y:S04]  /*8210*/  STL [R1+0x634], R114 ;  /* 0x0006347201007387 */ /* 0x008fe80000100800 */
[----:B------:R-:W3:Y:S04]  /*8220*/  LDL R123, [R1+0x4bc] ;  /* 0x0004bc00017b7983 */ /* 0x000ee80000100800 */
[----:B------:R-:W3:Y:S01]  /*8230*/  LDL R0, [R1+0x4c0] ;  /* 0x0004c00001007983 */ /* 0x000ee20000100800 */
[----:B------:R-:W-:-:S02]  /*8240*/  ISETP.GT.AND P4, PT, R130, 0xa, PT ;  /* 0x0000000a8200780c */ /* 0x000fc40003f84270 */
[----:B------:R-:W-:Y:S01]  /*8250*/  PRMT R143, RZ, 0x7610, R143 ;  /* 0x00007610ff8f7816 */ /* 0x000fe2000000008f */
[----:B------:R-:W3:Y:S01]  /*8260*/  LDL R132, [R1+0x4b4] ;  /* 0x0004b40001847983 */ /* 0x000ee20000100800 */
[----:B------:R-:W-:-:S03]  /*8270*/  PRMT R159, RZ, 0x7610, R159 ;  /* 0x00007610ff9f7816 */ /* 0x000fc6000000009f */
[----:B------:R-:W3:Y:S04]  /*8280*/  LDL R131, [R1+0x4b8] ;  /* 0x0004b80001837983 */ /* 0x000ee80000100800 */
[----:B------:R4:W3:Y:S02]  /*8290*/  @P2 LDG.E.U16 R143, desc[UR6][R116.64] ;  /* 0x00000006748f2981 */ /* 0x0008e4000c1e1500 */
[----:B----4-:R-:W-:Y:S02]  /*82a0*/  @P3 IMAD.MOV.U32 R116, RZ, RZ, R120 ;  /* 0x000000ffff743224 */ /* 0x010fe400078e0078 */
[----:B--2---:R-:W-:Y:S01]  /*82b0*/  @P3 IMAD.MOV.U32 R117, RZ, RZ, R121 ;  /* 0x000000ffff753224 */ /* 0x004fe200078e0079 */
[----:B------:R-:W-:Y:S01]  /*82c0*/  ISETP.GT.AND P1, PT, R130, 0xb, PT ;  /* 0x0000000b8200780c */ /* 0x000fe20003f24270 */
[----:B------:R-:W2:Y:S04]  /*82d0*/  LDL R121, [R1+0x4ac] ;  /* 0x0004ac0001797983 */ /* 0x000ea80000100800 */
[----:B------:R0:W4:Y:S04]  /*82e0*/  @P3 LDG.E.U16 R159, desc[UR6][R116.64] ;  /* 0x00000006749f3981 */ /* 0x000128000c1e1500 */
[----:B------:R-:W4:Y:S01]  /*82f0*/  LDL R120, [R1+0x4a4] ;  /* 0x0004a40001787983 */ /* 0x000f220000100800 */
[----:B0-----:R-:W-:-:S03]  /*8300*/  @P4 IMAD.MOV.U32 R116, RZ, RZ, R118 ;  /* 0x000000ffff744224 */ /* 0x001fc600078e0076 */
[----:B------:R-:W4:Y:S01]  /*8310*/  LDL R118, [R1+0x4b0] ;  /* 0x0004b00001767983 */ /* 0x000f220000100800 */
[----:B------:R-:W-:-:S03]  /*8320*/  @P4 IMAD.MOV.U32 R117, RZ, RZ, R119 ;  /* 0x000000ffff754224 */ /* 0x000fc600078e0077 */
[----:B------:R-:W4:Y:S01]  /*8330*/  LDL R119, [R1+0x4a8] ;  /* 0x0004a80001777983 */ /* 0x000f220000100800 */
[----:B------:R-:W-:-:S03]  /*8340*/  PRMT R181, RZ, 0x7610, R181 ;  /* 0x00007610ffb57816 */ /* 0x000fc600000000b5 */
[----:B------:R-:W-:Y:S04]  /*8350*/  STL [R1+0x51c], R134 ;  /* 0x00051c8601007387 */ /* 0x000fe80000100800 */
[----:B------:R3:W4:Y:S02]  /*8360*/  @P4 LDG.E.U16 R181, desc[UR6][R116.64] ;  /* 0x0000000674b54981 */ /* 0x000724000c1e1500 */
[----:B---3--:R-:W-:Y:S02]  /*8370*/  @P1 IMAD.MOV.U32 R117, RZ, RZ, R123 ;  /* 0x000000ffff751224 */ /* 0x008fe400078e007b */
[----:B------:R-:W3:Y:S01]  /*8380*/  LDL R123, [R1+0x49c] ;  /* 0x00049c00017b7983 */ /* 0x000ee20000100800 */
[----:B------:R-:W-:-:S03]  /*8390*/  @P1 IMAD.MOV.U32 R116, RZ, RZ, R0 ;  /* 0x000000ffff741224 */ /* 0x000fc600078e0000 */
[----:B------:R-:W3:Y:S01]  /*83a0*/  LDL R0, [R1+0x4a0] ;  /* 0x0004a00001007983 */ /* 0x000ee20000100800 */
[C---:B------:R-:W-:Y:S02]  /*83b0*/  ISETP.GT.AND P0, PT, R130.reuse, 0xc, PT ;  /* 0x0000000c8200780c */ /* 0x040fe40003f04270 */
[----:B------:R-:W-:Y:S02]  /*83c0*/  PRMT R165, RZ, 0x7610, R165 ;  /* 0x00007610ffa57816 */ /* 0x000fe400000000a5 */
[C---:B------:R-:W-:Y:S02]  /*83d0*/  ISETP.GT.AND P2, PT, R130.reuse, 0xd, PT ;  /* 0x0000000d8200780c */ /* 0x040fe40003f44270 */
[----:B------:R-:W-:Y:S02]  /*83e0*/  PRMT R129, RZ, 0x7610, R129 ;  /* 0x00007610ff817816 */ /* 0x000fe40000000081 */
[----:B------:R-:W-:Y:S01]  /*83f0*/  ISETP.GT.AND P3, PT, R130, 0xe, PT ;  /* 0x0000000e8200780c */ /* 0x000fe20003f64270 */
[----:B------:R0:W3:Y:S01]  /*8400*/  @P1 LDG.E.U16 R165, desc[UR6][R116.64] ;  /* 0x0000000674a51981 */ /* 0x0000e2000c1e1500 */
[----:B------:R-:W-:-:S03]  /*8410*/  PRMT R127, RZ, 0x7610, R127 ;  /* 0x00007610ff7f7816 */ /* 0x000fc6000000007f */
[----:B0-----:R-:W-:Y:S02]  /*8420*/  @P0 IMAD.MOV.U32 R116, RZ, RZ, R131 ;  /* 0x000000ffff740224 */ /* 0x001fe400078e0083 */
[----:B------:R-:W-:-:S05]  /*8430*/  @P0 IMAD.MOV.U32 R117, RZ, RZ, R132 ;  /* 0x000000ffff750224 */ /* 0x000fca00078e0084 */
[----:B------:R2:W3:Y:S01]  /*8440*/  @P0 LDG.E.U16 R129, desc[UR6][R116.64] ;  /* 0x0000000674810981 */ /* 0x0004e2000c1e1500 */
[----:B------:R-:W-:Y:S02]  /*8450*/  ISETP.GT.AND P4, PT, R130, 0xf, PT ;  /* 0x0000000f8200780c */ /* 0x000fe40003f84270 */
[----:B------:R-:W-:Y:S01]  /*8460*/  PRMT R128, RZ, 0x7610, R128 ;  /* 0x00007610ff807816 */ /* 0x000fe20000000080 */
[----:B--2---:R-:W-:Y:S02]  /*8470*/  @P2 IMAD.MOV.U32 R117, RZ, RZ, R121 ;  /* 0x000000ffff752224 */ /* 0x004fe400078e0079 */
[----:B----4-:R-:W-:-:S05]  /*8480*/  @P2 IMAD.MOV.U32 R116, RZ, RZ, R118 ;  /* 0x000000ffff742224 */ /* 0x010fca00078e0076 */
[----:B------:R0:W2:Y:S02]  /*8490*/  @P2 LDG.E.U16 R127, desc[UR6][R116.64] ;  /* 0x00000006747f2981 */ /* 0x0000a4000c1e1500 */
[----:B0-----:R-:W-:Y:S02]  /*84a0*/  @P3 IMAD.MOV.U32 R116, RZ, RZ, R119 ;  /* 0x000000ffff743224 */ /* 0x001fe400078e0077 */
[----:B------:R-:W-:-:S05]  /*84b0*/  @P3 IMAD.MOV.U32 R117, RZ, RZ, R120 ;  /* 0x000000ffff753224 */ /* 0x000fca00078e0078 */
[----:B------:R3:W4:Y:S01]  /*84c0*/  @P3 LDG.E.U16 R128, desc[UR6][R116.64] ;  /* 0x0000000674803981 */ /* 0x000722000c1e1500 */
[----:B------:R-:W-:-:S03]  /*84d0*/  PRMT R111, RZ, 0x7610, R111 ;  /* 0x00007610ff6f7816 */ /* 0x000fc6000000006f */
[----:B------:R-:W-:Y:S04]  /*84e0*/  STL [R1+0x518], R133 ;  /* 0x0005188501007387 */ /* 0x000fe80000100800 */
[----:B------:R-:W4:Y:S04]  /*84f0*/  LDL R121, [R1+0x494] ;  /* 0x0004940001797983 */ /* 0x000f280000100800 */
[----:B------:R-:W4:Y:S04]  /*8500*/  LDL R118, [R1+0x498] ;  /* 0x0004980001767983 */ /* 0x000f280000100800 */
[----:B------:R-:W4:Y:S04]  /*8510*/  LDL R120, [R1+0x48c] ;  /* 0x00048c0001787983 */ /* 0x000f280000100800 */
[----:B------:R-:W4:Y:S01]  /*8520*/  LDL R119, [R1+0x490] ;  /* 0x0004900001777983 */ /* 0x000f220000100800 */
[----:B---3--:R-:W-:-:S02]  /*8530*/  @P4 IMAD.MOV.U32 R117, RZ, RZ, R123 ;  /* 0x000000ffff754224 */ /* 0x008fc400078e007b */
[----:B------:R-:W-:-:S05]  /*8540*/  @P4 IMAD.MOV.U32 R116, RZ, RZ, R0 ;  /* 0x000000ffff744224 */ /* 0x000fca00078e0000 */
[----:B------:R0:W3:Y:S01]  /*8550*/  @P4 LDG.E.U16 R111, desc[UR6][R116.64] ;  /* 0x00000006746f4981 */ /* 0x0000e2000c1e1500 */
[----:B------:R-:W-:-:S03]  /*8560*/  ISETP.GT.AND P1, PT, R130, 0x10, PT ;  /* 0x000000108200780c */ /* 0x000fc60003f24270 */
[----:B--2---:R1:W-:Y:S04]  /*8570*/  STL [R1+0x50], R127 ;  /* 0x0000507f01007387 */ /* 0x0043e80000100800 */
[----:B-1----:R-:W2:Y:S04]  /*8580*/  LDL R127, [R1+0x488] ;  /* 0x00048800017f7983 */ /* 0x002ea80000100800 */
[----:B----4-:R1:W-:Y:S04]  /*8590*/  STL [R1+0x4c], R128 ;  /* 0x00004c8001007387 */ /* 0x0103e80000100800 */
[----:B------:R-:W4:Y:S04]  /*85a0*/  LDL R123, [R1+0x47c] ;  /* 0x00047c00017b7983 */ /* 0x000f280000100800 */
[----:B------:R-:W4:Y:S04]  /*85b0*/  LDL R0, [R1+0x480] ;  /* 0x0004800001007983 */ /* 0x000f280000100800 */
[----:B-1----:R-:W4:Y:S01]  /*85c0*/  LDL R128, [R1+0x484] ;  /* 0x0004840001807983 */ /* 0x002f220000100800 */
[----:B0-----:R-:W-:-:S02]  /*85d0*/  @P1 IMAD.MOV.U32 R116, RZ, RZ, R118 ;  /* 0x000000ffff741224 */ /* 0x001fc400078e0076 */
[----:B------:R-:W-:Y:S01]  /*85e0*/  @P1 IMAD.MOV.U32 R117, RZ, RZ, R121 ;  /* 0x000000ffff751224 */ /* 0x000fe200078e0079 */
[----:B---3--:R0:W-:Y:S04]  /*85f0*/  STL [R1+0x638], R111 ;  /* 0x0006386f01007387 */ /* 0x0081e80000100800 */
[----:B------:R-:W3:Y:S04]  /*8600*/  LDL R121, [R1+0x474] ;  /* 0x0004740001797983 */ /* 0x000ee80000100800 */
[----:B------:R-:W3:Y:S01]  /*8610*/  LDL R118, [R1+0x478] ;  /* 0x0004780001767983 */ /* 0x000ee20000100800 */
[----:B------:R-:W-:-:S02]  /*8620*/  ISETP.GT.AND P0, PT, R130, 0x11, PT ;  /* 0x000000118200780c */ /* 0x000fc40003f04270 */
[----:B------:R-:W-:Y:S02]  /*8630*/  PRMT R142, RZ, 0x7610, R142 ;  /* 0x00007610ff8e7816 */ /* 0x000fe4000000008e */
[C---:B------:R-:W-:Y:S02]  /*8640*/  ISETP.GT.AND P2, PT, R130.reuse, 0x12, PT ;  /* 0x000000128200780c */ /* 0x040fe40003f44270 */
[----:B------:R-:W-:Y:S02]  /*8650*/  PRMT R158, RZ, 0x7610, R158 ;  /* 0x00007610ff9e7816 */ /* 0x000fe4000000009e */
[C---:B------:R-:W-:Y:S01]  /*8660*/  ISETP.GT.AND P3, PT, R130.reuse, 0x13, PT ;  /* 0x000000138200780c */ /* 0x040fe20003f64270 */
[----:B------:R1:W3:Y:S01]  /*8670*/  @P1 LDG.E.U16 R142, desc[UR6][R116.64] ;  /* 0x00000006748e1981 */ /* 0x0002e2000c1e1500 */
[----:B------:R-:W-:Y:S02]  /*8680*/  ISETP.GT.AND P4, PT, R130, 0x14, PT ;  /* 0x000000148200780c */ /* 0x000fe40003f84270 */
[----:B------:R-:W-:Y:S01]  /*8690*/  PRMT R180, RZ, 0x7610, R180 ;  /* 0x00007610ffb47816 */ /* 0x000fe200000000b4 */
[----:B------:R-:W-:Y:S01]  /*86a0*/  STL [R1+0x54], R129 ;  /* 0x0000548101007387 */ /* 0x000fe20000100800 */
[----:B-1----:R-:W-:-:S02]  /*86b0*/  @P0 IMAD.MOV.U32 R116, RZ, RZ, R119 ;  /* 0x000000ffff740224 */ /* 0x002fc400078e0077 */
[----:B------:R-:W-:Y:S01]  /*86c0*/  @P0 IMAD.MOV.U32 R117, RZ, RZ, R120 ;  /* 0x000000ffff750224 */ /* 0x000fe200078e0078 */
[----:B------:R-:W3:Y:S04]  /*86d0*/  LDL R119, [R1+0x470] ;  /* 0x0004700001777983 */ /* 0x000ee80000100800 */
[----:B------:R2:W3:Y:S04]  /*86e0*/  @P0 LDG.E.U16 R158, desc[UR6][R116.64] ;  /* 0x00000006749e0981 */ /* 0x0004e8000c1e1500 */
[----:B------:R-:W3:Y:S01]  /*86f0*/  LDL R120, [R1+0x46c] ;  /* 0x00046c0001787983 */ /* 0x000ee20000100800 */
[----:B------:R-:W-:Y:S01]  /*8700*/  PRMT R164, RZ, 0x7610, R164 ;  /* 0x00007610ffa47816 */ /* 0x000fe200000000a4 */
[----:B--2---:R-:W-:Y:S01]  /*8710*/  @P2 IMAD.MOV.U32 R116, RZ, RZ, R127 ;  /* 0x000000ffff742224 */ /* 0x004fe200078e007f */
[----:B------:R-:W-:Y:S01]  /*8720*/  PRMT R122, RZ, 0x7610, R122 ;  /* 0x00007610ff7a7816 */ /* 0x000fe2000000007a */
[----:B------:R-:W2:Y:S01]  /*8730*/  LDL R127, [R1+0x454] ;  /* 0x00045400017f7983 */ /* 0x000ea20000100800 */
[----:B----4-:R-:W-:-:S05]  /*8740*/  @P2 IMAD.MOV.U32 R117, RZ, RZ, R128 ;  /* 0x000000ffff752224 */ /* 0x010fca00078e0080 */
[----:B------:R1:W4:Y:S02]  /*8750*/  @P2 LDG.E.U16 R180, desc[UR6][R116.64] ;  /* 0x0000000674b42981 */ /* 0x000324000c1e1500 */
[----:B-1----:R-:W-:Y:S02]  /*8760*/  @P3 IMAD.MOV.U32 R116, RZ, RZ, R0 ;  /* 0x000000ffff743224 */ /* 0x002fe400078e0000 */
[----:B------:R-:W-:Y:S01]  /*8770*/  @P3 IMAD.MOV.U32 R117, RZ, RZ, R123 ;  /* 0x000000ffff753224 */ /* 0x000fe200078e007b */
[----:B------:R-:W2:Y:S04]  /*8780*/  LDL R0, [R1+0x468] ;  /* 0x0004680001007983 */ /* 0x000ea80000100800 */
[----:B------:R-:W4:Y:S04]  /*8790*/  LDL R123, [R1+0x464] ;  /* 0x00046400017b7983 */ /* 0x000f280000100800 */
[----:B------:R3:W4:Y:S02]  /*87a0*/  @P3 LDG.E.U16 R164, desc[UR6][R116.64] ;  /* 0x0000000674a43981 */ /* 0x000724000c1e1500 */
[----:B---3--:R-:W-:-:S02]  /*87b0*/  @P4 IMAD.MOV.U32 R117, RZ, RZ, R121 ;  /* 0x000000ffff754224 */ /* 0x008fc400078e0079 */
[----:B------:R-:W3:Y:S01]  /*87c0*/  LDL R121, [R1+0x45c] ;  /* 0x00045c0001797983 */ /* 0x000ee20000100800 */
[----:B------:R-:W-:-:S03]  /*87d0*/  @P4 IMAD.MOV.U32 R116, RZ, RZ, R118 ;  /* 0x000000ffff744224 */ /* 0x000fc600078e0076 */
[----:B------:R-:W3:Y:S04]  /*87e0*/  LDL R118, [R1+0x460] ;  /* 0x0004600001767983 */ /* 0x000ee80000100800 */
[----:B------:R1:W3:Y:S01]  /*87f0*/  @P4 LDG.E.U16 R122, desc[UR6][R116.64] ;  /* 0x00000006747a4981 */ /* 0x0002e2000c1e1500 */
[C---:B------:R-:W-:Y:S02]  /*8800*/  ISETP.GT.AND P1, PT, R130.reuse, 0x15, PT ;  /* 0x000000158200780c */ /* 0x040fe40003f24270 */
[C---:B------:R-:W-:Y:S02]  /*8810*/  ISETP.GT.AND P0, PT, R130.reuse, 0x16, PT ;  /* 0x000000168200780c */ /* 0x040fe40003f04270 */
[----:B------:R-:W-:Y:S02]  /*8820*/  PRMT R124, RZ, 0x7610, R124 ;  /* 0x00007610ff7c7816 */ /* 0x000fe4000000007c */
[----:B------:R-:W-:-:S02]  /*8830*/  ISETP.GT.AND P2, PT, R130, 0x17, PT ;  /* 0x000000178200780c */ /* 0x000fc40003f44270 */
[----:B0-----:R-:W-:-:S05]  /*8840*/  PRMT R111, RZ, 0x7610, R111 ;  /* 0x00007610ff6f7816 */ /* 0x001fca000000006f */
[----:B-1----:R-:W-:Y:S02]  /*8850*/  @P1 IMAD.MOV.U32 R116, RZ, RZ, R119 ;  /* 0x000000ffff741224 */ /* 0x002fe400078e0077 */
[----:B------:R-:W-:-:S05]  /*8860*/  @P1 IMAD.MOV.U32 R117, RZ, RZ, R120 ;  /* 0x000000ffff751224 */ /* 0x000fca00078e0078 */
[----:B------:R2:W3:Y:S01]  /*8870*/  @P1 LDG.E.U16 R124, desc[UR6][R116.64] ;  /* 0x00000006747c1981 */ /* 0x0004e2000c1e1500 */
[----:B------:R-:W-:Y:S01]  /*8880*/  PRMT R110, RZ, 0x7610, R110 ;  /* 0x00007610ff6e7816 */ /* 0x000fe2000000006e */
[----:B--2---:R-:W-:Y:S02]  /*8890*/  @P0 IMAD.MOV.U32 R116, RZ, RZ, R0 ;  /* 0x000000ffff740224 */ /* 0x004fe400078e0000 */
[----:B----4-:R-:W-:-:S05]  /*88a0*/  @P0 IMAD.MOV.U32 R117, RZ, RZ, R123 ;  /* 0x000000ffff750224 */ /* 0x010fca00078e007b */
[----:B------:R3:W2:Y:S02]  /*88b0*/  @P0 LDG.E.U16 R111, desc[UR6][R116.64] ;  /* 0x00000006746f0981 */ /* 0x0006a4000c1e1500 */
[----:B---3--:R-:W-:Y:S02]  /*88c0*/  @P2 IMAD.MOV.U32 R117, RZ, RZ, R121 ;  /* 0x000000ffff752224 */ /* 0x008fe400078e0079 */
[----:B------:R-:W-:Y:S01]  /*88d0*/  @P2 IMAD.MOV.U32 R116, RZ, RZ, R118 ;  /* 0x000000ffff742224 */ /* 0x000fe200078e0076 */
[----:B------:R0:W-:Y:S04]  /*88e0*/  STL [R1+0x3c], R122 ;  /* 0x00003c7a01007387 */ /* 0x0001e80000100800 */
[----:B------:R-:W3:Y:S04]  /*88f0*/  @P2 LDG.E.U16 R110, desc[UR6][R116.64] ;  /* 0x00000006746e2981 */ /* 0x000ee8000c1e1500 */
[----:B------:R-:W4:Y:S04]  /*8900*/  LDL R120, [R1+0x44c] ;  /* 0x00044c0001787983 */ /* 0x000f280000100800 */
[----:B0-----:R-:W4:Y:S04]  /*8910*/  LDL R122, [R1+0x458] ;  /* 0x00045800017a7983 */ /* 0x001f280000100800 */
[----:B------:R-:W4:Y:S01]  /*8920*/  LDL R119, [R1+0x450] ;  /* 0x0004500001777983 */ /* 0x000f220000100800 */
[----:B------:R-:W-:-:S03]  /*8930*/  ISETP.GT.AND P3, PT, R130, 0x18, PT ;  /* 0x000000188200780c */ /* 0x000fc60003f64270 */
[----:B------:R0:W-:Y:S04]  /*8940*/  STL [R1+0x34], R124 ;  /* 0x0000347c01007387 */ /* 0x0001e80000100800 */
[----:B------:R-:W4:Y:S04]  /*8950*/  LDL R0, [R1+0x448] ;  /* 0x0004480001007983 */ /* 0x000f280000100800 */
[----:B0-----:R-:W4:Y:S04]  /*8960*/  LDL R124, [R1+0x444] ;  /* 0x00044400017c7983 */ /* 0x001f280000100800 */
[----:B--2---:R-:W-:Y:S04]  /*8970*/  STL [R1+0x63c], R111 ;  /* 0x00063c6f01007387 */ /* 0x004fe80000100800 */
[----:B------:R-:W2:Y:S04]  /*8980*/  LDL R123, [R1+0x43c] ;  /* 0x00043c00017b7983 */ /* 0x000ea80000100800 */
[----:B------:R-:W2:Y:S04]  /*8990*/  LDL R121, [R1+0x440] ;  /* 0x0004400001797983 */ /* 0x000ea80000100800 */
[----:B------:R-:W2:Y:S04]  /*89a0*/  LDL R118, [R1+0x438] ;  /* 0x0004380001767983 */ /* 0x000ea80000100800 */
[----:B---3--:R-:W-:Y:S01]  /*89b0*/  STL [R1+0x640], R110 ;  /* 0x0006406e01007387 */ /* 0x008fe20000100800 */
[----:B----4-:R-:W-:-:S03]  /*89c0*/  @P3 IMAD.MOV.U32 R116, RZ, RZ, R122 ;  /* 0x000000ffff743224 */ /* 0x010fc600078e007a */
[----:B------:R-:W3:Y:S01]  /*89d0*/  LDL R122, [R1+0x434] ;  /* 0x00043400017a7983 */ /* 0x000ee20000100800 */
[C---:B------:R-:W-:Y:S01]  /*89e0*/  ISETP.GT.AND P4, PT, R130.reuse, 0x19, PT ;  /* 0x000000198200780c */ /* 0x040fe20003f84270 */
[----:B------:R-:W-:Y:S01]  /*89f0*/  @P3 IMAD.MOV.U32 R117, RZ, RZ, R127 ;  /* 0x000000ffff753224 */ /* 0x000fe200078e007f */
[----:B------:R-:W-:Y:S02]  /*8a00*/  PRMT R145, RZ, 0x7610, R145 ;  /* 0x00007610ff917816 */ /* 0x000fe40000000091 */
[C---:B------:R-:W-:Y:S02]  /*8a10*/  ISETP.GT.AND P1, PT, R130.reuse, 0x1a, PT ;  /* 0x0000001a8200780c */ /* 0x040fe40003f24270 */
[----:B------:R-:W-:Y:S02]  /*8a20*/  PRMT R191, RZ, 0x7610, R191 ;  /* 0x00007610ffbf7816 */ /* 0x000fe400000000bf */
[----:B------:R-:W-:Y:S01]  /*8a30*/  ISETP.GT.AND P0, PT, R130, 0x1b, PT ;  /* 0x0000001b8200780c */ /* 0x000fe20003f04270 */
[----:B------:R0:W4:Y:S01]  /*8a40*/  @P3 LDG.E.U16 R145, desc[UR6][R116.64] ;  /* 0x0000000674913981 */ /* 0x000122000c1e1500 */
[----:B------:R-:W-:-:S02]  /*8a50*/  PRMT R179, RZ, 0x7610, R179 ;  /* 0x00007610ffb37816 */ /* 0x000fc400000000b3 */
[----:B------:R-:W-:Y:S01]  /*8a60*/  ISETP.GT.AND P2, PT, R130, 0x1c, PT ;  /* 0x0000001c8200780c */ /* 0x000fe20003f44270 */
[----:B0-----:R-:W-:Y:S02]  /*8a70*/  @P4 IMAD.MOV.U32 R116, RZ, RZ, R119 ;  /* 0x000000ffff744224 */ /* 0x001fe400078e0077 */
[----:B------:R-:W-:Y:S01]  /*8a80*/  @P4 IMAD.MOV.U32 R117, RZ, RZ, R120 ;  /* 0x000000ffff754224 */ /* 0x000fe200078e0078 */
[----:B------:R-:W4:Y:S04]  /*8a90*/  LDL R119, [R1+0x430] ;  /* 0x0004300001777983 */ /* 0x000f280000100800 */
[----:B------:R0:W4:Y:S04]  /*8aa0*/  @P4 LDG.E.U16 R191, desc[UR6][R116.64] ;  /* 0x0000000674bf4981 */ /* 0x000128000c1e1500 */
[----:B------:R-:W4:Y:S01]  /*8ab0*/  LDL R120, [R1+0x42c] ;  /* 0x00042c0001787983 */ /* 0x000f220000100800 */
[----:B------:R-:W-:Y:S01]  /*8ac0*/  PRMT R246, RZ, 0x7610, R246 ;  /* 0x00007610fff67816 */ /* 0x000fe200000000f6 */
[----:B0-----:R-:W-:-:S02]  /*8ad0*/  @P1 IMAD.MOV.U32 R116, RZ, RZ, R0 ;  /* 0x000000ffff741224 */ /* 0x001fc400078e0000 */
[----:B------:R-:W-:Y:S01]  /*8ae0*/  @P1 IMAD.MOV.U32 R117, RZ, RZ, R124 ;  /* 0x000000ffff751224 */ /* 0x000fe200078e007c */
[----:B------:R-:W4:Y:S04]  /*8af0*/  LDL R0, [R1+0x428] ;  /* 0x0004280001007983 */ /* 0x000f280000100800 */
[----:B------:R2:W4:Y:S04]  /*8b00*/  @P1 LDG.E.U16 R179, desc[UR6][R116.64] ;  /* 0x0000000674b31981 */ /* 0x000528000c1e1500 */
[----:B------:R-:W4:Y:S01]  /*8b10*/  LDL R124, [R1+0x41c] ;  /* 0x00041c00017c7983 */ /* 0x000f220000100800 */
[----:B--2---:R-:W-:-:S02]  /*8b20*/  @P0 IMAD.MOV.U32 R117, RZ, RZ, R123 ;  /* 0x000000ffff750224 */ /* 0x004fc400078e007b */
[----:B------:R-:W-:Y:S01]  /*8b30*/  @P0 IMAD.MOV.U32 R116, RZ, RZ, R121 ;  /* 0x000000ffff740224 */ /* 0x000fe200078e0079 */
[C---:B------:R-:W-:Y:S01]  /*8b40*/  ISETP.GT.AND P3, PT, R130.reuse, 0x1d, PT ;  /* 0x0000001d8200780c */ /* 0x040fe20003f64270 */
[----:B------:R-:W2:Y:S04]  /*8b50*/  LDL R121, [R1+0x424] ;  /* 0x0004240001797983 */ /* 0x000ea80000100800 */
[----:B------:R3:W2:Y:S01]  /*8b60*/  @P0 LDG.E.U16 R246, desc[UR6][R116.64] ;  /* 0x0000000674f60981 */ /* 0x0006a2000c1e1500 */
[----:B------:R-:W-:Y:S02]  /*8b70*/  ISETP.GT.AND P4, PT, R130, 0x1e, PT ;  /* 0x0000001e8200780c */ /* 0x000fe40003f84270 */
[----:B------:R-:W-:Y:S01]  /*8b80*/  PRMT R126, RZ, 0x7610, R126 ;  /* 0x00007610ff7e7816 */ /* 0x000fe2000000007e */
[----:B------:R-:W2:Y:S01]  /*8b90*/  LDL R123, [R1+0x414] ;  /* 0x00041400017b7983 */ /* 0x000ea20000100800 */
[----:B---3--:R-:W-:-:S03]  /*8ba0*/  @P2 IMAD.MOV.U32 R117, RZ, RZ, R122 ;  /* 0x000000ffff752224 */ /* 0x008fc600078e007a */
[----:B------:R-:W3:Y:S01]  /*8bb0*/  LDL R122, [R1+0x420] ;  /* 0x00042000017a7983 */ /* 0x000ee20000100800 */
[----:B------:R-:W-:Y:S01]  /*8bc0*/  @P2 IMAD.MOV.U32 R116, RZ, RZ, R118 ;  /* 0x000000ffff742224 */ /* 0x000fe200078e0076 */
[----:B------:R-:W-:Y:S02]  /*8bd0*/  PRMT R125, RZ, 0x7610, R125 ;  /* 0x00007610ff7d7816 */ /* 0x000fe4000000007d */
[----:B------:R-:W-:Y:S01]  /*8be0*/  ISETP.GT.AND P1, PT, R130, 0x1f, PT ;  /* 0x0000001f8200780c */ /* 0x000fe20003f24270 */
[----:B------:R-:W3:Y:S04]  /*8bf0*/  LDL R118, [R1+0x418] ;  /* 0x0004180001767983 */ /* 0x000ee80000100800 */
[----:B------:R4:W3:Y:S01]  /*8c00*/  @P2 LDG.E.U16 R126, desc[UR6][R116.64] ;  /* 0x00000006747e2981 */ /* 0x0008e2000c1e1500 */
[----:B------:R-:W-:Y:S01]  /*8c10*/  PRMT R114, RZ, 0x7610, R114 ;  /* 0x00007610ff727816 */ /* 0x000fe20000000072 */
[----:B----4-:R-:W-:Y:S01]  /*8c20*/  @P3 IMAD.MOV.U32 R116, RZ, RZ, R119 ;  /* 0x000000ffff743224 */ /* 0x010fe200078e0077 */
[----:B------:R-:W-:Y:S01]  /*8c30*/  PRMT R113, RZ, 0x7610, R113 ;  /* 0x00007610ff717816 */ /* 0x000fe20000000071 */
[----:B------:R-:W4:Y:S01]  /*8c40*/  LDL R119, [R1+0x410] ;  /* 0x0004100001777983 */ /* 0x000f220000100800 */
[----:B------:R-:W-:-:S03]  /*8c50*/  @P3 IMAD.MOV.U32 R117, RZ, RZ, R120 ;  /* 0x000000ffff753224 */ /* 0x000fc600078e0078 */
[----:B------:R-:W4:Y:S04]  /*8c60*/  LDL R120, [R1+0x40c] ;  /* 0x00040c0001787983 */ /* 0x000f280000100800 */
[----:B------:R0:W4:Y:S02]  /*8c70*/  @P3 LDG.E.U16 R125, desc[UR6][R116.64] ;  /* 0x00000006747d3981 */ /* 0x000124000c1e1500 */
[----:B0-----:R-:W-:Y:S02]  /*8c80*/  @P4 IMAD.MOV.U32 R116, RZ, RZ, R0 ;  /* 0x000000ffff744224 */ /* 0x001fe400078e0000 */
[----:B--2---:R-:W-:-:S05]  /*8c90*/  @P4 IMAD.MOV.U32 R117, RZ, RZ, R121 ;  /* 0x000000ffff754224 */ /* 0x004fca00078e0079 */
[----:B------:R0:W2:Y:S02]  /*8ca0*/  @P4 LDG.E.U16 R114, desc[UR6][R116.64] ;  /* 0x0000000674724981 */ /* 0x0000a4000c1e1500 */
[----:B0-----:R-:W-:Y:S02]  /*8cb0*/  @P1 IMAD.MOV.U32 R117, RZ, RZ, R124 ;  /* 0x000000ffff751224 */ /* 0x001fe400078e007c */
[----:B---3--:R-:W-:-:S05]  /*8cc0*/  @P1 IMAD.MOV.U32 R116, RZ, RZ, R122 ;  /* 0x000000ffff741224 */ /* 0x008fca00078e007a */
[----:B------:R0:W3:Y:S01]  /*8cd0*/  @P1 LDG.E.U16 R113, desc[UR6][R116.64] ;  /* 0x0000000674711981 */ /* 0x0000e2000c1e1500 */
[----:B------:R-:W-:-:S13]  /*8ce0*/  ISETP.GT.AND P0, PT, R130, 0x20, PT ;  /* 0x000000208200780c */ /* 0x000fda0003f04270 */
[----:B0-----:R-:W-:Y:S01]  /*8cf0*/  @P0 IMAD.MOV.U32 R117, RZ, RZ, R123 ;  /* 0x000000ffff750224 */ /* 0x001fe200078e007b */
[----:B----4-:R0:W-:Y:S04]  /*8d00*/  STL [R1+0x1c], R125 ;  /* 0x00001c7d01007387 */ /* 0x0101e80000100800 */
[----:B------:R-:W4:Y:S04]  /*8d10*/  LDL R121, [R1+0x408] ;  /* 0x0004080001797983 */ /* 0x000f280000100800 */
[----:B------:R-:W4:Y:S04]  /*8d20*/  LDL R0, [R1+0x400] ;  /* 0x0004000001007983 */ /* 0x000f280000100800 */
[----:B0-----:R-:W4:Y:S04]  /*8d30*/  LDL R125, [R1+0x404] ;  /* 0x00040400017d7983 */ /* 0x001f280000100800 */
[----:B--2---:R-:W-:Y:S04]  /*8d40*/  STL [R1+0x644], R114 ;  /* 0x0006447201007387 */ /* 0x004fe80000100800 */
[----:B------:R-:W2:Y:S04]  /*8d50*/  LDL R124, [R1+0x3fc] ;  /* 0x0003fc00017c7983 */ /* 0x000ea80000100800 */
[----:B------:R-:W2:Y:S04]  /*8d60*/  LDL R122, [R1+0x3f8] ;  /* 0x0003f800017a7983 */ /* 0x000ea80000100800 */
[----:B---3--:R0:W-:Y:S04]  /*8d70*/  STL [R1+0x648], R113 ;  /* 0x0006487101007387 */ /* 0x0081e80000100800 */
[----:B------:R-:W3:Y:S01]  /*8d80*/  LDL R123, [R1+0x3f4] ;  /* 0x0003f400017b7983 */ /* 0x000ee20000100800 */
[C---:B------:R-:W-:Y:S01]  /*8d90*/  ISETP.GT.AND P2, PT, R130.reuse, 0x21, PT ;  /* 0x000000218200780c */ /* 0x040fe20003f44270 */
[----:B------:R-:W-:Y:S01]  /*8da0*/  @P0 IMAD.MOV.U32 R116, RZ, RZ, R118 ;  /* 0x000000ffff740224 */ /* 0x000fe200078e0076 */
[----:B------:R-:W-:Y:S01]  /*8db0*/  PRMT R144, RZ, 0x7610, R144 ;  /* 0x00007610ff907816 */ /* 0x000fe20000000090 */
[----:B------:R-:W3:Y:S01]  /*8dc0*/  LDL R118, [R1+0x3f0] ;  /* 0x0003f00001767983 */ /* 0x000ee20000100800 */
[----:B------:R-:W-:-:S02]  /*8dd0*/  ISETP.GT.AND P3, PT, R130, 0x22, PT ;  /* 0x000000228200780c */ /* 0x000fc40003f64270 */
[C---:B------:R-:W-:Y:S02]  /*8de0*/  ISETP.GT.AND P4, PT, R130.reuse, 0x23, PT ;  /* 0x000000238200780c */ /* 0x040fe40003f84270 */
[----:B------:R1:W3:Y:S01]  /*8df0*/  @P0 LDG.E.U16 R144, desc[UR6][R116.64] ;  /* 0x0000000674900981 */ /* 0x0002e2000c1e1500 */
[----:B------:R-:W-:Y:S02]  /*8e00*/  PRMT R160, RZ, 0x7610, R160 ;  /* 0x00007610ffa07816 */ /* 0x000fe400000000a0 */
[----:B------:R-:W-:Y:S02]  /*8e10*/  PRMT R178, RZ, 0x7610, R178 ;  /* 0x00007610ffb27816 */ /* 0x000fe400000000b2 */
[----:B------:R-:W-:Y:S01]  /*8e20*/  ISETP.GT.AND P1, PT, R130, 0x24, PT ;  /* 0x000000248200780c */ /* 0x000fe20003f24270 */
[----:B-1----:R-:W-:Y:S02]  /*8e30*/  @P2 IMAD.MOV.U32 R116, RZ, RZ, R119 ;  /* 0x000000ffff742224 */ /* 0x002fe400078e0077 */
[----:B------:R-:W-:-:S05]  /*8e40*/  @P2 IMAD.MOV.U32 R117, RZ, RZ, R120 ;  /* 0x000000ffff752224 */ /* 0x000fca00078e0078 */
[----:B------:R4:W3:Y:S01]  /*8e50*/  @P2 LDG.E.U16 R160, desc[UR6][R116.64] ;  /* 0x0000000674a02981 */ /* 0x0008e2000c1e1500 */
[----:B------:R-:W-:Y:S01]  /*8e60*/  PRMT R7, RZ, 0x7610, R7 ;  /* 0x00007610ff077816 */ /* 0x000fe20000000007 */
[----:B----4-:R-:W-:Y:S02]  /*8e70*/  @P3 IMAD.MOV.U32 R116, RZ, RZ, R121 ;  /* 0x000000ffff743224 */ /* 0x010fe400078e0079 */
[----:B------:R-:W-:-:S05]  /*8e80*/  @P3 IMAD.MOV.U32 R117, RZ, RZ, R125 ;  /* 0x000000ffff753224 */ /* 0x000fca00078e007d */
[----:B------:R1:W4:Y:S01]  /*8e90*/  @P3 LDG.E.U16 R178, desc[UR6][R116.64] ;  /* 0x0000000674b23981 */ /* 0x000322000c1e1500 */
[----:B0-----:R-:W-:Y:S01]  /*8ea0*/  PRMT R113, RZ, 0x7610, R113 ;  /* 0x00007610ff717816 */ /* 0x001fe20000000071 */
[----:B-1----:R-:W-:Y:S02]  /*8eb0*/  @P4 IMAD.MOV.U32 R116, RZ, RZ, R0 ;  /* 0x000000ffff744224 */ /* 0x002fe400078e0000 */
[----:B------:R0:W-:Y:S04]  /*8ec0*/  STL [R1+0x20], R126 ;  /* 0x0000207e01007387 */ /* 0x0001e80000100800 */
[----:B------:R-:W4:Y:S04]  /*8ed0*/  LDL R119, [R1+0x3ec] ;  /* 0x0003ec0001777983 */ /* 0x000f280000100800 */
[----:B------:R-:W4:Y:S04]  /*8ee0*/  LDL R120, [R1+0x3e8] ;  /* 0x0003e80001787983 */ /* 0x000f280000100800 */
[----:B------:R-:W4:Y:S04]  /*8ef0*/  LDL R121, [R1+0x3e4] ;  /* 0x0003e40001797983 */ /* 0x000f280000100800 */
[----:B------:R-:W4:Y:S04]  /*8f00*/  LDL R0, [R1+0x3e0] ;  /* 0x0003e00001007983 */ /* 0x000f280000100800 */
[----:B0-----:R-:W4:Y:S01]  /*8f10*/  LDL R126, [R1+0x3dc] ;  /* 0x0003dc00017e7983 */ /* 0x001f220000100800 */
[----:B--2---:R-:W-:-:S05]  /*8f20*/  @P4 IMAD.MOV.U32 R117, RZ, RZ, R124 ;  /* 0x000000ffff754224 */ /* 0x004fca00078e007c */
[----:B------:R0:W2:Y:S02]  /*8f30*/  @P4 LDG.E.U16 R7, desc[UR6][R116.64] ;  /* 0x0000000674074981 */ /* 0x0000a4000c1e1500 */
[----:B0-----:R-:W-:Y:S01]  /*8f40*/  @P1 IMAD.MOV.U32 R116, RZ, RZ, R122 ;  /* 0x000000ffff741224 */ /* 0x001fe200078e007a */
[----:B------:R-:W-:Y:S01]  /*8f50*/  ISETP.GT.AND P0, PT, R130, 0x25, PT ;  /* 0x000000258200780c */ /* 0x000fe20003f04270 */
[----:B------:R-:W2:Y:S01]  /*8f60*/  LDL R122, [R1+0x3d8] ;  /* 0x0003d800017a7983 */ /* 0x000ea20000100800 */
[----:B---3--:R-:W-:-:S03]  /*8f70*/  @P1 IMAD.MOV.U32 R117, RZ, RZ, R123 ;  /* 0x000000ffff751224 */ /* 0x008fc600078e007b */
[----:B------:R-:W3:Y:S04]  /*8f80*/  LDL R123, [R1+0x3d4] ;  /* 0x0003d400017b7983 */ /* 0x000ee80000100800 */
[----:B------:R0:W2:Y:S01]  /*8f90*/  @P1 LDG.E.U16 R113, desc[UR6][R116.64] ;  /* 0x0000000674711981 */ /* 0x0000a2000c1e1500 */
[C---:B------:R-:W-:Y:S02]  /*8fa0*/  ISETP.GT.AND P2, PT, R130.reuse, 0x26, PT ;  /* 0x000000268200780c */ /* 0x040fe40003f44270 */
[----:B------:R-:W-:Y:S01]  /*8fb0*/  PRMT R110, RZ, 0x7610, R110 ;  /* 0x00007610ff6e7816 */ /* 0x000fe2000000006e */
[----:B0-----:R-:W-:Y:S01]  /*8fc0*/  @P0 IMAD.MOV.U32 R116, RZ, RZ, R118 ;  /* 0x000000ffff740224 */ /* 0x001fe200078e0076 */
[----:B------:R-:W-:Y:S02]  /*8fd0*/  ISETP.GT.AND P3, PT, R130, 0x27, PT ;  /* 0x000000278200780c */ /* 0x000fe40003f64270 */
[----:B------:R-:W-:Y:S01]  /*8fe0*/  PRMT R112, RZ, 0x7610, R112 ;  /* 0x00007610ff707816 */ /* 0x000fe20000000070 */
[----:B----4-:R-:W-:-:S05]  /*8ff0*/  @P0 IMAD.MOV.U32 R117, RZ, RZ, R119 ;  /* 0x000000ffff750224 */ /* 0x010fca00078e0077 */
[----:B------:R0:W4:Y:S02]  /*9000*/  @P0 LDG.E.U16 R110, desc[UR6][R116.64] ;  /* 0x00000006746e0981 */ /* 0x000124000c1e1500 */
[----:B0-----:R-:W-:Y:S02]  /*9010*/  @P2 IMAD.MOV.U32 R116, RZ, RZ, R120 ;  /* 0x000000ffff742224 */ /* 0x001fe400078e0078 */
[----:B------:R-:W-:-:S05]  /*9020*/  @P2 IMAD.MOV.U32 R117, RZ, RZ, R121 ;  /* 0x000000ffff752224 */ /* 0x000fca00078e0079 */
[----:B------:R0:W4:Y:S02]  /*9030*/  @P2 LDG.E.U16 R112, desc[UR6][R116.64] ;  /* 0x0000000674702981 */ /* 0x000124000c1e1500 */
[----:B0-----:R-:W-:Y:S02]  /*9040*/  @P3 IMAD.MOV.U32 R116, RZ, RZ, R0 ;  /* 0x000000ffff743224 */ /* 0x001fe400078e0000 */
[----:B--2---:R0:W-:Y:S04]  /*9050*/  STL [R1+0x64c], R113 ;  /* 0x00064c7101007387 */ /* 0x0041e80000100800 */
[----:B------:R-:W2:Y:S04]  /*9060*/  LDL R119, [R1+0x3cc] ;  /* 0x0003cc0001777983 */ /* 0x000ea80000100800 */
[----:B------:R-:W4:Y:S04]  /*9070*/  LDL R118, [R1+0x3d0] ;  /* 0x0003d00001767983 */ /* 0x000f280000100800 */
[----:B------:R-:W4:Y:S04]  /*9080*/  LDL R125, [R1+0x3c4] ;  /* 0x0003c400017d7983 */ /* 0x000f280000100800 */
[----:B------:R-:W4:Y:S04]  /*9090*/  LDL R124, [R1+0x3c8] ;  /* 0x0003c800017c7983 */ /* 0x000f280000100800 */
[----:B------:R-:W4:Y:S04]  /*90a0*/  LDL R121, [R1+0x3bc] ;  /* 0x0003bc0001797983 */ /* 0x000f280000100800 */
[----:B------:R-:W4:Y:S04]  /*90b0*/  LDL R120, [R1+0x3c0] ;  /* 0x0003c00001787983 */ /* 0x000f280000100800 */
[----:B0-----:R-:W4:Y:S04]  /*90c0*/  LDL R113, [R1+0x3b4] ;  /* 0x0003b40001717983 */ /* 0x001f280000100800 */
[----:B------:R-:W4:Y:S01]  /*90d0*/  LDL R0, [R1+0x3b8] ;  /* 0x0003b80001007983 */ /* 0x000f220000100800 */
[C---:B------:R-:W-:Y:S01]  /*90e0*/  ISETP.GT.AND P4, PT, R130.reuse, 0x28, PT ;  /* 0x000000288200780c */ /* 0x040fe20003f84270 */
[----:B------:R-:W-:Y:S01]  /*90f0*/  @P3 IMAD.MOV.U32 R117, RZ, RZ, R126 ;  /* 0x000000ffff753224 */ /* 0x000fe200078e007e */
[----:B------:R-:W-:Y:S01]  /*9100*/  PRMT R3, RZ, 0x7610, R3 ;  /* 0x00007610ff037816 */ /* 0x000fe20000000003 */
[----:B------:R-:W4:Y:S01]  /*9110*/  LDL R127, [R1+0x19c] ;  /* 0x00019c00017f7983 */ /* 0x000f220000100800 */
[----:B------:R-:W-:-:S02]  /*9120*/  ISETP.GT.AND P1, PT, R130, 0x29, PT ;  /* 0x000000298200780c */ /* 0x000fc40003f24270 */
[----:B------:R-:W-:Y:S01]  /*9130*/  PRMT R147, RZ, 0x7610, R147 ;  /* 0x00007610ff937816 */ /* 0x000fe20000000093 */
[----:B------:R-:W4:Y:S04]  /*9140*/  LDL R126, [R1+0x1a0] ;  /* 0x0001a000017e7983 */ /* 0x000f280000100800 */
[----:B------:R0:W4:Y:S01]  /*9150*/  @P3 LDG.E.U16 R3, desc[UR6][R116.64] ;  /* 0x0000000674033981 */ /* 0x000122000c1e1500 */
[C---:B------:R-:W-:Y:S02]  /*9160*/  ISETP.GT.AND P0, PT, R130.reuse, 0x2a, PT ;  /* 0x0000002a8200780c */ /* 0x040fe40003f04270 */
[----:B------:R-:W-:Y:S01]  /*9170*/  PRMT R161, RZ, 0x7610, R161 ;  /* 0x00007610ffa17816 */ /* 0x000fe200000000a1 */
[----:B------:R-:W4:Y:S01]  /*9180*/  LDL R129, [R1+0x174] ;  /* 0x0001740001817983 */ /* 0x000f220000100800 */
[----:B------:R-:W-:-:S02]  /*9190*/  ISETP.GT.AND P2, PT, R130, 0x2b, PT ;  /* 0x0000002b8200780c */ /* 0x000fc40003f44270 */
[----:B------:R-:W-:Y:S01]  /*91a0*/  PRMT R177, RZ, 0x7610, R177 ;  /* 0x00007610ffb17816 */ /* 0x000fe200000000b1 */
[----:B------:R-:W4:Y:S01]  /*91b0*/  LDL R128, [R1+0x178] ;  /* 0x0001780001807983 */ /* 0x000f220000100800 */
[----:B0-----:R-:W-:Y:S02]  /*91c0*/  @P4 IMAD.MOV.U32 R116, RZ, RZ, R122 ;  /* 0x000000ffff744224 */ /* 0x001fe400078e007a */
[----:B---3--:R-:W-:Y:S01]  /*91d0*/  @P4 IMAD.MOV.U32 R117, RZ, RZ, R123 ;  /* 0x000000ffff754224 */ /* 0x008fe200078e007b */
[----:B------:R-:W3:Y:S04]  /*91e0*/  LDL R122, [R1+0x3b0] ;  /* 0x0003b000017a7983 */ /* 0x000ee80000100800 */
[----:B------:R-:W3:Y:S04]  /*91f0*/  LDL R123, [R1+0x3ac] ;  /* 0x0003ac00017b7983 */ /* 0x000ee80000100800 */
[----:B------:R2:W3:Y:S01]  /*9200*/  @P4 LDG.E.U16 R147, desc[UR6][R116.64] ;  /* 0x0000000674934981 */ /* 0x0004e2000c1e1500 */
[----:B------:R-:W-:-:S02]  /*9210*/  ISETP.GT.AND P3, PT, R130, 0x2c, PT ;  /* 0x0000002c8200780c */ /* 0x000fc40003f64270 */
[----:B------:R-:W-:Y:S01]  /*9220*/  PRMT R248, RZ, 0x7610, R248 ;  /* 0x00007610fff87816 */ /* 0x000fe200000000f8 */
[----:B------:R-:W3:Y:S01]  /*9230*/  LDL R131, [R1+0x148] ;  /* 0x0001480001837983 */ /* 0x000ee20000100800 */
[----:B------:R-:W-:Y:S02]  /*9240*/  PRMT R114, RZ, 0x7610, R114 ;  /* 0x00007610ff727816 */ /* 0x000fe40000000072 */
[----:B------:R-:W-:Y:S01]  /*9250*/  PRMT R111, RZ, 0x7610, R111 ;  /* 0x00007610ff6f7816 */ /* 0x000fe2000000006f */
[----:B------:R-:W3:Y:S01]  /*9260*/  LDL R132, [R1+0x144] ;  /* 0x0001440001847983 */ /* 0x000ee20000100800 */
[----:B------:R-:W-:Y:S02]  /*9270*/  PRMT R251, RZ, 0x7610, R251 ;  /* 0x00007610fffb7816 */ /* 0x000fe400000000fb */
[----:B------:R-:W-:Y:S01]  /*9280*/  PRMT R250, RZ, 0x7610, R250 ;  /* 0x00007610fffa7816 */ /* 0x000fe200000000fa */
[----:B------:R-:W3:Y:S01]  /*9290*/  LDL R135, [R1+0x12c] ;  /* 0x00012c0001877983 */ /* 0x000ee20000100800 */
[----:B------:R-:W-:-:S02]  /*92a0*/  PRMT R146, RZ, 0x7610, R146 ;  /* 0x00007610ff927816 */ /* 0x000fc40000000092 */
[----:B------:R-:W-:Y:S01]  /*92b0*/  PRMT R162, RZ, 0x7610, R162 ;  /* 0x00007610ffa27816 */ /* 0x000fe200000000a2 */
[----:B------:R-:W3:Y:S01]  /*92c0*/  LDL R134, [R1+0x130] ;  /* 0x0001300001867983 */ /* 0x000ee20000100800 */
[----:B------:R-:W-:Y:S02]  /*92d0*/  PRMT R176, RZ, 0x7610, R176 ;  /* 0x00007610ffb07816 */ /* 0x000fe400000000b0 */
[----:B------:R-:W-:Y:S02]  /*92e0*/  PRMT R245, RZ, 0x7610, R245 ;  /* 0x00007610fff57816 */ /* 0x000fe400000000f5 */
[----:B------:R-:W-:Y:S02]  /*92f0*/  PRMT R247, RZ, 0x7610, R247 ;  /* 0x00007610fff77816 */ /* 0x000fe400000000f7 */
[----:B------:R-:W-:Y:S02]  /*9300*/  PRMT R244, RZ, 0x7610, R244 ;  /* 0x00007610fff47816 */ /* 0x000fe400000000f4 */
[----:B------:R-:W-:-:S02]  /*9310*/  PRMT R243, RZ, 0x7610, R243 ;  /* 0x00007610fff37816 */ /* 0x000fc400000000f3 */
[----:B------:R-:W-:Y:S02]  /*9320*/  PRMT R242, RZ, 0x7610, R242 ;  /* 0x00007610fff27816 */ /* 0x000fe400000000f2 */
        /* <DEDUP_REMOVED lines=57> */
[----:B------:R-:W-:Y:S01]  /*96c0*/  PRMT R167, RZ, 0x7610, R167 ;  /* 0x00007610ffa77816 */ /* 0x000fe200000000a7 */
[----:B------:R-:W0:Y:S01]  /*96d0*/  S2R R133, SR_TID.X ;  /* 0x0000000000857919 */ /* 0x000e220000002100 */
[----:B------:R-:W3:Y:S04]  /*96e0*/  LDL R139, [R1+0x114] ;  /* 0x00011400018b7983 */ /* 0x000ee80000100800 */
[----:B------:R-:W3:Y:S04]  /*96f0*/  LDL R138, [R1+0x118] ;  /* 0x00011800018a7983 */ /* 0x000ee80000100800 */
[----:B------:R-:W3:Y:S04]  /*9700*/  LDL R137, [R1+0x94] ;  /* 0x0000940001897983 */ /* 0x000ee80000100800 */
[----:B------:R-:W3:Y:S01]  /*9710*/  LDL R136, [R1+0x98] ;  /* 0x0000980001887983 */ /* 0x000ee20000100800 */
[----:B--2---:R-:W-:-:S03]  /*9720*/  @P1 IMAD.MOV.U32 R117, RZ, RZ, R119 ;  /* 0x000000ffff751224 */ /* 0x004fc600078e0077 */
[----:B------:R-:W2:Y:S01]  /*9730*/  LDL R119, [R1+0x3a4] ;  /* 0x0003a40001777983 */ /* 0x000ea20000100800 */
[----:B----4-:R-:W-:-:S03]  /*9740*/  @P1 IMAD.MOV.U32 R116, RZ, RZ, R118 ;  /* 0x000000ffff741224 */ /* 0x010fc600078e0076 */
[----:B------:R-:W4:Y:S04]  /*9750*/  LDL R118, [R1+0x3a8] ;  /* 0x0003a80001767983 */ /* 0x000f280000100800 */
[----:B------:R1:W4:Y:S02]  /*9760*/  @P1 LDG.E.U16 R161, desc[UR6][R116.64] ;  /* 0x0000000674a11981 */ /* 0x000324000c1e1500 */
[----:B-1----:R-:W-:Y:S02]  /*9770*/  @P0 IMAD.MOV.U32 R116, RZ, RZ, R124 ;  /* 0x000000ffff740224 */ /* 0x002fe400078e007c */
[----:B------:R-:W-:Y:S01]  /*9780*/  @P0 IMAD.MOV.U32 R117, RZ, RZ, R125 ;  /* 0x000000ffff750224 */ /* 0x000fe200078e007d */
[C---:B------:R-:W-:Y:S01]  /*9790*/  ISETP.GT.AND P4, PT, R130.reuse, 0x2d, PT ;  /* 0x0000002d8200780c */ /* 0x040fe20003f84270 */
[----:B------:R-:W4:Y:S04]  /*97a0*/  LDL R125, [R1+0x384] ;  /* 0x00038400017d7983 */ /* 0x000f280000100800 */
[----:B------:R1:W4:Y:S01]  /*97b0*/  @P0 LDG.E.U16 R177, desc[UR6][R116.64] ;  /* 0x0000000674b10981 */ /* 0x000322000c1e1500 */
[----:B------:R-:W-:-:S03]  /*97c0*/  ISETP.GT.AND P1, PT, R130, 0x2e, PT ;  /* 0x0000002e8200780c */ /* 0x000fc60003f24270 */
[----:B------:R-:W4:Y:S01]  /*97d0*/  LDL R124, [R1+0x388] ;  /* 0x00038800017c7983 */ /* 0x000f220000100800 */
[----:B-1----:R-:W-:Y:S02]  /*97e0*/  @P2 IMAD.MOV.U32 R116, RZ, RZ, R120 ;  /* 0x000000ffff742224 */ /* 0x002fe400078e0078 */
[----:B------:R-:W-:Y:S01]  /*97f0*/  @P2 IMAD.MOV.U32 R117, RZ, RZ, R121 ;  /* 0x000000ffff752224 */ /* 0x000fe200078e0079 */
[----:B------:R-:W4:Y:S04]  /*9800*/  LDL R120, [R1+0x3a0] ;  /* 0x0003a00001787983 */ /* 0x000f280000100800 */
[----:B------:R-:W4:Y:S04]  /*9810*/  LDL R121, [R1+0x39c] ;  /* 0x00039c0001797983 */ /* 0x000f280000100800 */
[----:B------:R1:W4:Y:S02]  /*9820*/  @P2 LDG.E.U16 R248, desc[UR6][R116.64] ;  /* 0x0000000674f82981 */ /* 0x000324000c1e1500 */
[----:B-1----:R-:W-:-:S02]  /*9830*/  @P3 IMAD.MOV.U32 R116, RZ, RZ, R0 ;  /* 0x000000ffff743224 */ /* 0x002fc400078e0000 */
[----:B------:R-:W-:Y:S01]  /*9840*/  @P3 IMAD.MOV.U32 R117, RZ, RZ, R113 ;  /* 0x000000ffff753224 */ /* 0x000fe200078e0071 */
[----:B------:R-:W4:Y:S04]  /*9850*/  LDL R0, [R1+0x398] ;  /* 0x0003980001007983 */ /* 0x000f280000100800 */
[----:B------:R-:W4:Y:S04]  /*9860*/  LDL R113, [R1+0x394] ;  /* 0x0003940001717983 */ /* 0x000f280000100800 */
[----:B------:R3:W4:Y:S02]  /*9870*/  @P3 LDG.E.U16 R114, desc[UR6][R116.64] ;  /* 0x0000000674723981 */ /* 0x000724000c1e1500 */
[----:B---3--:R-:W-:-:S02]  /*9880*/  @P4 IMAD.MOV.U32 R116, RZ, RZ, R122 ;  /* 0x000000ffff744224 */ /* 0x008fc400078e007a */
[----:B------:R-:W-:Y:S01]  /*9890*/  @P4 IMAD.MOV.U32 R117, RZ, RZ, R123 ;  /* 0x000000ffff754224 */ /* 0x000fe200078e007b */
[----:B------:R-:W3:Y:S04]  /*98a0*/  LDL R122, [R1+0x390] ;  /* 0x00039000017a7983 */ /* 0x000ee80000100800 */
[----:B------:R-:W3:Y:S01]  /*98b0*/  LDL R123, [R1+0x38c] ;  /* 0x00038c00017b7983 */ /* 0x000ee20000100800 */
[----:B------:R-:W-:-:S03]  /*98c0*/  ISETP.GT.AND P0, PT, R130, 0x2f, PT ;  /* 0x0000002f8200780c */ /* 0x000fc60003f04270 */
[----:B------:R2:W3:Y:S01]  /*98d0*/  @P4 LDG.E.U16 R111, desc[UR6][R116.64] ;  /* 0x00000006746f4981 */ /* 0x0004e2000c1e1500 */
[----:B------:R-:W-:Y:S01]  /*98e0*/  ISETP.GT.AND P2, PT, R130, 0x30, PT ;  /* 0x000000308200780c */ /* 0x000fe20003f44270 */
[----:B--2---:R-:W-:Y:S02]  /*98f0*/  @P1 IMAD.MOV.U32 R117, RZ, RZ, R119 ;  /* 0x000000ffff751224 */ /* 0x004fe400078e0077 */
[----:B------:R-:W2:Y:S01]  /*9900*/  LDL R119, [R1+0x37c] ;  /* 0x00037c0001777983 */ /* 0x000ea20000100800 */
[----:B----4-:R-:W-:-:S03]  /*9910*/  @P1 IMAD.MOV.U32 R116, RZ, RZ, R118 ;  /* 0x000000ffff741224 */ /* 0x010fc600078e0076 */
[----:B------:R-:W4:Y:S04]  /*9920*/  LDL R118, [R1+0x380] ;  /* 0x0003800001767983 */ /* 0x000f280000100800 */
[----:B------:R1:W4:Y:S02]  /*9930*/  @P1 LDG.E.U16 R251, desc[UR6][R116.64] ;  /* 0x0000000674fb1981 */ /* 0x000324000c1e1500 */
[----:B-1----:R-:W-:Y:S02]  /*9940*/  @P0 IMAD.MOV.U32 R116, RZ, RZ, R120 ;  /* 0x000000ffff740224 */ /* 0x002fe400078e0078 */
[----:B------:R-:W4:Y:S01]  /*9950*/  LDL R120, [R1+0x378] ;  /* 0x0003780001787983 */ /* 0x000f220000100800 */
[----:B------:R-:W-:-:S03]  /*9960*/  @P0 IMAD.MOV.U32 R117, RZ, RZ, R121 ;  /* 0x000000ffff750224 */ /* 0x000fc600078e0079 */
[----:B------:R-:W4:Y:S04]  /*9970*/  LDL R121, [R1+0x374] ;  /* 0x0003740001797983 */ /* 0x000f280000100800 */
[----:B------:R1:W4:Y:S02]  /*9980*/  @P0 LDG.E.U16 R250, desc[UR6][R116.64] ;  /* 0x0000000674fa0981 */ /* 0x000324000c1e1500 */
[----:B-1----:R-:W-:Y:S02]  /*9990*/  @P2 IMAD.MOV.U32 R116, RZ, RZ, R0 ;  /* 0x000000ffff742224 */ /* 0x002fe400078e0000 */
[----:B------:R-:W4:Y:S01]  /*99a0*/  LDL R0, [R1+0x370] ;  /* 0x0003700001007983 */ /* 0x000f220000100800 */
[----:B------:R-:W-:-:S03]  /*99b0*/  @P2 IMAD.MOV.U32 R117, RZ, RZ, R113 ;  /* 0x000000ffff752224 */ /* 0x000fc600078e0071 */
[----:B------:R-:W4:Y:S01]  /*99c0*/  LDL R113, [R1+0x36c] ;  /* 0x00036c0001717983 */ /* 0x000f220000100800 */
[C---:B------:R-:W-:Y:S02]  /*99d0*/  ISETP.GT.AND P3, PT, R130.reuse, 0x31, PT ;  /* 0x000000318200780c */ /* 0x040fe40003f64270 */
[C---:B------:R-:W-:Y:S01]  /*99e0*/  ISETP.GT.AND P4, PT, R130.reuse, 0x32, PT ;  /* 0x000000328200780c */ /* 0x040fe20003f84270 */
[----:B------:R3:W4:Y:S01]  /*99f0*/  @P2 LDG.E.U16 R146, desc[UR6][R116.64] ;  /* 0x0000000674922981 */ /* 0x000722000c1e1500 */
[----:B------:R-:W-:-:S09]  /*9a00*/  ISETP.GT.AND P1, PT, R130, 0x33, PT ;  /* 0x000000338200780c */ /* 0x000fd20003f24270 */
[----:B---3--:R-:W-:Y:S02]  /*9a10*/  @P3 IMAD.MOV.U32 R116, RZ, RZ, R122 ;  /* 0x000000ffff743224 */ /* 0x008fe400078e007a */
[----:B------:R-:W3:Y:S01]  /*9a20*/  LDL R122, [R1+0x368] ;  /* 0x00036800017a7983 */ /* 0x000ee20000100800 */
[----:B------:R-:W-:-:S03]  /*9a30*/  @P3 IMAD.MOV.U32 R117, RZ, RZ, R123 ;  /* 0x000000ffff753224 */ /* 0x000fc600078e007b */
[----:B------:R-:W3:Y:S04]  /*9a40*/  LDL R123, [R1+0x364] ;  /* 0x00036400017b7983 */ /* 0x000ee80000100800 */
[----:B------:R1:W3:Y:S01]  /*9a50*/  @P3 LDG.E.U16 R162, desc[UR6][R116.64] ;  /* 0x0000000674a23981 */ /* 0x0002e2000c1e1500 */
[C---:B------:R-:W-:Y:S01]  /*9a60*/  ISETP.GT.AND P0, PT, R130.reuse, 0x34, PT ;  /* 0x000000348200780c */ /* 0x040fe20003f04270 */
[----:B-1----:R-:W-:Y:S02]  /*9a70*/  @P4 IMAD.MOV.U32 R116, RZ, RZ, R124 ;  /* 0x000000ffff744224 */ /* 0x002fe400078e007c */
[----:B------:R-:W-:Y:S01]  /*9a80*/  @P4 IMAD.MOV.U32 R117, RZ, RZ, R125 ;  /* 0x000000ffff754224 */ /* 0x000fe200078e007d */
[C---:B------:R-:W-:Y:S01]  /*9a90*/  ISETP.GT.AND P2, PT, R130.reuse, 0x35, PT ;  /* 0x000000358200780c */ /* 0x040fe20003f44270 */
[----:B------:R-:W3:Y:S04]  /*9aa0*/  LDL R125, [R1+0x344] ;  /* 0x00034400017d7983 */ /* 0x000ee80000100800 */
[----:B------:R2:W3:Y:S01]  /*9ab0*/  @P4 LDG.E.U16 R176, desc[UR6][R116.64] ;  /* 0x0000000674b04981 */ /* 0x0004e2000c1e1500 */
[----:B------:R-:W-:-:S03]  /*9ac0*/  ISETP.GT.AND P3, PT, R130, 0x36, PT ;  /* 0x000000368200780c */ /* 0x000fc60003f64270 */
[----:B------:R-:W3:Y:S01]  /*9ad0*/  LDL R124, [R1+0x348] ;  /* 0x00034800017c7983 */ /* 0x000ee20000100800 */
[----:B--2---:R-:W-:-:S03]  /*9ae0*/  @P1 IMAD.MOV.U32 R117, RZ, RZ, R119 ;  /* 0x000000ffff751224 */ /* 0x004fc600078e0077 */
        /* <DEDUP_REMOVED lines=13> */
[----:B------:R-:W-:-:S03]  /*9bc0*/  ISETP.GT.AND P4, PT, R130, 0x37, PT ;  /* 0x000000378200780c */ /* 0x000fc60003f84270 */
[----:B------:R3:W4:Y:S01]  /*9bd0*/  @P2 LDG.E.U16 R244, desc[UR6][R116.64] ;  /* 0x0000000674f42981 */ /* 0x000722000c1e1500 */
[----:B------:R-:W-:Y:S01]  /*9be0*/  ISETP.GT.AND P1, PT, R130, 0x38, PT ;  /* 0x000000388200780c */ /* 0x000fe20003f24270 */
[----:B---3--:R-:W-:Y:S02]  /*9bf0*/  @P3 IMAD.MOV.U32 R116, RZ, RZ, R122 ;  /* 0x000000ffff743224 */ /* 0x008fe400078e007a */
[----:B------:R-:W3:Y:S01]  /*9c00*/  LDL R122, [R1+0x340] ;  /* 0x00034000017a7983 */ /* 0x000ee20000100800 */
[----:B------:R-:W-:-:S03]  /*9c10*/  @P3 IMAD.MOV.U32 R117, RZ, RZ, R123 ;  /* 0x000000ffff753224 */ /* 0x000fc600078e007b */
[----:B------:R-:W3:Y:S04]  /*9c20*/  LDL R123, [R1+0x33c] ;  /* 0x00033c00017b7983 */ /* 0x000ee80000100800 */
        /* <DEDUP_REMOVED lines=20> */
[----:B-1----:R-:W-:Y:S02]  /*9d70*/  @P2 IMAD.MOV.U32 R116, RZ, RZ, R124 ;  /* 0x000000ffff742224 */ /* 0x002fe400078e007c */
[----:B------:R-:W-:Y:S01]  /*9d80*/  @P2 IMAD.MOV.U32 R117, RZ, RZ, R125 ;  /* 0x000000ffff752224 */ /* 0x000fe200078e007d */
[C---:B------:R-:W-:Y:S01]  /*9d90*/  ISETP.GT.AND P1, PT, R130.reuse, 0x3d, PT ;  /* 0x0000003d8200780c */ /* 0x040fe20003f24270 */
[----:B------:R-:W4:Y:S04]  /*9da0*/  LDL R125, [R1+0x304] ;  /* 0x00030400017d7983 */ /* 0x000f280000100800 */
[----:B------:R3:W4:Y:S01]  /*9db0*/  @P2 LDG.E.U16 R175, desc[UR6][R116.64] ;  /* 0x0000000674af2981 */ /* 0x000722000c1e1500 */
[----:B------:R-:W-:-:S03]  /*9dc0*/  ISETP.GT.AND P0, PT, R130, 0x3e, PT ;  /* 0x0000003e8200780c */ /* 0x000fc60003f04270 */
[----:B------:R-:W4:Y:S01]  /*9dd0*/  LDL R124, [R1+0x308] ;  /* 0x00030800017c7983 */ /* 0x000f220000100800 */
[----:B---3--:R-:W-:Y:S02]  /*9de0*/  @P3 IMAD.MOV.U32 R116, RZ, RZ, R122 ;  /* 0x000000ffff743224 */ /* 0x008fe400078e007a */
[----:B------:R-:W-:Y:S01]  /*9df0*/  @P3 IMAD.MOV.U32 R117, RZ, RZ, R123 ;  /* 0x000000ffff753224 */ /* 0x000fe200078e007b */
[----:B------:R-:W3:Y:S04]  /*9e00*/  LDL R122, [R1+0x320] ;  /* 0x00032000017a7983 */ /* 0x000ee80000100800 */
[----:B------:R-:W3:Y:S04]  /*9e10*/  LDL R123, [R1+0x31c] ;  /* 0x00031c00017b7983 */ /* 0x000ee80000100800 */
[----:B------:R2:W3:Y:S02]  /*9e20*/  @P3 LDG.E.U16 R237, desc[UR6][R116.64] ;  /* 0x0000000674ed3981 */ /* 0x0004e4000c1e1500 */
[----:B--2---:R-:W-:-:S02]  /*9e30*/  @P4 IMAD.MOV.U32 R117, RZ, RZ, R119 ;  /* 0x000000ffff754224 */ /* 0x004fc400078e0077 */
        /* <DEDUP_REMOVED lines=16> */
[C---:B------:R-:W-:Y:S02]  /*9f40*/  ISETP.GT.AND P4, PT, R130.reuse, 0x41, PT ;  /* 0x000000418200780c */ /* 0x040fe40003f84270 */
[C---:B------:R-:W-:Y:S02]  /*9f50*/  ISETP.GT.AND P1, PT, R130.reuse, 0x42, PT ;  /* 0x000000428200780c */ /* 0x040fe40003f24270 */
[----:B------:R-:W-:-:S05]  /*9f60*/  ISETP.GT.AND P0, PT, R130, 0x43, PT ;  /* 0x000000438200780c */ /* 0x000fca0003f04270 */
[----:B---3--:R-:W-:Y:S02]  /*9f70*/  @P2 IMAD.MOV.U32 R116, RZ, RZ, R122 ;  /* 0x000000ffff742224 */ /* 0x008fe400078e007a */
[----:B------:R-:W3:Y:S01]  /*9f80*/  LDL R122, [R1+0x2f8] ;  /* 0x0002f800017a7983 */ /* 0x000ee20000100800 */
[----:B------:R-:W-:-:S03]  /*9f90*/  @P2 IMAD.MOV.U32 R117, RZ, RZ, R123 ;  /* 0x000000ffff752224 */ /* 0x000fc600078e007b */
[----:B------:R-:W3:Y:S04]  /*9fa0*/  LDL R123, [R1+0x2f4] ;  /* 0x0002f400017b7983 */ /* 0x000ee80000100800 */
[----:B------:R2:W3:Y:S02]  /*9fb0*/  @P2 LDG.E.U16 R232, desc[UR6][R116.64] ;  /* 0x0000000674e82981 */ /* 0x0004e4000c1e1500 */
        /* <DEDUP_REMOVED lines=11> */
[----:B------:R-:W-:Y:S01]  /*a070*/  @P1 IMAD.MOV.U32 R117, RZ, RZ, R125 ;  /* 0x000000ffff751224 */ /* 0x000fe200078e007d */
[C---:B------:R-:W-:Y:S01]  /*a080*/  ISETP.GT.AND P2, PT, R130.reuse, 0x44, PT ;  /* 0x000000448200780c */ /* 0x040fe20003f44270 */
[----:B------:R-:W4:Y:S04]  /*a090*/  LDL R125, [R1+0x2c4] ;  /* 0x0002c400017d7983 */ /* 0x000f280000100800 */
[----:B------:R1:W4:Y:S01]  /*a0a0*/  @P1 LDG.E.U16 R174, desc[UR6][R116.64] ;  /* 0x0000000674ae1981 */ /* 0x000322000c1e1500 */
[----:B------:R-:W-:-:S02]  /*a0b0*/  ISETP.GT.AND P3, PT, R130, 0x45, PT ;  /* 0x000000458200780c */ /* 0x000fc40003f64270 */
[----:B------:R-:W-:Y:S01]  /*a0c0*/  ISETP.GT.AND P4, PT, R130, 0x46, PT ;  /* 0x000000468200780c */ /* 0x000fe20003f84270 */
[----:B------:R-:W4:Y:S01]  /*a0d0*/  LDL R124, [R1+0x2c8] ;  /* 0x0002c800017c7983 */ /* 0x000f220000100800 */
[----:B-1----:R-:W-:Y:S02]  /*a0e0*/  @P0 IMAD.MOV.U32 R116, RZ, RZ, R0 ;  /* 0x000000ffff740224 */ /* 0x002fe400078e0000 */
[----:B------:R-:W-:Y:S01]  /*a0f0*/  @P0 IMAD.MOV.U32 R117, RZ, RZ, R113 ;  /* 0x000000ffff750224 */ /* 0x000fe200078e0071 */
[----:B------:R-:W4:Y:S04]  /*a100*/  LDL R0, [R1+0x2e0] ;  /* 0x0002e00001007983 */ /* 0x000f280000100800 */
[----:B------:R-:W4:Y:S04]  /*a110*/  LDL R113, [R1+0x2dc] ;  /* 0x0002dc0001717983 */ /* 0x000f280000100800 */
[----:B------:R3:W4:Y:S02]  /*a120*/  @P0 LDG.E.U16 R230, desc[UR6][R116.64] ;  /* 0x0000000674e60981 */ /* 0x000724000c1e1500 */
[----:B---3--:R-:W-:-:S02]  /*a130*/  @P2 IMAD.MOV.U32 R116, RZ, RZ, R122 ;  /* 0x000000ffff742224 */ /* 0x008fc400078e007a */
        /* <DEDUP_REMOVED lines=23> */
[----:B------:R-:W-:-:S07]  /*a2b0*/  ISETP.GT.AND P4, PT, R130, 0x4b, PT ;  /* 0x0000004b8200780c */ /* 0x000fce0003f84270 */
        /* <DEDUP_REMOVED lines=18> */
[----:B-1----:R-:W-:-:S03]  /*a3e0*/  @P4 IMAD.MOV.U32 R116, RZ, RZ, R120 ;  /* 0x000000ffff744224 */ /* 0x002fc600078e0078 */
[----:B------:R-:W4:Y:S01]  /*a3f0*/  LDL R120, [R1+0x2a0] ;  /* 0x0002a00001787983 */ /* 0x000f220000100800 */
[----:B------:R-:W-:-:S03]  /*a400*/  @P4 IMAD.MOV.U32 R117, RZ, RZ, R121 ;  /* 0x000000ffff754224 */ /* 0x000fc600078e0079 */
[----:B------:R-:W4:Y:S04]  /*a410*/  LDL R121, [R1+0x29c] ;  /* 0x00029c0001797983 */ /* 0x000f280000100800 */
[----:B------:R1:W4:Y:S02]  /*a420*/  @P4 LDG.E.U16 R222, desc[UR6][R116.64] ;  /* 0x0000000674de4981 */ /* 0x000324000c1e1500 */
[----:B-1----:R-:W-:Y:S02]  /*a430*/  @P1 IMAD.MOV.U32 R116, RZ, RZ, R0 ;  /* 0x000000ffff741224 */ /* 0x002fe400078e0000 */
[----:B------:R-:W4:Y:S01]  /*a440*/  LDL R0, [R1+0x298] ;  /* 0x0002980001007983 */ /* 0x000f220000100800 */
[----:B------:R-:W-:-:S03]  /*a450*/  @P1 IMAD.MOV.U32 R117, RZ, RZ, R113 ;  /* 0x000000ffff751224 */ /* 0x000fc600078e0071 */
[----:B------:R-:W4:Y:S04]  /*a460*/  LDL R113, [R1+0x294] ;  /* 0x0002940001717983 */ /* 0x000f280000100800 */
        /* <DEDUP_REMOVED lines=31> */
[----:B------:R1:W3:Y:S02]  /*a660*/  @P1 LDG.E.U16 R188, desc[UR6][R116.64] ;  /* 0x0000000674bc1981 */ /* 0x0002e4000c1e1500 */
        /* <DEDUP_REMOVED lines=88> */
[----:B------:R1:W4:Y:S01]  /*abf0*/  @P0 LDG.E.U16 R152, desc[UR6][R116.64] ;  /* 0x0000000674980981 */ /* 0x000322000c1e1500 */
[----:B------:R-:W-:Y:S01]  /*ac00*/  ISETP.GT.AND P0, PT, R130, 0x63, PT ;  /* 0x000000638200780c */ /* 0x000fe20003f04270 */
[----:B-1----:R-:W-:Y:S02]  /*ac10*/  @P1 IMAD.MOV.U32 R116, RZ, RZ, R120 ;  /* 0x000000ffff741224 */ /* 0x002fe400078e0078 */
[----:B------:R-:W4:Y:S01]  /*ac20*/  LDL R120, [R1+0x1e8] ;  /* 0x0001e80001787983 */ /* 0x000f220000100800 */
[----:B------:R-:W-:-:S03]  /*ac30*/  @P1 IMAD.MOV.U32 R117, RZ, RZ, R121 ;  /* 0x000000ffff751224 */ /* 0x000fc600078e0079 */
[----:B------:R-:W4:Y:S04]  /*ac40*/  LDL R121, [R1+0x1e4] ;  /* 0x0001e40001797983 */ /* 0x000f280000100800 */
[----:B------:R1:W4:Y:S02]  /*ac50*/  @P1 LDG.E.U16 R186, desc[UR6][R116.64] ;  /* 0x0000000674ba1981 */ /* 0x000324000c1e1500 */
[----:B-1----:R-:W-:Y:S02]  /*ac60*/  @P2 IMAD.MOV.U32 R116, RZ, RZ, R124 ;  /* 0x000000ffff742224 */ /* 0x002fe400078e007c */
[----:B------:R-:W-:Y:S01]  /*ac70*/  @P2 IMAD.MOV.U32 R117, RZ, RZ, R125 ;  /* 0x000000ffff752224 */ /* 0x000fe200078e007d */
[----:B------:R-:W-:Y:S01]  /*ac80*/  ISETP.GT.AND P1, PT, R130, 0x64, PT ;  /* 0x000000648200780c */ /* 0x000fe20003f24270 */
[----:B------:R-:W4:Y:S04]  /*ac90*/  LDL R125, [R1+0x194] ;  /* 0x00019400017d7983 */ /* 0x000f280000100800 */
[----:B------:R1:W4:Y:S04]  /*aca0*/  @P2 LDG.E.U16 R170, desc[UR6][R116.64] ;  /* 0x0000000674aa2981 */ /* 0x000328000c1e1500 */
[----:B------:R-:W4:Y:S01]  /*acb0*/  LDL R124, [R1+0x198] ;  /* 0x00019800017c7983 */ /* 0x000f220000100800 */
[----:B-1----:R-:W-:-:S03]  /*acc0*/  @P0 IMAD.MOV.U32 R116, RZ, RZ, R0 ;  /* 0x000000ffff740224 */ /* 0x002fc600078e0000 */
        /* <DEDUP_REMOVED lines=39> */
[----:B------:R-:W2:Y:S04]  /*af40*/  LDL R118, [R1+0x1b8] ;  /* 0x0001b80001767983 */ /* 0x000ea80000100800 */
[----:B------:R1:W4:Y:S01]  /*af50*/  @P0 LDG.E.U16 R185, desc[UR6][R116.64] ;  /* 0x0000000674b90981 */ /* 0x000322000c1e1500 */
[----:B------:R-:W-:Y:S01]  /*af60*/  ISETP.GT.AND P0, PT, R130, 0x6a, PT ;  /* 0x0000006a8200780c */ /* 0x000fe20003f04270 */
[----:B-1----:R-:W-:Y:S02]  /*af70*/  @P1 IMAD.MOV.U32 R116, RZ, RZ, R124 ;  /* 0x000000ffff741224 */ /* 0x002fe400078e007c */
[----:B------:R-:W-:Y:S01]  /*af80*/  @P1 IMAD.MOV.U32 R117, RZ, RZ, R125 ;  /* 0x000000ffff751224 */ /* 0x000fe200078e007d */
[----:B------:R-:W4:Y:S04]  /*af90*/  LDL R124, [R1+0x190] ;  /* 0x00019000017c7983 */ /* 0x000f280000100800 */
[----:B------:R1:W4:Y:S04]  /*afa0*/  @P1 LDG.E.U16 R154, desc[UR6][R116.64] ;  /* 0x00000006749a1981 */ /* 0x000328000c1e1500 */
        /* <DEDUP_REMOVED lines=12> */
[----:B------:R-:W-:-:S09]  /*b070*/  ISETP.GT.AND P0, PT, R130, 0x6c, PT ;  /* 0x0000006c8200780c */ /* 0x000fd20003f04270 */
[----:B---3--:R-:W-:Y:S02]  /*b080*/  @P1 IMAD.MOV.U32 R116, RZ, RZ, R122 ;  /* 0x000000ffff741224 */ /* 0x008fe400078e007a */
[----:B------:R-:W3:Y:S01]  /*b090*/  LDL R122, [R1+0x188] ;  /* 0x00018800017a7983 */ /* 0x000ee20000100800 */
[----:B------:R-:W-:-:S03]  /*b0a0*/  @P1 IMAD.MOV.U32 R117, RZ, RZ, R123 ;  /* 0x000000ffff751224 */ /* 0x000fc600078e007b */
[----:B------:R-:W3:Y:S04]  /*b0b0*/  LDL R123, [R1+0x184] ;  /* 0x00018400017b7983 */ /* 0x000ee80000100800 */
[----:B------:R1:W3:Y:S01]  /*b0c0*/  @P1 LDG.E.U16 R115, desc[UR6][R116.64] ;  /* 0x0000000674731981 */ /* 0x0002e2000c1e1500 */
[----:B------:R-:W-:Y:S02]  /*b0d0*/  ISETP.GT.AND P1, PT, R130, 0x6d, PT ;  /* 0x0000006d8200780c */ /* 0x000fe40003f24270 */
[----:B-1----:R-:W-:-:S06]  /*b0e0*/  PRMT R116, RZ, 0x7610, R116 ;  /* 0x00007610ff747816 */ /* 0x002fcc0000000074 */
[----:B--2---:R4:W2:Y:S01]  /*b0f0*/  @P0 LDG.E.U16 R116, desc[UR6][R118.64] ;  /* 0x0000000676740981 */ /* 0x0048a2000c1e1500 */
[----:B------:R-:W-:-:S04]  /*b100*/  ISETP.GT.AND P0, PT, R130, 0x6e, PT ;  /* 0x0000006e8200780c */ /* 0x000fc80003f04270 */
[----:B----4-:R-:W-:Y:S02]  /*b110*/  @P1 IMAD.MOV.U32 R118, RZ, RZ, R120 ;  /* 0x000000ffff761224 */ /* 0x010fe400078e0078 */
[----:B------:R-:W-:-:S07]  /*b120*/  @P1 IMAD.MOV.U32 R119, RZ, RZ, R121 ;  /* 0x000000ffff771224 */ /* 0x000fce00078e0079 */
[----:B------:R-:W-:Y:S02]  /*b130*/  @P0 IMAD.MOV.U32 R120, RZ, RZ, R0 ;  /* 0x000000ffff780224 */ /* 0x000fe400078e0000 */
[----:B------:R-:W4:Y:S01]  /*b140*/  LDL R0, [R1+0x180] ;  /* 0x0001800001007983 */ /* 0x000f220000100800 */
[----:B------:R-:W-:-:S03]  /*b150*/  @P0 IMAD.MOV.U32 R121, RZ, RZ, R113 ;  /* 0x000000ffff790224 */ /* 0x000fc600078e0071 */
[----:B------:R-:W2:Y:S01]  /*b160*/  LDL R113, [R1+0x17c] ;  /* 0x00017c0001717983 */ /* 0x000ea20000100800 */
[----:B------:R-:W-:-:S06]  /*b170*/  PRMT R117, RZ, 0x7610, R117 ;  /* 0x00007610ff757816 */ /* 0x000fcc0000000075 */
[----:B------:R1:W2:Y:S01]  /*b180*/  @P1 LDG.E.U16 R117, desc[UR6][R118.64] ;  /* 0x0000000676751981 */ /* 0x0002a2000c1e1500 */
[----:B------:R-:W-:Y:S02]  /*b190*/  ISETP.GT.AND P1, PT, R130, 0x6f, PT ;  /* 0x0000006f8200780c */ /* 0x000fe40003f24270 */
[----:B-1----:R-:W-:-:S06]  /*b1a0*/  PRMT R118, RZ, 0x7610, R118 ;  /* 0x00007610ff767816 */ /* 0x002fcc0000000076 */
[----:B------:R1:W2:Y:S01]  /*b1b0*/  @P0 LDG.E.U16 R118, desc[UR6][R120.64] ;  /* 0x0000000678760981 */ /* 0x0002a2000c1e1500 */
[C---:B------:R-:W-:Y:S02]  /*b1c0*/  ISETP.GT.AND P0, PT, R130.reuse, 0x71, PT ;  /* 0x000000718200780c */ /* 0x040fe40003f04270 */
[----:B------:R-:W-:Y:S02]  /*b1d0*/  PRMT R119, RZ, 0x7610, R119 ;  /* 0x00007610ff777816 */ /* 0x000fe40000000077 */
[----:B-1----:R-:W-:Y:S02]  /*b1e0*/  @P1 IMAD.MOV.U32 R120, RZ, RZ, R126 ;  /* 0x000000ffff781224 */ /* 0x002fe400078e007e */
[----:B------:R-:W-:Y:S01]  /*b1f0*/  @P1 IMAD.MOV.U32 R121, RZ, RZ, R127 ;  /* 0x000000ffff791224 */ /* 0x000fe200078e007f */
[----:B------:R-:W2:Y:S04]  /*b200*/  LDL R126, [R1+0x168] ;  /* 0x00016800017e7983 */ /* 0x000ea80000100800 */
[----:B------:R1:W2:Y:S01]  /*b210*/  @P1 LDG.E.U16 R119, desc[UR6][R120.64] ;  /* 0x0000000678771981 */ /* 0x0002a2000c1e1500 */
[----:B------:R-:W-:-:S03]  /*b220*/  ISETP.GT.AND P1, PT, R130, 0x72, PT ;  /* 0x000000728200780c */ /* 0x000fc60003f24270 */
[----:B------:R-:W2:Y:S01]  /*b230*/  LDL R127, [R1+0x164] ;  /* 0x00016400017f7983 */ /* 0x000ea20000100800 */
[----:B-1----:R-:W-:Y:S02]  /*b240*/  @P0 IMAD.MOV.U32 R120, RZ, RZ, R124 ;  /* 0x000000ffff780224 */ /* 0x002fe400078e007c */
[----:B------:R-:W-:Y:S01]  /*b250*/  @P0 IMAD.MOV.U32 R121, RZ, RZ, R125 ;  /* 0x000000ffff790224 */ /* 0x000fe200078e007d */
[----:B------:R-:W2:Y:S04]  /*b260*/  LDL R124, [R1+0x170] ;  /* 0x00017000017c7983 */ /* 0x000ea80000100800 */
[----:B------:R3:W2:Y:S01]  /*b270*/  @P0 LDG.E.U16 R184, desc[UR6][R120.64] ;  /* 0x0000000678b80981 */ /* 0x0006a2000c1e1500 */
[----:B------:R-:W-:-:S03]  /*b280*/  ISETP.GT.AND P0, PT, R130, 0x73, PT ;  /* 0x000000738200780c */ /* 0x000fc60003f04270 */
[----:B------:R-:W2:Y:S01]  /*b290*/  LDL R125, [R1+0x16c] ;  /* 0x00016c00017d7983 */ /* 0x000ea20000100800 */
[----:B---3--:R-:W-:Y:S02]  /*b2a0*/  @P1 IMAD.MOV.U32 R120, RZ, RZ, R122 ;  /* 0x000000ffff781224 */ /* 0x008fe400078e007a */
[----:B------:R-:W-:-:S05]  /*b2b0*/  @P1 IMAD.MOV.U32 R121, RZ, RZ, R123 ;  /* 0x000000ffff791224 */ /* 0x000fca00078e007b */
[----:B------:R1:W3:Y:S02]  /*b2c0*/  @P1 LDG.E.U16 R168, desc[UR6][R120.64] ;  /* 0x0000000678a81981 */ /* 0x0002e4000c1e1500 */
[----:B----4-:R-:W-:Y:S02]  /*b2d0*/  @P0 IMAD.MOV.U32 R122, RZ, RZ, R0 ;  /* 0x000000ffff7a0224 */ /* 0x010fe400078e0000 */
[----:B------:R-:W4:Y:S01]  /*b2e0*/  LDL R0, [R1+0x160] ;  /* 0x0001600001007983 */ /* 0x000f220000100800 */
[----:B--2---:R-:W-:-:S03]  /*b2f0*/  @P0 IMAD.MOV.U32 R123, RZ, RZ, R113 ;  /* 0x000000ffff7b0224 */ /* 0x004fc600078e0071 */
[----:B------:R-:W2:Y:S01]  /*b300*/  LDL R113, [R1+0x15c] ;  /* 0x00015c0001717983 */ /* 0x000ea20000100800 */
[----:B------:R-:W-:Y:S02]  /*b310*/  ISETP.GT.AND P1, PT, R130, 0x74, PT ;  /* 0x000000748200780c */ /* 0x000fe40003f24270 */
[----:B-1----:R-:W-:Y:S02]  /*b320*/  PRMT R120, RZ, 0x7610, R120 ;  /* 0x00007610ff787816 */ /* 0x002fe40000000078 */
[----:B------:R-:W-:-:S04]  /*b330*/  PRMT R121, RZ, 0x7610, R121 ;  /* 0x00007610ff797816 */ /* 0x000fc80000000079 */
[----:B------:R1:W3:Y:S01]  /*b340*/  @P0 LDG.E.U16 R120, desc[UR6][R122.64] ;  /* 0x000000067a780981 */ /* 0x0002e2000c1e1500 */
[----:B------:R-:W-:-:S04]  /*b350*/  ISETP.GT.AND P0, PT, R130, 0x75, PT ;  /* 0x000000758200780c */ /* 0x000fc80003f04270 */
[----:B-1----:R-:W-:Y:S02]  /*b360*/  @P1 IMAD.MOV.U32 R122, RZ, RZ, R128 ;  /* 0x000000ffff7a1224 */ /* 0x002fe400078e0080 */
[----:B------:R-:W-:Y:S01]  /*b370*/  @P1 IMAD.MOV.U32 R123, RZ, RZ, R129 ;  /* 0x000000ffff7b1224 */ /* 0x000fe200078e0081 */
[----:B------:R-:W3:Y:S04]  /*b380*/  LDL R128, [R1+0x150] ;  /* 0x0001500001807983 */ /* 0x000ee80000100800 */
[----:B------:R1:W3:Y:S04]  /*b390*/  @P1 LDG.E.U16 R121, desc[UR6][R122.64] ;  /* 0x000000067a791981 */ /* 0x0002e8000c1e1500 */
[----:B------:R-:W3:Y:S01]  /*b3a0*/  LDL R129, [R1+0x14c] ;  /* 0x00014c0001817983 */ /* 0x000ee20000100800 */
[----:B-1----:R-:W-:-:S02]  /*b3b0*/  PRMT R122, RZ, 0x7610, R122 ;  /* 0x00007610ff7a7816 */ /* 0x002fc4000000007a */
[----:B------:R-:W-:-:S04]  /*b3c0*/  ISETP.GT.AND P1, PT, R130, 0x76, PT ;  /* 0x000000768200780c */ /* 0x000fc80003f24270 */
[----:B------:R1:W3:Y:S01]  /*b3d0*/  @P0 LDG.E.U16 R122, desc[UR6][R124.64] ;  /* 0x000000067c7a0981 */ /* 0x0002e2000c1e1500 */
[----:B------:R-:W-:-:S08]  /*b3e0*/  ISETP.GT.AND P0, PT, R130, 0x77, PT ;  /* 0x000000778200780c */ /* 0x000fd00003f04270 */
[----:B-1----:R-:W-:Y:S02]  /*b3f0*/  @P1 IMAD.MOV.U32 R124, RZ, RZ, R126 ;  /* 0x000000ffff7c1224 */ /* 0x002fe400078e007e */
[----:B------:R-:W-:-:S03]  /*b400*/  @P1 IMAD.MOV.U32 R125, RZ, RZ, R127 ;  /* 0x000000ffff7d1224 */ /* 0x000fc600078e007f */
[----:B----4-:R-:W-:Y:S02]  /*b410*/  @P0 IMAD.MOV.U32 R126, RZ, RZ, R0 ;  /* 0x000000ffff7e0224 */ /* 0x010fe400078e0000 */
[----:B------:R-:W4:Y:S01]  /*b420*/  LDL R0, [R1+0x140] ;  /* 0x0001400001007983 */ /* 0x000f220000100800 */
[----:B--2---:R-:W-:-:S03]  /*b430*/  @P0 IMAD.MOV.U32 R127, RZ, RZ, R113 ;  /* 0x000000ffff7f0224 */ /* 0x004fc600078e0071 */
[----:B------:R-:W2:Y:S01]  /*b440*/  LDL R113, [R1+0x13c] ;  /* 0x00013c0001717983 */ /* 0x000ea20000100800 */
[----:B------:R-:W-:-:S06]  /*b450*/  PRMT R123, RZ, 0x7610, R123 ;  /* 0x00007610ff7b7816 */ /* 0x000fcc000000007b */
[----:B------:R1:W2:Y:S01]  /*b460*/  @P1 LDG.E.U16 R123, desc[UR6][R124.64] ;  /* 0x000000067c7b1981 */ /* 0x0002a2000c1e1500 */
[----:B------:R-:W-:Y:S02]  /*b470*/  ISETP.GT.AND P1, PT, R130, 0x79, PT ;  /* 0x000000798200780c */ /* 0x000fe40003f24270 */
[----:B-1----:R-:W-:-:S06]  /*b480*/  PRMT R124, RZ, 0x7610, R124 ;  /* 0x00007610ff7c7816 */ /* 0x002fcc000000007c */
[----:B------:R3:W2:Y:S01]  /*b490*/  @P0 LDG.E.U16 R124, desc[UR6][R126.64] ;  /* 0x000000067e7c0981 */ /* 0x0006a2000c1e1500 */
[----:B------:R-:W-:-:S04]  /*b4a0*/  ISETP.GT.AND P0, PT, R130, 0x7a, PT ;  /* 0x0000007a8200780c */ /* 0x000fc80003f04270 */
[----:B---3--:R-:W-:Y:S02]  /*b4b0*/  @P1 IMAD.MOV.U32 R126, RZ, RZ, R128 ;  /* 0x000000ffff7e1224 */ /* 0x008fe400078e0080 */
[----:B------:R-:W-:Y:S01]  /*b4c0*/  @P1 IMAD.MOV.U32 R127, RZ, RZ, R129 ;  /* 0x000000ffff7f1224 */ /* 0x000fe200078e0081 */
[----:B------:R-:W3:Y:S04]  /*b4d0*/  LDL R128, [R1+0x138] ;  /* 0x0001380001807983 */ /* 0x000ee80000100800 */
[----:B------:R-:W3:Y:S04]  /*b4e0*/  LDL R129, [R1+0x134] ;  /* 0x0001340001817983 */ /* 0x000ee80000100800 */
[----:B------:R1:W3:Y:S01]  /*b4f0*/  @P1 LDG.E.U16 R183, desc[UR6][R126.64] ;  /* 0x000000067eb71981 */ /* 0x0002e2000c1e1500 */
[----:B------:R-:W-:Y:S01]  /*b500*/  ISETP.GT.AND P1, PT, R130, 0x7b, PT ;  /* 0x0000007b8200780c */ /* 0x000fe20003f24270 */
[----:B-1----:R-:W-:-:S02]  /*b510*/  @P0 IMAD.MOV.U32 R126, RZ, RZ, R131 ;  /* 0x000000ffff7e0224 */ /* 0x002fc400078e0083 */
[----:B------:R-:W-:Y:S01]  /*b520*/  @P0 IMAD.MOV.U32 R127, RZ, RZ, R132 ;  /* 0x000000ffff7f0224 */ /* 0x000fe200078e0084 */
[----:B------:R-:W3:Y:S04]  /*b530*/  LDL R131, [R1+0x128] ;  /* 0x0001280001837983 */ /* 0x000ee80000100800 */
[----:B------:R-:W3:Y:S04]  /*b540*/  LDL R132, [R1+0x124] ;  /* 0x0001240001847983 */ /* 0x000ee80000100800 */
[----:B------:R4:W3:Y:S02]  /*b550*/  @P0 LDG.E.U16 R167, desc[UR6][R126.64] ;  /* 0x000000067ea70981 */ /* 0x0008e4000c1e1500 */
[----:B----4-:R-:W-:-:S02]  /*b560*/  @P1 IMAD.MOV.U32 R126, RZ, RZ, R0 ;  /* 0x000000ffff7e1224 */ /* 0x010fc400078e0000 */
[----:B------:R-:W4:Y:S01]  /*b570*/  LDL R0, [R1+0x120] ;  /* 0x0001200001007983 */ /* 0x000f220000100800 */
[----:B--2---:R-:W-:-:S03]  /*b580*/  @P1 IMAD.MOV.U32 R127, RZ, RZ, R113 ;  /* 0x000000ffff7f1224 */ /* 0x004fc600078e0071 */
[----:B------:R-:W2:Y:S01]  /*b590*/  LDL R113, [R1+0x11c] ;  /* 0x00011c0001717983 */ /* 0x000ea20000100800 */
[----:B------:R-:W-:Y:S02]  /*b5a0*/  PRMT R125, RZ, 0x7610, R125 ;  /* 0x00007610ff7d7816 */ /* 0x000fe4000000007d */
[----:B------:R-:W-:-:S04]  /*b5b0*/  ISETP.GT.AND P0, PT, R130, 0x7c, PT ;  /* 0x0000007c8200780c */ /* 0x000fc80003f04270 */
[----:B------:R1:W2:Y:S01]  /*b5c0*/  @P1 LDG.E.U16 R125, desc[UR6][R126.64] ;  /* 0x000000067e7d1981 */ /* 0x0002a2000c1e1500 */
[C---:B------:R-:W-:Y:S02]  /*b5d0*/  ISETP.GT.AND P1, PT, R130.reuse, 0x7d, PT ;  /* 0x0000007d8200780c */ /* 0x040fe40003f24270 */
[----:B------:R-:W-:Y:S02]  /*b5e0*/  ISETP.GT.AND P2, PT, R130, 0x7e, PT ;  /* 0x0000007e8200780c */ /* 0x000fe40003f44270 */
[----:B-1----:R-:W-:Y:S02]  /*b5f0*/  PRMT R126, RZ, 0x7610, R126 ;  /* 0x00007610ff7e7816 */ /* 0x002fe4000000007e */
[----:B------:R-:W-:Y:S02]  /*b600*/  PRMT R127, RZ, 0x7610, R127 ;  /* 0x00007610ff7f7816 */ /* 0x000fe4000000007f */
[----:B0-----:R-:W-:Y:S02]  /*b610*/  LOP3.LUT R133, R133, 0x7f, RZ, 0xc0, !PT ;  /* 0x0000007f85857812 */ /* 0x001fe400078ec0ff */
[----:B---3--:R0:W3:Y:S03]  /*b620*/  @P0 LDG.E.U16 R126, desc[UR6][R128.64] ;  /* 0x00000006807e0981 */ /* 0x0080e6000c1e1500 */
[----:B0-----:R-:W-:-:S02]  /*b630*/  @P1 IMAD.MOV.U32 R128, RZ, RZ, R134 ;  /* 0x000000ffff801224 */ /* 0x001fc400078e0086 */
[----:B------:R-:W-:Y:S01]  /*b640*/  @P1 IMAD.MOV.U32 R129, RZ, RZ, R135 ;  /* 0x000000ffff811224 */ /* 0x000fe200078e0087 */
[----:B------:R-:W-:Y:S01]  /*b650*/  ISETP.GE.AND P0, PT, R133, R130, PT ;  /* 0x000000828500720c */ /* 0x000fe20003f06270 */
[----:B------:R-:W3:Y:S04]  /*b660*/  LDL R135, [R1+0xd4] ;  /* 0x0000d40001877983 */ /* 0x000ee80000100800 */
[----:B------:R0:W3:Y:S01]  /*b670*/  @P1 LDG.E.U16 R127, desc[UR6][R128.64] ;  /* 0x00000006807f1981 */ /* 0x0000e2000c1e1500 */
[----:B------:R-:W-:Y:S01]  /*b680*/  ISETP.GT.AND P1, PT, R130, 0x7f, PT ;  /* 0x0000007f8200780c */ /* 0x000fe20003f24270 */
[----:B------:R-:W-:Y:S02]  /*b690*/  @P2 IMAD.MOV.U32 R130, RZ, RZ, R131 ;  /* 0x000000ffff822224 */ /* 0x000fe400078e0083 */
[----:B------:R-:W3:Y:S01]  /*b6a0*/  LDL R134, [R1+0xd8] ;  /* 0x0000d80001867983 */ /* 0x000ee20000100800 */
[----:B------:R-:W-:Y:S01]  /*b6b0*/  @P2 IMAD.MOV.U32 R131, RZ, RZ, R132 ;  /* 0x000000ffff832224 */ /* 0x000fe200078e0084 */
[----:B0-----:R-:W-:-:S06]  /*b6c0*/  PRMT R128, RZ, 0x7610, R128 ;  /* 0x00007610ff807816 */ /* 0x001fcc0000000080 */
[----:B------:R4:W3:Y:S02]  /*b6d0*/  @P2 LDG.E.U16 R128, desc[UR6][R130.64] ;  /* 0x0000000682802981 */ /* 0x0008e4000c1e1500 */
[----:B----4-:R-:W-:Y:S02]  /*b6e0*/  @P1 IMAD.MOV.U32 R130, RZ, RZ, R0 ;  /* 0x000000ffff821224 */ /* 0x010fe400078e0000 */
[----:B------:R-:W4:Y:S01]  /*b6f0*/  LDL R0, [R1+0x58] ;  /* 0x0000580001007983 */ /* 0x000f220000100800 */
[----:B--2---:R-:W-:-:S03]  /*b700*/  @P1 IMAD.MOV.U32 R131, RZ, RZ, R113 ;  /* 0x000000ffff831224 */ /* 0x004fc600078e0071 */
[----:B------:R-:W2:Y:S01]  /*b710*/  LDL R113, [R1+0x48] ;  /* 0x0000480001717983 */ /* 0x000ea20000100800 */
[----:B------:R-:W-:-:S06]  /*b720*/  PRMT R129, RZ, 0x7610, R129 ;  /* 0x00007610ff817816 */ /* 0x000fcc0000000081 */
[----:B------:R0:W2:Y:S01]  /*b730*/  @P1 LDG.E.U16 R129, desc[UR6][R130.64] ;  /* 0x0000000682811981 */ /* 0x0000a2000c1e1500 */
[----:B------:R-:W-:Y:S01]  /*b740*/  BAR.SYNC.DEFER_BLOCKING 0x0 ;  /* 0x0000000000007b1d */ /* 0x000fe20000010000 */
[----:B------:R-:W-:Y:S02]  /*b750*/  @!P0 IMAD.MOV.U32 R132, RZ, RZ, R22 ;  /* 0x000000ffff848224 */ /* 0x000fe400078e0016 */
[----:B------:R-:W-:Y:S01]  /*b760*/  @!P0 IMAD.MOV.U32 R133, RZ, RZ, R12 ;  /* 0x000000ffff858224 */ /* 0x000fe200078e000c */
[----:B0-----:R-:W-:Y:S02]  /*b770*/  PRMT R130, RZ, 0x7610, R130 ;  /* 0x00007610ff827816 */ /* 0x001fe40000000082 */
[----:B------:R-:W-:-:S04]  /*b780*/  PRMT R131, RZ, 0x7610, R131 ;  /* 0x00007610ff837816 */ /* 0x000fc80000000083 */
[----:B------:R0:W2:Y:S02]  /*b790*/  @!P0 LDG.E.U16 R130, desc[UR6][R132.64] ;  /* 0x0000000684828981 */ /* 0x0000a4000c1e1500 */
[----:B0-----:R-:W-:Y:S02]  /*b7a0*/  @!P0 IMAD.MOV.U32 R132, RZ, RZ, R138 ;  /* 0x000000ffff848224 */ /* 0x001fe400078e008a */
[----:B------:R-:W-:-:S05]  /*b7b0*/  @!P0 IMAD.MOV.U32 R133, RZ, RZ, R139 ;  /* 0x000000ffff858224 */ /* 0x000fca00078e008b */
[----:B------:R0:W2:Y:S02]  /*b7c0*/  @!P0 LDG.E.U16 R131, desc[UR6][R132.64] ;  /* 0x0000000684838981 */ /* 0x0000a4000c1e1500 */
[----:B0-----:R-:W-:Y:S02]  /*b7d0*/  PRMT R132, RZ, 0x7610, R132 ;  /* 0x00007610ff847816 */ /* 0x001fe40000000084 */
[----:B------:R-:W-:-:S04]  /*b7e0*/  PRMT R133, RZ, 0x7610, R133 ;  /* 0x00007610ff857816 */ /* 0x000fc80000000085 */
[----:B---3--:R0:W3:Y:S02]  /*b7f0*/  @!P0 LDG.E.U16 R132, desc[UR6][R134.64] ;  /* 0x0000000686848981 */ /* 0x0080e4000c1e1500 */
[----:B0-----:R-:W-:Y:S02]  /*b800*/  @!P0 IMAD.MOV.U32 R134, RZ, RZ, R136 ;  /* 0x000000ffff868224 */ /* 0x001fe400078e0088 */
[----:B------:R-:W-:-:S05]  /*b810*/  @!P0 IMAD.MOV.U32 R135, RZ, RZ, R137 ;  /* 0x000000ffff878224 */ /* 0x000fca00078e0089 */
[----:B------:R0:W3:Y:S02]  /*b820*/  @!P0 LDG.E.U16 R133, desc[UR6][R134.64] ;  /* 0x0000000686858981 */ /* 0x0000e4000c1e1500 */
[----:B0-----:R-:W-:Y:S02]  /*b830*/  PRMT R134, RZ, 0x7610, R134 ;  /* 0x00007610ff867816 */ /* 0x001fe40000000086 */
[----:B------:R-:W-:Y:S01]  /*b840*/  PRMT R135, RZ, 0x7610, R135 ;  /* 0x00007610ff877816 */ /* 0x000fe20000000087 */
[----:B------:R0:W-:Y:S04]  /*b850*/  STL [R1+0x584], R22 ;  /* 0x0005841601007387 */ /* 0x0001e80000100800 */
[----:B------:R1:W-:Y:S01]  /*b860*/  STL [R1+0x580], R12 ;  /* 0x0005800c01007387 */ /* 0x0003e20000100800 */
[----:B------:R-:W-:-:S02]  /*b870*/  @!P0 IMAD.MOV.U32 R138, RZ, RZ, R209 ;  /* 0x000000ffff8a8224 */ /* 0x000fc400078e00d1 */
[----:B------:R-:W-:Y:S01]  /*b880*/  @!P0 IMAD.MOV.U32 R139, RZ, RZ, R204 ;  /* 0x000000ffff8b8224 */ /* 0x000fe200078e00cc */
[----:B0-----:R-:W3:Y:S04]  /*b890*/  LDL R22, [R1+0x8c] ;  /* 0x00008c0001167983 */ /* 0x001ee80000100800 */
[----:B-1----:R-:W3:Y:S04]  /*b8a0*/  LDL R12, [R1+0x90] ;  /* 0x00009000010c7983 */ /* 0x002ee80000100800 */
[----:B------:R0:W-:Y:S02]  /*b8b0*/  STS.U16 [R2+UR4], R140 ;  /* 0x0000008c02007988 */ /* 0x0001e40008000404 */
[----:B0-----:R-:W-:-:S02]  /*b8c0*/  @!P0 IMAD.MOV.U32 R140, RZ, RZ, R96 ;  /* 0x000000ffff8c8224 */ /* 0x001fc400078e0060 */
[----:B----4-:R-:W-:Y:S02]  /*b8d0*/  @!P0 IMAD.MOV.U32 R136, RZ, RZ, R0 ;  /* 0x000000ffff888224 */ /* 0x010fe400078e0000 */
[----:B------:R-:W4:Y:S01]  /*b8e0*/  LDL R0, [R1+0x44] ;  /* 0x0000440001007983 */ /* 0x000f220000100800 */
[----:B--2---:R-:W-:-:S03]  /*b8f0*/  @!P0 IMAD.MOV.U32 R137, RZ, RZ, R113 ;  /* 0x000000ffff898224 */ /* 0x004fc600078e0071 */
[----:B------:R-:W2:Y:S04]  /*b900*/  LDL R113, [R1+0xd0] ;  /* 0x0000d00001717983 */ /* 0x000ea80000100800 */
[----:B------:R0:W3:Y:S04]  /*b910*/  @!P0 LDG.E.U16 R134, desc[UR6][R136.64] ;  /* 0x0000000688868981 */ /* 0x0000e8000c1e1500 */
[----:B------:R1:W-:Y:S01]  /*b920*/  STL [R1+0x5a0], R252 ;  /* 0x0005a0fc01007387 */ /* 0x0003e20000100800 */
[----:B0-----:R-:W-:Y:S02]  /*b930*/  @!P0 IMAD.MOV.U32 R136, RZ, RZ, R252 ;  /* 0x000000ffff888224 */ /* 0x001fe400078e00fc */
[----:B------:R-:W-:Y:S01]  /*b940*/  @!P0 IMAD.MOV.U32 R137, RZ, RZ, R249 ;  /* 0x000000ffff898224 */ /* 0x000fe200078e00f9 */
[----:B-1----:R-:W4:Y:S04]  /*b950*/  LDL R252, [R1+0xcc] ;  /* 0x0000cc0001fc7983 */ /* 0x002f280000100800 */
[----:B------:R0:W3:Y:S04]  /*b960*/  @!P0 LDG.E.U16 R135, desc[UR6][R136.64] ;  /* 0x0000000688878981 */ /* 0x0000e8000c1e1500 */
[----:B------:R1:W-:Y:S01]  /*b970*/  STL [R1+0x588], R249 ;  /* 0x000588f901007387 */ /* 0x0003e20000100800 */
[----:B0-----:R-:W-:-:S03]  /*b980*/  PRMT R136, RZ, 0x7610, R136 ;  /* 0x00007610ff887816 */ /* 0x001fc60000000088 */
[----:B-1----:R-:W3:Y:S04]  /*b990*/  LDL.LU R249, [R1+0x18] ;  /* 0x0000180001f97983 */ /* 0x002ee80000300800 */
[----:B------:R0:W-:Y:S04]  /*b9a0*/  STL [R1+0x590], R209 ;  /* 0x000590d101007387 */ /* 0x0001e80000100800 */
[----:B------:R1:W3:Y:S04]  /*b9b0*/  @!P0 LDG.E.U16 R136, desc[UR6][R138.64] ;  /* 0x000000068a888981 */ /* 0x0002e8000c1e1500 */
[----:B0-----:R-:W3:Y:S04]  /*b9c0*/  LDL.LU R209, [R1+0x30] ;  /* 0x0000300001d17983 */ /* 0x001ee80000300800 */
[----:B------:R0:W-:Y:S01]  /*b9d0*/  STL [R1+0x58c], R204 ;  /* 0x00058ccc01007387 */ /* 0x0001e20000100800 */
[----:B-1----:R-:W-:-:S02]  /*b9e0*/  @!P0 IMAD.MOV.U32 R138, RZ, RZ, R104 ;  /* 0x000000ffff8a8224 */ /* 0x002fc400078e0068 */
[----:B------:R-:W-:Y:S01]  /*b9f0*/  @!P0 IMAD.MOV.U32 R139, RZ, RZ, R17 ;  /* 0x000000ffff8b8224 */ /* 0x000fe200078e0011 */
[----:B0-----:R-:W3:Y:S04]  /*ba00*/  LDL.LU R204, [R1+0x28] ;  /* 0x0000280001cc7983 */ /* 0x001ee80000300800 */
[----:B------:R0:W-:Y:S04]  /*ba10*/  STL [R1+0x598], R104 ;  /* 0x0005986801007387 */ /* 0x0001e80000100800 */
[----:B0-----:R-:W3:Y:S04]  /*ba20*/  LDL.LU R104, [R1+0x40] ;  /* 0x0000400001687983 */ /* 0x001ee80000300800 */
[----:B------:R0:W-:Y:S04]  /*ba30*/  STL [R1+0x594], R17 ;  /* 0x0005941101007387 */ /* 0x0001e80000100800 */
[----:B0-----:R-:W3:Y:S04]  /*ba40*/  LDL R17, [R1+0x110] ;  /* 0x0001100001117983 */ /* 0x001ee80000100800 */
[----:B------:R0:W-:Y:S04]  /*ba50*/  STL [R1+0x5a4], R96 ;  /* 0x0005a46001007387 */ /* 0x0001e80000100800 */
[----:B0-----:R-:W3:Y:S01]  /*ba60*/  LDL R96, [R1+0x10c] ;  /* 0x00010c0001607983 */ /* 0x001ee20000100800 */
[----:B------:R-:W-:Y:S01]  /*ba70*/  PRMT R137, RZ, 0x7610, R137 ;  /* 0x00007610ff897816 */ /* 0x000fe20000000089 */
[----:B------:R-:W-:-:S05]  /*ba80*/  @!P0 IMAD.MOV.U32 R141, RZ, RZ, R6 ;  /* 0x000000ffff8d8224 */ /* 0x000fca00078e0006 */
[----:B------:R0:W3:Y:S02]  /*ba90*/  @!P0 LDG.E.U16 R137, desc[UR6][R138.64] ;  /* 0x000000068a898981 */ /* 0x0000e4000c1e1500 */
[----:B0-----:R-:W-:Y:S02]  /*baa0*/  PRMT R138, RZ, 0x7610, R138 ;  /* 0x00007610ff8a7816 */ /* 0x001fe4000000008a */
[----:B------:R-:W-:-:S04]  /*bab0*/  PRMT R139, RZ, 0x7610, R139 ;  /* 0x00007610ff8b7816 */ /* 0x000fc8000000008b */
[----:B------:R3:W3:Y:S04]  /*bac0*/  @!P0 LDG.E.U16 R138, desc[UR6][R140.64] ;  /* 0x000000068c8a8981 */ /* 0x0006e8000c1e1500 */
[----:B------:R-:W-:Y:S04]  /*bad0*/  STS.U16 [R2+UR4+0x400], R143 ;  /* 0x0004008f02007988 */ /* 0x000fe80008000404 */
[----:B------:R-:W-:Y:S04]  /*bae0*/  STS.U16 [R2+UR4+0x800], R142 ;  /* 0x0008008e02007988 */ /* 0x000fe80008000404 */
[----:B------:R0:W-:Y:S04]  /*baf0*/  STL [R1+0x59c], R6 ;  /* 0x00059c0601007387 */ /* 0x0001e80000100800 */
[----:B------:R1:W-:Y:S04]  /*bb00*/  STS.U16 [R2+UR4+0x1000], R144 ;  /* 0x0010009002007988 */ /* 0x0003e80008000404 */
[----:B0-----:R-:W3:Y:S01]  /*bb10*/  LDL R6, [R1+0xc8] ;  /* 0x0000c80001067983 */ /* 0x001ee20000100800 */
[----:B--2---:R-:W-:-:S02]  /*bb20*/  @!P0 IMAD.MOV.U32 R142, RZ, RZ, R113 ;  /* 0x000000ffff8e8224 */ /* 0x004fc400078e0071 */
[----:B----4-:R-:W-:Y:S02]  /*bb30*/  @!P0 IMAD.MOV.U32 R143, RZ, RZ, R252 ;  /* 0x000000ffff8f8224 */ /* 0x010fe400078e00fc */
[----:B-1----:R-:W-:Y:S02]  /*bb40*/  @!P0 IMAD.MOV.U32 R144, RZ, RZ, R0 ;  /* 0x000000ffff908224 */ /* 0x002fe400078e0000 */
[----:B------:R-:W2:Y:S01]  /*bb50*/  LDL R0, [R1+0x88] ;  /* 0x0000880001007983 */ /* 0x000ea20000100800 */
[----:B---3--:R-:W-:-:S03]  /*bb60*/  @!P0 IMAD.MOV.U32 R140, RZ, RZ, R17 ;  /* 0x000000ffff8c8224 */ /* 0x008fc600078e0011 */
[----:B------:R-:W3:Y:S01]  /*bb70*/  LDL R17, [R1+0x108] ;  /* 0x0001080001117983 */ /* 0x000ee20000100800 */
[----:B------:R-:W-:-:S05]  /*bb80*/  @!P0 IMAD.MOV.U32 R141, RZ, RZ, R96 ;  /* 0x000000ffff8d8224 */ /* 0x000fca00078e0060 */
[----:B------:R0:W4:Y:S02]  /*bb90*/  @!P0 LDG.E.U16 R139, desc[UR6][R140.64] ;  /* 0x000000068c8b8981 */ /* 0x000124000c1e1500 */
[----:B0-----:R-:W-:-:S06]  /*bba0*/  PRMT R140, RZ, 0x7610, R140 ;  /* 0x00007610ff8c7816 */ /* 0x001fcc000000008c */
[----:B------:R0:W4:Y:S02]  /*bbb0*/  @!P0 LDG.E.U16 R140, desc[UR6][R142.64] ;  /* 0x000000068e8c8981 */ /* 0x000124000c1e1500 */
[----:B0-----:R-:W-:Y:S02]  /*bbc0*/  @!P0 IMAD.MOV.U32 R143, RZ, RZ, R22 ;  /* 0x000000ffff8f8224 */ /* 0x001fe400078e0016 */
[----:B------:R-:W2:Y:S01]  /*bbd0*/  LDL R22, [R1+0x104] ;  /* 0x0001040001167983 */ /* 0x000ea20000100800 */
[----:B------:R-:W-:-:S03]  /*bbe0*/  @!P0 IMAD.MOV.U32 R142, RZ, RZ, R12 ;  /* 0x000000ffff8e8224 */ /* 0x000fc600078e000c */
[----:B------:R-:W4:Y:S01]  /*bbf0*/  LDL R12, [R1+0xc4] ;  /* 0x0000c400010c7983 */ /* 0x000f220000100800 */
[----:B------:R-:W-:-:S03]  /*bc00*/  PRMT R141, RZ, 0x7610, R141 ;  /* 0x00007610ff8d7816 */ /* 0x000fc6000000008d */
[----:B------:R0:W-:Y:S04]  /*bc10*/  STS.U16 [R2+UR4+0xc00], R145 ;  /* 0x000c009102007988 */ /* 0x0001e80008000404 */
[----:B------:R1:W4:Y:S01]  /*bc20*/  @!P0 LDG.E.U16 R141, desc[UR6][R142.64] ;  /* 0x000000068e8d8981 */ /* 0x000322000c1e1500 */
[----:B0-----:R-:W-:Y:S01]  /*bc30*/  @!P0 IMAD.MOV.U32 R145, RZ, RZ, R104 ;  /* 0x000000ffff918224 */ /* 0x001fe200078e0068 */
[----:B-1----:R-:W-:Y:S02]  /*bc40*/  PRMT R142, RZ, 0x7610, R142 ;  /* 0x00007610ff8e7816 */ /* 0x002fe4000000008e */
[----:B------:R-:W-:-:S04]  /*bc50*/  PRMT R143, RZ, 0x7610, R143 ;  /* 0x00007610ff8f7816 */ /* 0x000fc8000000008f */
[----:B------:R0:W4:Y:S04]  /*bc60*/  @!P0 LDG.E.U16 R142, desc[UR6][R144.64] ;  /* 0x00000006908e8981 */ /* 0x000128000c1e1500 */
[----:B------:R1:W-:Y:S01]  /*bc70*/  STL [R1+0x5a8], R104 ;  /* 0x0005a86801007387 */ /* 0x0003e20000100800 */
[----:B0-----:R-:W-:Y:S02]  /*bc80*/  @!P0 IMAD.MOV.U32 R144, RZ, RZ, R241 ;  /* 0x000000ffff908224 */ /* 0x001fe400078e00f1 */
[----:B------:R-:W-:Y:S01]  /*bc90*/  @!P0 IMAD.MOV.U32 R145, RZ, RZ, R240 ;  /* 0x000000ffff918224 */ /* 0x000fe200078e00f0 */
[----:B------:R0:W-:Y:S04]  /*bca0*/  STS.U16 [R2+UR4+0x1400], R147 ;  /* 0x0014009302007988 */ /* 0x0001e80008000404 */
[----:B------:R0:W4:Y:S04]  /*bcb0*/  @!P0 LDG.E.U16 R143, desc[UR6][R144.64] ;  /* 0x00000006908f8981 */ /* 0x000128000c1e1500 */
[----:B-1----:R-:W4:Y:S01]  /*bcc0*/  LDL.LU R104, [R1+0x24] ;  /* 0x0000240001687983 */ /* 0x002f220000300800 */
[----:B0-----:R-:W-:-:S03]  /*bcd0*/  @!P0 IMAD.MOV.U32 R147, RZ, RZ, R202 ;  /* 0x000000ffff938224 */ /* 0x001fc600078e00ca */
[----:B------:R0:W-:Y:S01]  /*bce0*/  STS.U16 [R2+UR4+0x1800], R146 ;  /* 0x0018009202007988 */ /* 0x0001e20008000404 */
[----:B------:R-:W-:-:S03]  /*bcf0*/  PRMT R144, RZ, 0x7610, R144 ;  /* 0x00007610ff907816 */ /* 0x000fc60000000090 */
[----:B------:R1:W-:Y:S01]  /*bd00*/  STL [R1+0x5b0], R241 ;  /* 0x0005b0f101007387 */ /* 0x0003e20000100800 */
[----:B0-----:R-:W-:-:S03]  /*bd10*/  @!P0 IMAD.MOV.U32 R146, RZ, RZ, R203 ;  /* 0x000000ffff928224 */ /* 0x001fc600078e00cb */
[----:B-1----:R-:W4:Y:S04]  /*bd20*/  LDL.LU R241, [R1+0x2c] ;  /* 0x00002c0001f17983 */ /* 0x002f280000300800 */
[----:B------:R-:W-:Y:S04]  /*bd30*/  STL [R1+0x5ac], R240 ;  /* 0x0005acf001007387 */ /* 0x000fe80000100800 */
[----:B------:R0:W-:Y:S04]  /*bd40*/  STL [R1+0x5b8], R203 ;  /* 0x0005b8cb01007387 */ /* 0x0001e80000100800 */
[----:B------:R1:W4:Y:S04]  /*bd50*/  @!P0 LDG.E.U16 R144, desc[UR6][R146.64] ;  /* 0x0000000692908981 */ /* 0x000328000c1e1500 */
[----:B0-----:R-:W4:Y:S04]  /*bd60*/  LDL.LU R203, [R1+0x38] ;  /* 0x0000380001cb7983 */ /* 0x001f280000300800 */
[----:B------:R-:W-:Y:S01]  /*bd70*/  STL [R1+0x5b4], R202 ;  /* 0x0005b4ca01007387 */ /* 0x000fe20000100800 */
[----:B-1----:R-:W-:-:S03]  /*bd80*/  @!P0 IMAD.MOV.U32 R146, RZ, RZ, R103 ;  /* 0x000000ffff928224 */ /* 0x002fc600078e0067 */
[----:B------:R0:W-:Y:S01]  /*bd90*/  STL [R1+0x5c0], R103 ;  /* 0x0005c06701007387 */ /* 0x0001e20000100800 */
[----:B------:R-:W-:-:S03]  /*bda0*/  @!P0 IMAD.MOV.U32 R147, RZ, RZ, R15 ;  /* 0x000000ffff938224 */ /* 0x000fc600078e000f */
[----:B------:R1:W-:Y:S04]  /*bdb0*/  STS.U16 [R2+UR4+0x1c00], R149 ;  /* 0x001c009502007988 */ /* 0x0003e80008000404 */
[----:B0-----:R-:W4:Y:S04]  /*bdc0*/  LDL.LU R103, [R1+0x7c] ;  /* 0x00007c0001677983 */ /* 0x001f280000300800 */
[----:B------:R0:W-:Y:S01]  /*bdd0*/  STL [R1+0x5bc], R15 ;  /* 0x0005bc0f01007387 */ /* 0x0001e20000100800 */
[----:B-1----:R-:W-:-:S03]  /*bde0*/  @!P0 IMAD.MOV.U32 R149, RZ, RZ, R5 ;  /* 0x000000ffff958224 */ /* 0x002fc600078e0005 */
[----:B0-----:R-:W4:Y:S04]  /*bdf0*/  LDL.LU R15, [R1+0x74] ;  /* 0x00007400010f7983 */ /* 0x001f280000300800 */
[----:B------:R-:W-:Y:S04]  /*be00*/  STL [R1+0x5c8], R95 ;  /* 0x0005c85f01007387 */ /* 0x000fe80000100800 */
[----:B------:R0:W-:Y:S04]  /*be10*/  STL [R1+0x5c4], R5 ;  /* 0x0005c40501007387 */ /* 0x0001e80000100800 */
[----:B0-----:R-:W4:Y:S01]  /*be20*/  LDL.LU R5, [R1+0x84] ;  /* 0x0000840001057983 */ /* 0x001f220000300800 */
[----:B------:R-:W-:-:S03]  /*be30*/  PRMT R145, RZ, 0x7610, R145 ;  /* 0x00007610ff917816 */ /* 0x000fc60000000091 */
[----:B------:R0:W-:Y:S04]  /*be40*/  STS.U16 [R2+UR4+0x2000], R148 ;  /* 0x0020009402007988 */ /* 0x0001e80008000404 */
[----:B------:R1:W4:Y:S01]  /*be50*/  @!P0 LDG.E.U16 R145, desc[UR6][R146.64] ;  /* 0x0000000692918981 */ /* 0x000322000c1e1500 */
[----:B0-----:R-:W-:Y:S01]  /*be60*/  @!P0 IMAD.MOV.U32 R148, RZ, RZ, R95 ;  /* 0x000000ffff948224 */ /* 0x001fe200078e005f */
[----:B-1----:R-:W-:Y:S02]  /*be70*/  PRMT R146, RZ, 0x7610, R146 ;  /* 0x00007610ff927816 */ /* 0x002fe40000000092 */
[----:B------:R-:W-:-:S04]  /*be80*/  PRMT R147, RZ, 0x7610, R147 ;  /* 0x00007610ff937816 */ /* 0x000fc80000000093 */
[----:B------:R3:W4:Y:S04]  /*be90*/  @!P0 LDG.E.U16 R146, desc[UR6][R148.64] ;  /* 0x0000000694928981 */ /* 0x000728000c1e1500 */
[----:B------:R-:W-:Y:S04]  /*bea0*/  STS.U16 [R2+UR4+0x2400], R151 ;  /* 0x0024009702007988 */ /* 0x000fe80008000404 */
[----:B------:R0:W-:Y:S02]  /*beb0*/  STS.U16 [R2+UR4+0x2800], R150 ;  /* 0x0028009602007988 */ /* 0x0001e40008000404 */
[----:B0-----:R-:W-:-:S02]  /*bec0*/  @!P0 IMAD.MOV.U32 R150, RZ, RZ, R6 ;  /* 0x000000ffff968224 */ /* 0x001fc400078e0006 */
[----:B------:R-:W4:Y:S01]  /*bed0*/  LDL R6, [R1+0x558] ;  /* 0x0005580001067983 */ /* 0x000f220000100800 */
[----:B---3--:R-:W-:-:S03]  /*bee0*/  @!P0 IMAD.MOV.U32 R148, RZ, RZ, R17 ;  /* 0x000000ffff948224 */ /* 0x008fc600078e0011 */
[----:B------:R0:W-:Y:S04]  /*bef0*/  STS.U16 [R2+UR4+0x2c00], R153 ;  /* 0x002c009902007988 */ /* 0x0001e80008000404 */
[----:B------:R-:W-:Y:S04]  /*bf00*/  STS.U16 [R2+UR4+0x3000], R152 ;  /* 0x0030009802007988 */ /* 0x000fe80008000404 */
[----:B------:R-:W3:Y:S01]  /*bf10*/  LDL R17, [R1+0xfc] ;  /* 0x0000fc0001117983 */ /* 0x000ee20000100800 */
[----:B--2---:R-:W-:-:S05]  /*bf20*/  @!P0 IMAD.MOV.U32 R149, RZ, RZ, R22 ;  /* 0x000000ffff958224 */ /* 0x004fca00078e0016 */
[----:B------:R1:W2:Y:S01]  /*bf30*/  @!P0 LDG.E.U16 R147, desc[UR6][R148.64] ;  /* 0x0000000694938981 */ /* 0x0002a2000c1e1500 */
[----:B----4-:R-:W-:Y:S02]  /*bf40*/  @!P0 IMAD.MOV.U32 R151, RZ, RZ, R12 ;  /* 0x000000ffff978224 */ /* 0x010fe400078e000c */
[----:B0-----:R-:W-:Y:S01]  /*bf50*/  @!P0 IMAD.MOV.U32 R153, RZ, RZ, R209 ;  /* 0x000000ffff998224 */ /* 0x001fe200078e00d1 */
[----:B------:R-:W4:Y:S01]  /*bf60*/  LDL R12, [R1+0x100] ;  /* 0x00010000010c7983 */ /* 0x000f220000100800 */
[----:B-1----:R-:W-:-:S06]  /*bf70*/  PRMT R148, RZ, 0x7610, R148 ;  /* 0x00007610ff947816 */ /* 0x002fcc0000000094 */
[----:B------:R0:W2:Y:S02]  /*bf80*/  @!P0 LDG.E.U16 R148, desc[UR6][R150.64] ;  /* 0x0000000696948981 */ /* 0x0000a4000c1e1500 */
[----:B0-----:R-:W-:Y:S02]  /*bf90*/  @!P0 IMAD.MOV.U32 R150, RZ, RZ, R0 ;  /* 0x000000ffff968224 */ /* 0x001fe400078e0000 */
[----:B------:R-:W3:Y:S01]  /*bfa0*/  LDL R0, [R1+0xc0] ;  /* 0x0000c00001007983 */ /* 0x000ee20000100800 */
[----:B------:R-:W-:-:S03]  /*bfb0*/  PRMT R149, RZ, 0x7610, R149 ;  /* 0x00007610ff957816 */ /* 0x000fc60000000095 */
[----:B------:R0:W-:Y:S04]  /*bfc0*/  STS.U16 [R2+UR4+0x3400], R155 ;  /* 0x0034009b02007988 */ /* 0x0001e80008000404 */
[----:B------:R1:W-:Y:S01]  /*bfd0*/  STS.U16 [R2+UR4+0x3800], R154 ;  /* 0x0038009a02007988 */ /* 0x0003e20008000404 */
[----:B0-----:R-:W-:-:S03]  /*bfe0*/  @!P0 IMAD.MOV.U32 R155, RZ, RZ, R193 ;  /* 0x000000ffff9b8224 */ /* 0x001fc600078e00c1 */
[----:B------:R-:W-:Y:S01]  /*bff0*/  STS.U16 [R2+UR4+0x3c00], R157 ;  /* 0x003c009d02007988 */ /* 0x000fe20008000404 */
[----:B-1----:R-:W-:Y:S02]  /*c000*/  @!P0 IMAD.MOV.U32 R154, RZ, RZ, R196 ;  /* 0x000000ffff9a8224 */ /* 0x002fe400078e00c4 */
[----:B------:R-:W-:Y:S02]  /*c010*/  @!P0 IMAD.MOV.U32 R152, RZ, RZ, R203 ;  /* 0x000000ffff988224 */ /* 0x000fe400078e00cb */
[----:B------:R-:W-:-:S05]  /*c020*/  @!P0 IMAD.MOV.U32 R151, RZ, RZ, R5 ;  /* 0x000000ffff978224 */ /* 0x000fca00078e0005 */
[----:B------:R0:W2:Y:S02]  /*c030*/  @!P0 LDG.E.U16 R149, desc[UR6][R150.64] ;  /* 0x0000000696958981 */ /* 0x0000a4000c1e1500 */
[----:B0-----:R-:W-:Y:S02]  /*c040*/  PRMT R150, RZ, 0x7610, R150 ;  /* 0x00007610ff967816 */ /* 0x001fe40000000096 */
[----:B------:R-:W-:Y:S01]  /*c050*/  PRMT R151, RZ, 0x7610, R151 ;  /* 0x00007610ff977816 */ /* 0x000fe20000000097 */
[----:B------:R-:W-:Y:S04]  /*c060*/  STL [R1+0x5d0], R5 ;  /* 0x0005d00501007387 */ /* 0x000fe80000100800 */
[----:B------:R0:W2:Y:S04]  /*c070*/  @!P0 LDG.E.U16 R150, desc[UR6][R152.64] ;  /* 0x0000000698968981 */ /* 0x0000a8000c1e1500 */
[----:B------:R-:W-:Y:S01]  /*c080*/  STL [R1+0x5d4], R203 ;  /* 0x0005d4cb01007387 */ /* 0x000fe20000100800 */
[----:B0-----:R-:W-:-:S02]  /*c090*/  @!P0 IMAD.MOV.U32 R152, RZ, RZ, R239 ;  /* 0x000000ffff988224 */ /* 0x001fc400078e00ef */
[----:B------:R-:W-:Y:S01]  /*c0a0*/  @!P0 IMAD.MOV.U32 R153, RZ, RZ, R234 ;  /* 0x000000ffff998224 */ /* 0x000fe200078e00ea */
[----:B------:R-:W-:Y:S04]  /*c0b0*/  STL [R1+0x5cc], R209 ;  /* 0x0005ccd101007387 */ /* 0x000fe80000100800 */
[----:B------:R-:W-:Y:S04]  /*c0c0*/  STL [R1+0x5dc], R239 ;  /* 0x0005dcef01007387 */ /* 0x000fe80000100800 */
[----:B------:R0:W-:Y:S04]  /*c0d0*/  STL [R1+0x5d8], R234 ;  /* 0x0005d8ea01007387 */ /* 0x0001e80000100800 */
[----:B------:R1:W2:Y:S04]  /*c0e0*/  @!P0 LDG.E.U16 R151, desc[UR6][R152.64] ;  /* 0x0000000698978981 */ /* 0x0002a8000c1e1500 */
[----:B0-----:R-:W2:Y:S01]  /*c0f0*/  LDL.LU R234, [R1+0x78] ;  /* 0x0000780001ea7983 */ /* 0x001ea20000300800 */
[----:B-1----:R-:W-:-:S03]  /*c100*/  PRMT R152, RZ, 0x7610, R152 ;  /* 0x00007610ff987816 */ /* 0x002fc60000000098 */
[----:B------:R-:W-:Y:S04]  /*c110*/  STL [R1+0x5e4], R196 ;  /* 0x0005e4c401007387 */ /* 0x000fe80000100800 */
[----:B------:R0:W-:Y:S04]  /*c120*/  STL [R1+0x5e0], R193 ;  /* 0x0005e0c101007387 */ /* 0x0001e80000100800 */
[----:B------:R1:W2:Y:S04]  /*c130*/  @!P0 LDG.E.U16 R152, desc[UR6][R154.64] ;  /* 0x000000069a988981 */ /* 0x0002a8000c1e1500 */
[----:B0-----:R-:W2:Y:S04]  /*c140*/  LDL.LU R193, [R1+0x80] ;  /* 0x0000800001c17983 */ /* 0x001ea80000300800 */
[----:B------:R0:W-:Y:S01]  /*c150*/  STL [R1+0x5e8], R2 ;  /* 0x0005e80201007387 */ /* 0x0001e20000100800 */
[----:B-1----:R-:W-:-:S03]  /*c160*/  @!P0 IMAD.MOV.U32 R155, RZ, RZ, R13 ;  /* 0x000000ffff9b8224 */ /* 0x002fc600078e000d */
[----:B0-----:R-:W2:Y:S04]  /*c170*/  LDL.LU R2, [R1+0xb4] ;  /* 0x0000b40001027983 */ /* 0x001ea80000300800 */
[----:B------:R-:W-:Y:S04]  /*c180*/  STL [R1+0x5f0], R102 ;  /* 0x0005f06601007387 */ /* 0x000fe80000100800 */
[----:B------:R0:W-:Y:S04]  /*c190*/  STL [R1+0x5ec], R13 ;  /* 0x0005ec0d01007387 */ /* 0x0001e80000100800 */
[----:B0-----:R-:W2:Y:S04]  /*c1a0*/  LDL.LU R13, [R1+0xbc] ;  /* 0x0000bc00010d7983 */ /* 0x001ea80000300800 */
[----:B------:R-:W-:Y:S04]  /*c1b0*/  STS.U16 [R6+UR4+0x80], R156 ;  /* 0x0000809c06007988 */ /* 0x000fe80008000404 */
[----:B------:R-:W-:Y:S04]  /*c1c0*/  STS.U16 [R6+UR4+0x480], R159 ;  /* 0x0004809f06007988 */ /* 0x000fe80008000404 */
[----:B------:R-:W-:Y:S04]  /*c1d0*/  STL [R1+0x5f8], R94 ;  /* 0x0005f85e01007387 */ /* 0x000fe80000100800 */
[----:B------:R3:W-:Y:S04]  /*c1e0*/  STS.U16 [R6+UR4+0x880], R158 ;  /* 0x0008809e06007988 */ /* 0x0007e80008000404 */
[----:B------:R0:W-:Y:S01]  /*c1f0*/  STL [R1+0x5f4], R4 ;  /* 0x0005f40401007387 */ /* 0x0001e20000100800 */
[----:B---3--:R-:W-:-:S03]  /*c200*/  @!P0 IMAD.MOV.U32 R158, RZ, RZ, R0 ;  /* 0x000000ffff9e8224 */ /* 0x008fc600078e0000 */
[----:B------:R-:W3:Y:S01]  /*c210*/  LDL R0, [R1+0xf8] ;  /* 0x0000f80001007983 */ /* 0x000ee20000100800 */
[----:B------:R-:W-:-:S03]  /*c220*/  @!P0 IMAD.MOV.U32 R157, RZ, RZ, R4 ;  /* 0x000000ffff9d8224 */ /* 0x000fc600078e0004 */
[----:B0-----:R-:W3:Y:S01]  /*c230*/  LDL R4, [R1+0xf4] ;  /* 0x0000f40001047983 */ /* 0x001ee20000100800 */
[----:B------:R-:W-:Y:S01]  /*c240*/  PRMT R153, RZ, 0x7610, R153 ;  /* 0x00007610ff997816 */ /* 0x000fe20000000099 */
[----:B------:R-:W-:Y:S02]  /*c250*/  @!P0 IMAD.MOV.U32 R154, RZ, RZ, R102 ;  /* 0x000000ffff9a8224 */ /* 0x000fe400078e0066 */
[----:B------:R-:W-:-:S03]  /*c260*/  @!P0 IMAD.MOV.U32 R156, RZ, RZ, R94 ;  /* 0x000000ffff9c8224 */ /* 0x000fc600078e005e */
[----:B------:R0:W3:Y:S02]  /*c270*/  @!P0 LDG.E.U16 R153, desc[UR6][R154.64] ;  /* 0x000000069a998981 */ /* 0x0000e4000c1e1500 */
[----:B0-----:R-:W-:Y:S02]  /*c280*/  PRMT R154, RZ, 0x7610, R154 ;  /* 0x00007610ff9a7816 */ /* 0x001fe4000000009a */
[----:B------:R-:W-:-:S04]  /*c290*/  PRMT R155, RZ, 0x7610, R155 ;  /* 0x00007610ff9b7816 */ /* 0x000fc8000000009b */
[----:B------:R4:W3:Y:S02]  /*c2a0*/  @!P0 LDG.E.U16 R154, desc[UR6][R156.64] ;  /* 0x000000069c9a8981 */ /* 0x0008e4000c1e1500 */
[----:B----4-:R-:W-:Y:S02]  /*c2b0*/  @!P0 IMAD.MOV.U32 R156, RZ, RZ, R12 ;  /* 0x000000ffff9c8224 */ /* 0x010fe400078e000c */
[----:B------:R-:W-:-:S05]  /*c2c0*/  @!P0 IMAD.MOV.U32 R157, RZ, RZ, R17 ;  /* 0x000000ffff9d8224 */ /* 0x000fca00078e0011 */
[----:B------:R0:W4:Y:S02]  /*c2d0*/  @!P0 LDG.E.U16 R155, desc[UR6][R156.64] ;  /* 0x000000069c9b8981 */ /* 0x000124000c1e1500 */
[----:B0-----:R-:W-:Y:S02]  /*c2e0*/  PRMT R156, RZ, 0x7610, R156 ;  /* 0x00007610ff9c7816 */ /* 0x001fe4000000009c */
[----:B------:R-:W-:Y:S01]  /*c2f0*/  PRMT R157, RZ, 0x7610, R157 ;  /* 0x00007610ff9d7816 */ /* 0x000fe2000000009d */
[----:B------:R-:W-:Y:S04]  /*c300*/  STS.U16 [R6+UR4+0xc80], R191 ;  /* 0x000c80bf06007988 */ /* 0x000fe80008000404 */
[----:B------:R0:W-:Y:S04]  /*c310*/  STS.U16 [R6+UR4+0x1080], R160 ;  /* 0x001080a006007988 */ /* 0x0001e80008000404 */
[----:B------:R1:W-:Y:S01]  /*c320*/  STS.U16 [R6+UR4+0x1480], R161 ;  /* 0x001480a106007988 */ /* 0x0003e20008000404 */
[----:B0-----:R-:W-:-:S02]  /*c330*/  PRMT R160, RZ, 0x7610, R160 ;  /* 0x00007610ffa07816 */ /* 0x001fc400000000a0 */
[----:B-1----:R-:W-:Y:S01]  /*c340*/  PRMT R161, RZ, 0x7610, R161 ;  /* 0x00007610ffa17816 */ /* 0x002fe200000000a1 */
[----:B------:R0:W-:Y:S04]  /*c350*/  STS.U16 [R6+UR4+0x1880], R162 ;  /* 0x001880a206007988 */ /* 0x0001e80008000404 */
[----:B------:R1:W-:Y:S01]  /*c360*/  STS.U16 [R6+UR4+0x1c80], R163 ;  /* 0x001c80a306007988 */ /* 0x0003e20008000404 */
[----:B0-----:R-:W-:Y:S02]  /*c370*/  PRMT R162, RZ, 0x7610, R162 ;  /* 0x00007610ffa27816 */ /* 0x001fe400000000a2 */
[----:B-1----:R-:W-:Y:S01]  /*c380*/  PRMT R163, RZ, 0x7610, R163 ;  /* 0x00007610ffa37816 */ /* 0x002fe200000000a3 */
[----:B------:R0:W-:Y:S02]  /*c390*/  STS.U16 [R6+UR4+0x2080], R190 ;  /* 0x002080be06007988 */ /* 0x0001e40008000404 */
[----:B0-----:R-:W-:Y:S01]  /*c3a0*/  PRMT R190, RZ, 0x7610, R190 ;  /* 0x00007610ffbe7816 */ /* 0x001fe200000000be */
[----:B--2---:R-:W-:-:S05]  /*c3b0*/  @!P0 IMAD.MOV.U32 R159, RZ, RZ, R13 ;  /* 0x000000ffff9f8224 */ /* 0x004fca00078e000d */
[----:B------:R0:W2:Y:S02]  /*c3c0*/  @!P0 LDG.E.U16 R156, desc[UR6][R158.64] ;  /* 0x000000069e9c8981 */ /* 0x0000a4000c1e1500 */
[----:B0-----:R-:W-:Y:S02]  /*c3d0*/  @!P0 IMAD.MOV.U32 R158, RZ, RZ, R193 ;  /* 0x000000ffff9e8224 */ /* 0x001fe400078e00c1 */
[----:B------:R-:W-:-:S05]  /*c3e0*/  @!P0 IMAD.MOV.U32 R159, RZ, RZ, R103 ;  /* 0x000000ffff9f8224 */ /* 0x000fca00078e0067 */
        /* <DEDUP_REMOVED lines=9> */
[----:B------:R0:W2:Y:S04]  /*c480*/  @!P0 LDG.E.U16 R162, desc[UR6][R158.64] ;  /* 0x000000069ea28981 */ /* 0x0000a8000c1e1500 */
[----:B------:R-:W-:Y:S01]  /*c490*/  STL [R1+0x5fc], R13 ;  /* 0x0005fc0d01007387 */ /* 0x000fe20000100800 */
[----:B0-----:R-:W-:Y:S02]  /*c4a0*/  @!P0 IMAD.MOV.U32 R158, RZ, RZ, R101 ;  /* 0x000000ffff9e8224 */ /* 0x001fe400078e0065 */
[----:B------:R-:W-:Y:S01]  /*c4b0*/  @!P0 IMAD.MOV.U32 R159, RZ, RZ, R11 ;  /* 0x000000ffff9f8224 */ /* 0x000fe200078e000b */
[----:B------:R-:W-:Y:S04]  /*c4c0*/  STL [R1+0x604], R193 ;  /* 0x000604c101007387 */ /* 0x000fe80000100800 */
[----:B------:R0:W2:Y:S04]  /*c4d0*/  @!P0 LDG.E.U16 R163, desc[UR6][R158.64] ;  /* 0x000000069ea38981 */ /* 0x0000a8000c1e1500 */
[----:B------:R1:W-:Y:S01]  /*c4e0*/  STL [R1+0x600], R103 ;  /* 0x0006006701007387 */ /* 0x0003e20000100800 */
[----:B0-----:R-:W-:-:S02]  /*c4f0*/  @!P0 IMAD.MOV.U32 R158, RZ, RZ, R93 ;  /* 0x000000ffff9e8224 */ /* 0x001fc400078e005d */
[----:B------:R-:W-:Y:S01]  /*c500*/  @!P0 IMAD.MOV.U32 R159, RZ, RZ, R20 ;  /* 0x000000ffff9f8224 */ /* 0x000fe200078e0014 */
[----:B-1----:R-:W4:Y:S04]  /*c510*/  LDL.LU R103, [R1+0xb8] ;  /* 0x0000b80001677983 */ /* 0x002f280000300800 */
[----:B------:R-:W-:Y:S04]  /*c520*/  STL [R1+0x60c], R241 ;  /* 0x00060cf101007387 */ /* 0x000fe80000100800 */
[----:B------:R-:W-:Y:S04]  /*c530*/  STL [R1+0x608], R204 ;  /* 0x000608cc01007387 */ /* 0x000fe80000100800 */
[----:B------:R0:W-:Y:S04]  /*c540*/  STL [R1+0x614], R233 ;  /* 0x000614e901007387 */ /* 0x0001e80000100800 */
[----:B------:R3:W2:Y:S04]  /*c550*/  @!P0 LDG.E.U16 R190, desc[UR6][R158.64] ;  /* 0x000000069ebe8981 */ /* 0x0006a8000c1e1500 */
[----:B------:R1:W-:Y:S04]  /*c560*/  STL [R1+0x610], R231 ;  /* 0x000610e701007387 */ /* 0x0003e80000100800 */
[----:B------:R-:W4:Y:S01]  /*c570*/  LDL R113, [R1+0x550] ;  /* 0x0005500001717983 */ /* 0x000f220000100800 */
[----:B---3--:R-:W-:-:S03]  /*c580*/  @!P0 IMAD.MOV.U32 R158, RZ, RZ, R0 ;  /* 0x000000ffff9e8224 */ /* 0x008fc600078e0000 */
[----:B------:R-:W3:Y:S04]  /*c590*/  LDL R0, [R1+0x554] ;  /* 0x0005540001007983 */ /* 0x000ee80000100800 */
[----:B0-----:R-:W2:Y:S04]  /*c5a0*/  LDL.LU R233, [R1+0xf0] ;  /* 0x0000f00001e97983 */ /* 0x001ea80000300800 */
[----:B-1----:R-:W2:Y:S04]  /*c5b0*/  LDL.LU R231, [R1+0xe8] ;  /* 0x0000e80001e77983 */ /* 0x002ea80000300800 */
[----:B------:R-:W2:Y:S01]  /*c5c0*/  LDL.LU R204, [R1+0xec] ;  /* 0x0000ec0001cc7983 */ /* 0x000ea20000300800 */
[----:B------:R-:W-:-:S03]  /*c5d0*/  @!P0 IMAD.MOV.U32 R159, RZ, RZ, R4 ;  /* 0x000000ffff9f8224 */ /* 0x000fc600078e0004 */
[----:B------:R-:W2:Y:S04]  /*c5e0*/  LDL.LU R193, [R1+0xe4] ;  /* 0x0000e40001c17983 */ /* 0x000ea80000300800 */
[----:B------:R-:W2:Y:S04]  /*c5f0*/  LDL.LU R94, [R1+0xb0] ;  /* 0x0000b000015e7983 */ /* 0x000ea80000300800 */
[----:B------:R-:W2:Y:S04]  /*c600*/  LDL.LU R4, [R1+0xa8] ;  /* 0x0000a80001047983 */ /* 0x000ea80000300800 */
[----:B------:R-:W2:Y:S04]  /*c610*/  LDL.LU R196, [R1+0xac] ;  /* 0x0000ac0001c47983 */ /* 0x000ea80000300800 */
[----:B------:R-:W2:Y:S04]  /*c620*/  LDL.LU R239, [R1+0xa4] ;  /* 0x0000a40001ef7983 */ /* 0x000ea80000300800 */
[----:B------:R-:W-:Y:S04]  /*c630*/  STS.U16 [R6+UR4+0x2480], R189 ;  /* 0x002480bd06007988 */ /* 0x000fe80008000404 */
[----:B------:R-:W2:Y:S04]  /*c640*/  LDL.LU R5, [R1+0x70] ;  /* 0x0000700001057983 */ /* 0x000ea80000300800 */
[----:B------:R-:W-:Y:S04]  /*c650*/  STS.U16 [R6+UR4+0x2880], R188 ;  /* 0x002880bc06007988 */ /* 0x000fe80008000404 */
[----:B------:R-:W2:Y:S04]  /*c660*/  LDL.LU R209, [R1+0x68] ;  /* 0x0000680001d17983 */ /* 0x000ea80000300800 */
[----:B------:R-:W-:Y:S04]  /*c670*/  STS.U16 [R6+UR4+0x2c80], R187 ;  /* 0x002c80bb06007988 */ /* 0x000fe80008000404 */
[----:B------:R-:W2:Y:S04]  /*c680*/  LDL.LU R202, [R1+0x6c] ;  /* 0x00006c0001ca7983 */ /* 0x000ea80000300800 */
[----:B------:R-:W-:Y:S04]  /*c690*/  STS.U16 [R6+UR4+0x3080], R186 ;  /* 0x003080ba06007988 */ /* 0x000fe80008000404 */
[----:B------:R-:W-:Y:S04]  /*c6a0*/  STS.U16 [R6+UR4+0x3480], R185 ;  /* 0x003480b906007988 */ /* 0x000fe80008000404 */
[----:B------:R-:W-:Y:S04]  /*c6b0*/  STS.U16 [R6+UR4+0x3880], R184 ;  /* 0x003880b806007988 */ /* 0x000fe80008000404 */
[----:B------:R-:W2:Y:S04]  /*c6c0*/  LDL.LU R240, [R1+0x64] ;  /* 0x0000640001f07983 */ /* 0x000ea80000300800 */
[----:B------:R0:W-:Y:S04]  /*c6d0*/  STS.U16 [R6+UR4+0x3c80], R183 ;  /* 0x003c80b706007988 */ /* 0x0001e80008000404 */
[----:B------:R-:W2:Y:S04]  /*c6e0*/  LDL.LU R252, [R1+0x14] ;  /* 0x0000140001fc7983 */ /* 0x000ea80000300800 */
[----:B0-----:R-:W2:Y:S04]  /*c6f0*/  LDL.LU R6, [R1+0xc] ;  /* 0x00000c0001067983 */ /* 0x001ea80000300800 */
[----:B------:R-:W2:Y:S04]  /*c700*/  LDL.LU R22, [R1+0x10] ;  /* 0x0000100001167983 */ /* 0x000ea80000300800 */
[----:B------:R-:W2:Y:S04]  /*c710*/  LDL.LU R12, [R1+0x8] ;  /* 0x00000800010c7983 */ /* 0x000ea80000300800 */
[----:B------:R-:W2:Y:S04]  /*c720*/  LDL.LU R241, [R1+0xe0] ;  /* 0x0000e00001f17983 */ /* 0x000ea80000300800 */
[----:B------:R-:W2:Y:S04]  /*c730*/  LDL.LU R13, [R1+0xdc] ;  /* 0x0000dc00010d7983 */ /* 0x000ea80000300800 */
[----:B------:R-:W2:Y:S04]  /*c740*/  LDL.LU R102, [R1+0xa0] ;  /* 0x0000a00001667983 */ /* 0x000ea80000300800 */
[----:B------:R-:W2:Y:S04]  /*c750*/  LDL.LU R203, [R1+0x9c] ;  /* 0x00009c0001cb7983 */ /* 0x000ea80000300800 */
[----:B------:R-:W2:Y:S04]  /*c760*/  LDL.LU R95, [R1+0x60] ;  /* 0x00006000015f7983 */ /* 0x000ea80000300800 */
[----:B------:R-:W2:Y:S04]  /*c770*/  LDL.LU R96, [R1+0x5c] ;  /* 0x00005c0001607983 */ /* 0x000ea80000300800 */
[----:B------:R-:W2:Y:S01]  /*c780*/  LDL.LU R17, [R1+0x4] ;  /* 0x0000040001117983 */ /* 0x000ea20000300800 */
[----:B------:R-:W-:-:S02]  /*c790*/  PRMT R189, RZ, 0x7610, R189 ;  /* 0x00007610ffbd7816 */ /* 0x000fc400000000bd */
[----:B------:R-:W-:-:S04]  /*c7a0*/  PRMT R188, RZ, 0x7610, R188 ;  /* 0x00007610ffbc7816 */ /* 0x000fc800000000bc */
[----:B------:R0:W2:Y:S01]  /*c7b0*/  @!P0 LDG.E.U16 R189, desc[UR6][R158.64] ;  /* 0x000000069ebd8981 */ /* 0x0000a2000c1e1500 */
[----:B------:R-:W-:Y:S01]  /*c7c0*/  PRMT R187, RZ, 0x7610, R187 ;  /* 0x00007610ffbb7816 */ /* 0x000fe200000000bb */
[----:B0-----:R-:W-:Y:S02]  /*c7d0*/  @!P0 IMAD.MOV.U32 R159, RZ, RZ, R2 ;  /* 0x000000ffff9f8224 */ /* 0x001fe400078e0002 */
[----:B---3--:R-:W-:Y:S04]  /*c7e0*/  STS.U16 [R0+UR4+0x100], R182 ;  /* 0x000100b600007988 */ /* 0x008fe80008000404 */
[----:B------:R-:W-:Y:S04]  /*c7f0*/  STS.U16 [R0+UR4+0x500], R181 ;  /* 0x000500b500007988 */ /* 0x000fe80008000404 */
        /* <DEDUP_REMOVED lines=13> */
[----:B------:R0:W-:Y:S04]  /*c8d0*/  STS.U16 [R0+UR4+0x3d00], R167 ;  /* 0x003d00a700007988 */ /* 0x0001e80008000404 */
[----:B0-----:R-:W3:Y:S04]  /*c8e0*/  LDL.LU R0, [R1] ;  /* 0x0000000001007983 */ /* 0x001ee80000300800 */
[----:B----4-:R-:W-:Y:S04]  /*c8f0*/  STS.U16 [R113+UR4+0x180], R166 ;  /* 0x000180a671007988 */ /* 0x010fe80008000404 */
[----:B------:R-:W-:Y:S04]  /*c900*/  STS.U16 [R113+UR4+0x580], R165 ;  /* 0x000580a571007988 */ /* 0x000fe80008000404 */
[----:B------:R-:W-:Y:S04]  /*c910*/  STS.U16 [R113+UR4+0x980], R164 ;  /* 0x000980a471007988 */ /* 0x000fe80008000404 */
[----:B------:R-:W-:Y:S04]  /*c920*/  STS.U16 [R113+UR4+0xd80], R246 ;  /* 0x000d80f671007988 */ /* 0x000fe80008000404 */
[----:B------:R0:W-:Y:S04]  /*c930*/  STS.U16 [R113+UR4+0x1180], R7 ;  /* 0x0011800771007988 */ /* 0x0001e80008000404 */
[----:B0-----:R-:W4:Y:S01]  /*c940*/  LDL.LU R7, [R1+0x650] ;  /* 0x0006500001077983 */ /* 0x001f220000300800 */
[----:B------:R-:W-:-:S05]  /*c950*/  @!P0 IMAD.MOV.U32 R158, RZ, RZ, R103 ;  /* 0x000000ffff9e8224 */ /* 0x000fca00078e0067 */
[----:B------:R0:W4:Y:S01]  /*c960*/  @!P0 LDG.E.U16 R188, desc[UR6][R158.64] ;  /* 0x000000069ebc8981 */ /* 0x000122000c1e1500 */
[----:B------:R-:W-:Y:S01]  /*c970*/  PRMT R186, RZ, 0x7610, R186 ;  /* 0x00007610ffba7816 */ /* 0x000fe200000000ba */
[----:B0-----:R-:W-:Y:S02]  /*c980*/  @!P0 IMAD.MOV.U32 R158, RZ, RZ, R234 ;  /* 0x000000ffff9e8224 */ /* 0x001fe400078e00ea */
        /* <DEDUP_REMOVED lines=23> */
[----:B--2---:R-:W-:Y:S02]  /*cb00*/  @!P0 IMAD.MOV.U32 R158, RZ, RZ, R233 ;  /* 0x000000ffff9e8224 */ /* 0x004fe400078e00e9 */
[----:B------:R-:W-:-:S05]  /*cb10*/  @!P0 IMAD.MOV.U32 R159, RZ, RZ, R204 ;  /* 0x000000ffff9f8224 */ /* 0x000fca00078e00cc */
[----:B------:R0:W2:Y:S01]  /*cb20*/  @!P0 LDG.E.U16 R181, desc[UR6][R158.64] ;  /* 0x000000069eb58981 */ /* 0x0000a2000c1e1500 */
[----:B------:R-:W-:Y:S01]  /*cb30*/  PRMT R179, RZ, 0x7610, R179 ;  /* 0x00007610ffb37816 */ /* 0x000fe200000000b3 */
[----:B0-----:R-:W-:Y:S02]  /*cb40*/  @!P0 IMAD.MOV.U32 R158, RZ, RZ, R94 ;  /* 0x000000ffff9e8224 */ /* 0x001fe400078e005e */
        /* <DEDUP_REMOVED lines=69> */
[----:B------:R0:W2:Y:S04]  /*cfa0*/  @!P0 LDG.E.U16 R191, desc[UR6][R158.64] ;  /* 0x000000069ebf8981 */ /* 0x0000a8000c1e1500 */
[----:B------:R1:W-:Y:S01]  /*cfb0*/  STS.U16 [R113+UR4+0x1580], R248 ;  /* 0x001580f871007988 */ /* 0x0003e20008000404 */
[----:B0-----:R-:W-:Y:S02]  /*cfc0*/  @!P0 IMAD.MOV.U32 R158, RZ, RZ, R17 ;  /* 0x000000ffff9e8224 */ /* 0x001fe400078e0011 */
[----:B---3--:R-:W-:Y:S01]  /*cfd0*/  @!P0 IMAD.MOV.U32 R159, RZ, RZ, R0 ;  /* 0x000000ffff9f8224 */ /* 0x008fe200078e0000 */
[----:B-1----:R-:W-:-:S04]  /*cfe0*/  PRMT R248, RZ, 0x7610, R248 ;  /* 0x00007610fff87816 */ /* 0x002fc800000000f8 */
[----:B------:R0:W3:Y:S04]  /*cff0*/  @!P0 LDG.E.U16 R246, desc[UR6][R158.64] ;  /* 0x000000069ef68981 */ /* 0x0000e8000c1e1500 */
[----:B------:R1:W-:Y:S01]  /*d000*/  STS.U16 [R113+UR4+0x1980], R245 ;  /* 0x001980f571007988 */ /* 0x0003e20008000404 */
[----:B0-----:R-:W-:Y:S02]  /*d010*/  @!P0 IMAD.MOV.U32 R158, RZ, RZ, R214 ;  /* 0x000000ffff9e8224 */ /* 0x001fe400078e00d6 */
[----:B------:R-:W-:Y:S01]  /*d020*/  @!P0 IMAD.MOV.U32 R159, RZ, RZ, R210 ;  /* 0x000000ffff9f8224 */ /* 0x000fe200078e00d2 */
[----:B-1----:R-:W-:-:S04]  /*d030*/  PRMT R245, RZ, 0x7610, R245 ;  /* 0x00007610fff57816 */ /* 0x002fc800000000f5 */
[----:B------:R0:W3:Y:S04]  /*d040*/  @!P0 LDG.E.U16 R248, desc[UR6][R158.64] ;  /* 0x000000069ef88981 */ /* 0x0000e8000c1e1500 */
[----:B------:R1:W-:Y:S01]  /*d050*/  STS.U16 [R113+UR4+0x1d80], R237 ;  /* 0x001d80ed71007988 */ /* 0x0003e20008000404 */
[----:B0-----:R-:W-:Y:S02]  /*d060*/  @!P0 IMAD.MOV.U32 R158, RZ, RZ, R105 ;  /* 0x000000ffff9e8224 */ /* 0x001fe400078e0069 */
[----:B------:R-:W-:Y:S01]  /*d070*/  @!P0 IMAD.MOV.U32 R159, RZ, RZ, R19 ;  /* 0x000000ffff9f8224 */ /* 0x000fe200078e0013 */
[----:B-1----:R-:W-:-:S04]  /*d080*/  PRMT R237, RZ, 0x7610, R237 ;  /* 0x00007610ffed7816 */ /* 0x002fc800000000ed */
[----:B------:R0:W3:Y:S02]  /*d090*/  @!P0 LDG.E.U16 R245, desc[UR6][R158.64] ;  /* 0x000000069ef58981 */ /* 0x0000e4000c1e1500 */
[----:B0-----:R-:W-:Y:S02]  /*d0a0*/  @!P0 IMAD.MOV.U32 R158, RZ, RZ, R97 ;  /* 0x000000ffff9e8224 */ /* 0x001fe400078e0061 */
[----:B----4-:R-:W-:Y:S01]  /*d0b0*/  @!P0 IMAD.MOV.U32 R159, RZ, RZ, R7 ;  /* 0x000000ffff9f8224 */ /* 0x010fe200078e0007 */
[----:B------:R0:W-:Y:S04]  /*d0c0*/  STS.U16 [R113+UR4+0x2180], R230 ;  /* 0x002180e671007988 */ /* 0x0001e80008000404 */
[----:B------:R-:W4:Y:S04]  /*d0d0*/  @!P0 LDG.E.U16 R237, desc[UR6][R158.64] ;  /* 0x000000069eed8981 */ /* 0x000f28000c1e1500 */
[----:B------:R1:W-:Y:S04]  /*d0e0*/  STS.U16 [R113+UR4+0x2580], R222 ;  /* 0x002580de71007988 */ /* 0x0003e80008000404 */
[----:B------:R-:W2:Y:S04]  /*d0f0*/  LDL.LU R158, [R1+0x3c] ;  /* 0x00003c00019e7983 */ /* 0x000ea80000300800 */
[----:B------:R-:W3:Y:S04]  /*d100*/  LDL.LU R159, [R1+0x20] ;  /* 0x00002000019f7983 */ /* 0x000ee80000300800 */
[----:B0-----:R-:W4:Y:S04]  /*d110*/  LDL.LU R230, [R1+0x1c] ;  /* 0x00001c0001e67983 */ /* 0x001f280000300800 */
[----:B-1----:R-:W4:Y:S04]  /*d120*/  LDL.LU R222, [R1+0x34] ;  /* 0x0000340001de7983 */ /* 0x002f280000300800 */
[----:B------:R0:W-:Y:S04]  /*d130*/  STS.U16 [R113+UR4+0x2980], R213 ;  /* 0x002980d571007988 */ /* 0x0001e80008000404 */
[----:B------:R1:W-:Y:S04]  /*d140*/  STS.U16 [R113+UR4+0x2d80], R206 ;  /* 0x002d80ce71007988 */ /* 0x0003e80008000404 */
[----:B------:R1:W-:Y:S04]  /*d150*/  STS.U16 [R113+UR4+0x3180], R198 ;  /* 0x003180c671007988 */ /* 0x0003e80008000404 */
[----:B0-----:R-:W4:Y:S04]  /*d160*/  LDL.LU R213, [R1+0x50] ;  /* 0x0000500001d57983 */ /* 0x001f280000300800 */
[----:B-1----:R-:W4:Y:S04]  /*d170*/  LDL.LU R206, [R1+0x51c] ;  /* 0x00051c0001ce7983 */ /* 0x002f280000300800 */
[----:B------:R-:W2:Y:S04]  /*d180*/  LDL R198, [R1+0x54c] ;  /* 0x00054c0001c67983 */ /* 0x000ea80000100800 */
[----:B------:R0:W-:Y:S04]  /*d190*/  STS.U16 [R113+UR4+0x3580], R115 ;  /* 0x0035807371007988 */ /* 0x0001e80008000404 */
[----:B------:R1:W-:Y:S04]  /*d1a0*/  STS.U16 [R113+UR4+0x3980], R120 ;  /* 0x0039807871007988 */ /* 0x0003e80008000404 */
[----:B0-----:R-:W3:Y:S04]  /*d1b0*/  LDL.LU R115, [R1+0x54] ;  /* 0x0000540001737983 */ /* 0x001ee80000300800 */
[----:B-1----:R-:W2:Y:S04]  /*d1c0*/  LDL.LU R120, [R1+0x520] ;  /* 0x0005200001787983 */ /* 0x002ea80000300800 */
[----:B------:R0:W-:Y:S04]  /*d1d0*/  STS.U16 [R113+UR4+0x3d80], R125 ;  /* 0x003d807d71007988 */ /* 0x0001e80008000404 */
[----:B0-----:R-:W4:Y:S04]  /*d1e0*/  LDL.LU R113, [R1+0x64c] ;  /* 0x00064c0001717983 */ /* 0x001f280000300800 */
[----:B------:R-:W4:Y:S04]  /*d1f0*/  LDL R125, [R1+0x548] ;  /* 0x00054800017d7983 */ /* 0x000f280000100800 */
[----:B--2---:R-:W-:Y:S04]  /*d200*/  STS.U16 [R198+UR4+0x200], R120 ;  /* 0x00020078c6007988 */ /* 0x004fe80008000404 */
[----:B---3--:R-:W-:Y:S04]  /*d210*/  STS.U16 [R198+UR4+0x600], R115 ;  /* 0x00060073c6007988 */ /* 0x008fe80008000404 */
[----:B------:R-:W-:Y:S04]  /*d220*/  STS.U16 [R198+UR4+0xa00], R158 ;  /* 0x000a009ec6007988 */ /* 0x000fe80008000404 */
[----:B------:R-:W-:Y:S04]  /*d230*/  STS.U16 [R198+UR4+0xe00], R159 ;  /* 0x000e009fc6007988 */ /* 0x000fe80008000404 */
[----:B----4-:R0:W-:Y:S04]  /*d240*/  STS.U16 [R198+UR4+0x1200], R113 ;  /* 0x00120071c6007988 */ /* 0x0101e80008000404 */
[----:B------:R1:W-:Y:S04]  /*d250*/  STS.U16 [R198+UR4+0x1600], R114 ;  /* 0x00160072c6007988 */ /* 0x0003e80008000404 */
        /* <DEDUP_REMOVED lines=10> */
[----:B0-----:R-:W2:Y:S04]  /*d300*/  LDL.LU R113, [R1+0x648] ;  /* 0x0006480001717983 */ /* 0x001ea80000300800 */
[----:B------:R-:W-:Y:S04]  /*d310*/  STS.U16 [R125+UR4+0x280], R206 ;  /* 0x000280ce7d007988 */ /* 0x000fe80008000404 */
[----:B------:R-:W3:Y:S04]  /*d320*/  LDL.LU R158, [R1+0x518] ;  /* 0x00051800019e7983 */ /* 0x000ee80000300800 */
[----:B------:R-:W-:Y:S04]  /*d330*/  STS.U16 [R125+UR4+0x680], R213 ;  /* 0x000680d57d007988 */ /* 0x000fe80008000404 */
[----:B------:R-:W4:Y:S04]  /*d340*/  LDL.LU R159, [R1+0x4c] ;  /* 0x00004c00019f7983 */ /* 0x000f280000300800 */
[----:B------:R-:W-:Y:S04]  /*d350*/  STS.U16 [R125+UR4+0xa80], R222 ;  /* 0x000a80de7d007988 */ /* 0x000fe80008000404 */
[----:B-1----:R-:W2:Y:S04]  /*d360*/  LDL.LU R114, [R1+0x644] ;  /* 0x0006440001727983 */ /* 0x002ea80000300800 */
[----:B------:R-:W-:Y:S04]  /*d370*/  STS.U16 [R125+UR4+0xe80], R230 ;  /* 0x000e80e67d007988 */ /* 0x000fe80008000404 */
[----:B------:R-:W3:Y:S04]  /*d380*/  LDL R120, [R1+0x544] ;  /* 0x0005440001787983 */ /* 0x000ee80000100800 */
[----:B------:R-:W2:Y:S04]  /*d390*/  LDL R115, [R1+0x540] ;  /* 0x0005400001737983 */ /* 0x000ea80000100800 */
[----:B------:R0:W-:Y:S04]  /*d3a0*/  STS.U16 [R125+UR4+0x1280], R110 ;  /* 0x0012806e7d007988 */ /* 0x0001e80008000404 */
[----:B------:R1:W-:Y:S04]  /*d3b0*/  STS.U16 [R125+UR4+0x1680], R111 ;  /* 0x0016806f7d007988 */ /* 0x0003e80008000404 */
[----:B0-----:R-:W2:Y:S04]  /*d3c0*/  LDL.LU R110, [R1+0x640] ;  /* 0x00064000016e7983 */ /* 0x001ea80000300800 */
[----:B-1----:R-:W2:Y:S04]  /*d3d0*/  LDL.LU R111, [R1+0x63c] ;  /* 0x00063c00016f7983 */ /* 0x002ea80000300800 */
        /* <DEDUP_REMOVED lines=10> */
[----:B---3--:R-:W-:Y:S04]  /*d480*/  STS.U16 [R120+UR4+0x300], R158 ;  /* 0x0003009e78007988 */ /* 0x008fe80008000404 */
[----:B----4-:R-:W-:Y:S04]  /*d490*/  STS.U16 [R120+UR4+0x700], R159 ;  /* 0x0007009f78007988 */ /* 0x010fe80008000404 */
[----:B--2---:R0:W-:Y:S04]  /*d4a0*/  STS.U16 [R120+UR4+0xb00], R111 ;  /* 0x000b006f78007988 */ /* 0x0041e80008000404 */
[----:B------:R1:W-:Y:S04]  /*d4b0*/  STS.U16 [R120+UR4+0xf00], R114 ;  /* 0x000f007278007988 */ /* 0x0003e80008000404 */
[----:B0-----:R-:W2:Y:S04]  /*d4c0*/  LDL.LU R111, [R1+0x638] ;  /* 0x00063800016f7983 */ /* 0x001ea80000300800 */
[----:B-1----:R-:W3:Y:S04]  /*d4d0*/  LDL.LU R114, [R1+0x634] ;  /* 0x0006340001727983 */ /* 0x002ee80000300800 */
        /* <DEDUP_REMOVED lines=12> */
[----:B0-----:R-:W4:Y:S04]  /*d5a0*/  LDL.LU R112, [R1+0x630] ;  /* 0x0006300001707983 */ /* 0x001f280000300800 */
[----:B---3--:R0:W-:Y:S04]  /*d5b0*/  STS.U16 [R115+UR4+0x380], R114 ;  /* 0x0003807273007988 */ /* 0x0081e80008000404 */
[----:B--2---:R1:W-:Y:S04]  /*d5c0*/  STS.U16 [R115+UR4+0x780], R111 ;  /* 0x0007806f73007988 */ /* 0x0043e80008000404 */
[----:B------:R2:W-:Y:S04]  /*d5d0*/  STS.U16 [R115+UR4+0xb80], R110 ;  /* 0x000b806e73007988 */ /* 0x0005e80008000404 */
[----:B0-----:R-:W3:Y:S04]  /*d5e0*/  LDL.LU R114, [R1+0x62c] ;  /* 0x00062c0001727983 */ /* 0x001ee80000300800 */
[----:B-1----:R-:W3:Y:S04]  /*d5f0*/  LDL.LU R111, [R1+0x628] ;  /* 0x00062800016f7983 */ /* 0x002ee80000300800 */
[----:B--2---:R-:W2:Y:S04]  /*d600*/  LDL.LU R110, [R1+0x624] ;  /* 0x00062400016e7983 */ /* 0x004ea80000300800 */
[----:B------:R0:W-:Y:S04]  /*d610*/  STS.U16 [R115+UR4+0xf80], R113 ;  /* 0x000f807173007988 */ /* 0x0001e80008000404 */
[----:B------:R1:W-:Y:S04]  /*d620*/  STS.U16 [R115+UR4+0x1380], R3 ;  /* 0x0013800373007988 */ /* 0x0003e80008000404 */
[----:B0-----:R-:W4:Y:S04]  /*d630*/  LDL.LU R113, [R1+0x620] ;  /* 0x0006200001717983 */ /* 0x001f280000300800 */
[----:B-1----:R-:W3:Y:S04]  /*d640*/  LDL.LU R3, [R1+0x61c] ;  /* 0x00061c0001037983 */ /* 0x002ee80000300800 */
        /* <DEDUP_REMOVED lines=10> */
[----:B------:R0:W-:Y:S01]  /*d6f0*/  STS.U16 [R115+UR4+0x3f80], R129 ;  /* 0x003f808173007988 */ /* 0x0001e20008000404 */
[----:B------:R-:W-:-:S03]  /*d700*/  UMOV UR37, 0x40000040 ;  /* 0x4000004000257882 */ /* 0x000fc60000000000 */
[----:B------:R-:W2:Y:S04]  /*d710*/  LDL.LU R213, [R1+0x538] ;  /* 0x0005380001d57983 */ /* 0x000ea80000300800 */
[----:B------:R-:W4:Y:S04]  /*d720*/  LDL.LU R222, [R1+0x534] ;  /* 0x0005340001de7983 */ /* 0x000f280000300800 */
[----:B------:R-:W4:Y:S04]  /*d730*/  LDL.LU R230, [R1+0x530] ;  /* 0x0005300001e67983 */ /* 0x000f280000300800 */
[----:B------:R-:W4:Y:S04]  /*d740*/  LDL.LU R158, [R1+0x52c] ;  /* 0x00052c00019e7983 */ /* 0x000f280000300800 */
[----:B------:R-:W4:Y:S01]  /*d750*/  LDL.LU R159, [R1+0x528] ;  /* 0x00052800019f7983 */ /* 0x000f220000300800 */
[----:B---3--:R-:W-:-:S03]  /*d760*/  LOP3.LUT R116, R3, 0x10, RZ, 0x3c, !PT ;  /* 0x0000001003747812 */ /* 0x008fc600078e3cff */
[----:B------:R-:W-:Y:S04]  /*d770*/  STS.U16 [R3+UR4+0x8000], R131 ;  /* 0x0080008303007988 */ /* 0x000fe80008000404 */
[----:B------:R-:W-:Y:S04]  /*d780*/  STS.U16 [R3+UR4+0x8400], R132 ;  /* 0x0084008403007988 */ /* 0x000fe80008000404 */
[----:B------:R-:W-:Y:S04]  /*d790*/  STS.U16 [R3+UR4+0x8800], R133 ;  /* 0x0088008503007988 */ /* 0x000fe80008000404 */
[----:B------:R-:W-:Y:S04]  /*d7a0*/  STS.U16 [R3+UR4+0x8c00], R134 ;  /* 0x008c008603007988 */ /* 0x000fe80008000404 */
[----:B------:R-:W-:Y:S04]  /*d7b0*/  STS.U16 [R3+UR4+0x9000], R135 ;  /* 0x0090008703007988 */ /* 0x000fe80008000404 */
[----:B------:R-:W-:Y:S04]  /*d7c0*/  STS.U16 [R3+UR4+0x9400], R136 ;  /* 0x0094008803007988 */ /* 0x000fe80008000404 */
[----:B------:R-:W-:Y:S04]  /*d7d0*/  STS.U16 [R3+UR4+0x9800], R137 ;  /* 0x0098008903007988 */ /* 0x000fe80008000404 */
[----:B------:R-:W-:Y:S01]  /*d7e0*/  STS.U16 [R3+UR4+0x9c00], R138 ;  /* 0x009c008a03007988 */ /* 0x000fe20008000404 */
[----:B0-----:R-:W-:-:S03]  /*d7f0*/  LOP3.LUT R115, R3, 0x20, RZ, 0x3c, !PT ;  /* 0x0000002003737812 */ /* 0x001fc600078e3cff */
        /* <DEDUP_REMOVED lines=52> */
[----:B------:R-:W-:Y:S01]  /*db40*/  UIADD3.64 UR48, UR8, 0x380, URZ ;  /* 0x0000038008307897 */ /* 0x000fe2000fffe03f */
[----:B------:R-:W-:Y:S01]  /*db50*/  UMOV UR50, UR38 ;  /* 0x0000002600327c82 */ /* 0x000fe20008000000 */
[----:B------:R-:W-:Y:S01]  /*db60*/  UMOV UR51, UR39 ;  /* 0x0000002700337c82 */ /* 0x000fe20008000000 */
[----:B------:R-:W-:Y:S01]  /*db70*/  UIADD3.64 UR52, UR8, 0x400, URZ ;  /* 0x0000040008347897 */ /* 0x000fe2000fffe03f */
[----:B0-----:R-:W3:Y:S01]  /*db80*/  LDL R116, [R1+0x53c] ;  /* 0x00053c0001747983 */ /* 0x001ee20000100800 */
[----:B-1----:R-:W-:Y:S01]  /*db90*/  LOP3.LUT R115, R3, 0x70, RZ, 0x3c, !PT ;  /* 0x0000007003737812 */ /* 0x002fe200078e3cff */
[----:B------:R-:W-:Y:S01]  /*dba0*/  UMOV UR54, UR10 ;  /* 0x0000000a00367c82 */ /* 0x000fe20008000000 */
[----:B------:R-:W-:Y:S01]  /*dbb0*/  UMOV UR55, UR11 ;  /* 0x0000000b00377c82 */ /* 0x000fe20008000000 */
[----:B------:R-:W-:Y:S01]  /*dbc0*/  UIADD3.64 UR56, UR8, 0x480, URZ ;  /* 0x0000048008387897 */ /* 0x000fe2000fffe03f */
[----:B------:R-:W3:Y:S04]  /*dbd0*/  LDL.LU R229, [R1+0x510] ;  /* 0x0005100001e57983 */ /* 0x000ee80000300800 */
        /* <DEDUP_REMOVED lines=8> */
[----:B------:R1:W-:Y:S06]  /*dc60*/  MEMBAR.ALL.CTA ;  /* 0x0000000000007992 */ /* 0x0003ec0000008000 */
[----:B-1----:R-:W1:Y:S02]  /*dc70*/  FENCE.VIEW.ASYNC.S ;  /* 0x00000000000073c6 */ /* 0x002e640000000000 */
[----:B-1----:R-:W-:Y:S06]  /*dc80*/  BAR.SYNC.DEFER_BLOCKING 0x0 ;  /* 0x0000000000007b1d */ /* 0x002fec0000010000 */
[----:B------:R-:W-:-:S06]  /*dc90*/  WARPGROUP.ARRIVE ;  /* 0x00000000000079c5 */ /* 0x000fcc0000000000 */
[----:B------:R-:W-:Y:S04]  /*dca0*/  HGMMA.64x64x16.F32.BF16 R56, gdesc[UR36].tnspA, R56 ;  /* 0x20e00000243879f0 */ /* 0x000fe80008701838 */
[----:B------:R-:W-:Y:S04]  /*dcb0*/  HGMMA.64x64x16.F32.BF16 R56, gdesc[UR8].tnspA, R56 ;  /* 0x20e00000083879f0 */ /* 0x000fe80008701838 */
[----:B------:R-:W-:Y:S04]  /*dcc0*/  HGMMA.64x64x16.F32.BF16 R56, gdesc[UR12].tnspA, R56 ;  /* 0x20e000000c3879f0 */ /* 0x000fe80008701838 */
[----:B------:R-:W-:Y:S04]  /*dcd0*/  HGMMA.64x64x16.F32.BF16 R56, gdesc[UR16].tnspA, R56 ;  /* 0x20e00000103879f0 */ /* 0x000fe80008701838 */
[----:B------:R-:W-:Y:S04]  /*dce0*/  HGMMA.64x64x16.F32.BF16 R56, gdesc[UR20].tnspA, R56 ;  /* 0x20e00000143879f0 */ /* 0x000fe80008701838 */
[----:B------:R-:W-:Y:S04]  /*dcf0*/  HGMMA.64x64x16.F32.BF16 R56, gdesc[UR24].tnspA, R56 ;  /* 0x20e00000183879f0 */ /* 0x000fe80008701838 */
[----:B------:R-:W-:Y:S04]  /*dd00*/  HGMMA.64x64x16.F32.BF16 R56, gdesc[UR28].tnspA, R56 ;  /* 0x20e000001c3879f0 */ /* 0x000fe80008701838 */
[----:B------:R-:W-:Y:S04]  /*dd10*/  HGMMA.64x64x16.F32.BF16 R56, gdesc[UR32].tnspA, R56 ;  /* 0x20e00000203879f0 */ /* 0x000fe80008701838 */
[----:B------:R-:W-:Y:S01]  /*dd20*/  HGMMA.64x64x16.F32.BF16 R24, gdesc[UR48].tnspA, R24 ;  /* 0x20e00000301879f0 */ /* 0x000fe20008701818 */
[----:B------:R-:W-:Y:S01]  /*dd30*/  UMOV UR58, UR14 ;  /* 0x0000000e003a7c82 */ /* 0x000fe20008000000 */
[----:B------:R-:W-:-:S02]  /*dd40*/  UMOV UR59, UR15 ;  /* 0x0000000f003b7c82 */ /* 0x000fc40008000000 */
[----:B------:R-:W-:Y:S01]  /*dd50*/  HGMMA.64x64x16.F32.BF16 R24, gdesc[UR52].tnspA, R24 ;  /* 0x20e00000341879f0 */ /* 0x000fe20008701818 */
[----:B--2---:R-:W-:Y:S02]  /*dd60*/  R2UR UR49, R213 ;  /* 0x00000000d53172ca */ /* 0x004fe400000e0000 */
[----:B----4-:R-:W-:Y:S01]  /*dd70*/  R2UR UR48, R222 ;  /* 0x00000000de3072ca */ /* 0x010fe200000e0000 */
[----:B------:R-:W2:Y:S01]  /*dd80*/  LDL.LU R213, [R1+0x500] ;  /* 0x0005000001d57983 */ /* 0x000ea20000300800 */
[----:B------:R-:W-:-:S03]  /*dd90*/  R2UR UR53, R230 ;  /* 0x00000000e63572ca */ /* 0x000fc600000e0000 */
[----:B------:R-:W4:Y:S01]  /*dda0*/  LDL.LU R222, [R1+0x4f8] ;  /* 0x0004f80001de7983 */ /* 0x000f220000300800 */
[----:B------:R-:W-:-:S03]  /*ddb0*/  R2UR UR52, R158 ;  /* 0x000000009e3472ca */ /* 0x000fc600000e0000 */
[----:B------:R-:W4:Y:S04]  /*ddc0*/  LDL.LU R230, [R1+0x4f0] ;  /* 0x0004f00001e67983 */ /* 0x000f280000300800 */
[----:B------:R-:W4:Y:S04]  /*ddd0*/  LDL.LU R205, [R1+0x4e8] ;  /* 0x0004e80001cd7983 */ /* 0x000f280000300800 */
[----:B------:R-:W4:Y:S04]  /*dde0*/  LDL.LU R212, [R1+0x50c] ;  /* 0x00050c0001d47983 */ /* 0x000f280000300800 */
[----:B------:R-:W4:Y:S04]  /*ddf0*/  LDL.LU R158, [R1+0x4e0] ;  /* 0x0004e000019e7983 */ /* 0x000f280000300800 */
[----:B------:R-:W4:Y:S04]  /*de00*/  LDL.LU R120, [R1+0x504] ;  /* 0x0005040001787983 */ /* 0x000f280000300800 */
[----:B------:R-:W4:Y:S04]  /*de10*/  LDL.LU R238, [R1+0x4d8] ;  /* 0x0004d80001ee7983 */ /* 0x000f280000300800 */
[----:B0-----:R-:W4:Y:S01]  /*de20*/  LDL.LU R115, [R1+0x4fc] ;  /* 0x0004fc0001737983 */ /* 0x001f220000300800 */
[----:B------:R-:W-:Y:S01]  /*de30*/  HGMMA.64x64x16.F32.BF16 R24, gdesc[UR56].tnspA, R24 ;  /* 0x20e00000381879f0 */ /* 0x000fe20008701818 */
[----:B------:R-:W-:-:S02]  /*de40*/  R2UR UR56, R113 ;  /* 0x00000000713872ca */ /* 0x000fc400000e0000 */
[----:B------:R-:W0:Y:S01]  /*de50*/  LDC R113, c[0x0][0x238] ;  /* 0x00008e00ff717b82 */ /* 0x000e220000000800 */
[----:B------:R-:W-:Y:S02]  /*de60*/  R2UR UR57, R159 ;  /* 0x000000009f3972ca */ /* 0x000fe400000e0000 */
[----:B------:R-:W4:Y:S04]  /*de70*/  LDL.LU R159, [R1+0x4d0] ;  /* 0x0004d000019f7983 */ /* 0x000f280000300800 */
[----:B------:R-:W4:Y:S04]  /*de80*/  LDL.LU R198, [R1+0x4f4] ;  /* 0x0004f40001c67983 */ /* 0x000f280000300800 */
[----:B------:R-:W4:Y:S04]  /*de90*/  LDL.LU R206, [R1+0x4c8] ;  /* 0x0004c80001ce7983 */ /* 0x000f280000300800 */
[----:B------:R-:W4:Y:S04]  /*dea0*/  LDL.LU R247, [R1+0x4ec] ;  /* 0x0004ec0001f77983 */ /* 0x000f280000300800 */
[----:B------:R-:W4:Y:S01]  /*deb0*/  LDL.LU R125, [R1+0x4c0] ;  /* 0x0004c000017d7983 */ /* 0x000f220000300800 */
[----:B0-----:R-:W-:-:S04]  /*dec0*/  IMAD.SHL.U32 R113, R113, 0x80, RZ ;  /* 0x0000008071717824 */ /* 0x001fc800078e00ff */
[----:B------:R-:W-:-:S05]  /*ded0*/  IMAD.SHL.U32 R113, R113, 0x2, RZ ;  /* 0x0000000271717824 */ /* 0x000fca00078e00ff */
[----:B------:R-:W-:-:S05]  /*dee0*/  IADD3 R112, P6, R112, R113, RZ ;  /* 0x0000007170707210 */ /* 0x000fca0007fde0ff */
[----:B------:R0:W-:Y:S04]  /*def0*/  STL [R1+0x508], R112 ;  /* 0x0005087001007387 */ /* 0x0001e80000100800 */
[----:B0-----:R-:W4:Y:S01]  /*df00*/  LDL.LU R112, [R1+0x618] ;  /* 0x0006180001707983 */ /* 0x001f220000300800 */
[----:B---3--:R-:W-:-:S05]  /*df10*/  IADD3 R229, P5, R229, R113, RZ ;  /* 0x00000071e5e57210 */ /* 0x008fca0007fbe0ff */
[----:B------:R-:W-:Y:S04]  /*df20*/  STL [R1+0x510], R229 ;  /* 0x000510e501007387 */ /* 0x000fe80000100800 */
[----:B------:R-:W3:Y:S01]  /*df30*/  LDL.LU R221, [R1+0x4e4] ;  /* 0x0004e40001dd7983 */ /* 0x000ee20000300800 */
[-C--:B------:R-:W-:Y:S02]  /*df40*/  IADD3 R114, P4, R114, R113.reuse, RZ ;  /* 0x0000007172727210 */ /* 0x080fe40007f9e0ff */
[-C--:B--2---:R-:W-:Y:S02]  /*df50*/  IADD3 R213, P1, R213, R113.reuse, RZ ;  /* 0x00000071d5d57210 */ /* 0x084fe40007f3e0ff */
[----:B----4-:R-:W-:-:S03]  /*df60*/  IADD3 R222, P2, R222, R113, RZ ;  /* 0x00000071dede7210 */ /* 0x010fc60007f5e0ff */
[----:B------:R0:W-:Y:S01]  /*df70*/  STL [R1+0x500], R213 ;  /* 0x000500d501007387 */ /* 0x0001e20000100800 */
[----:B------:R-:W-:-:S03]  /*df80*/  IADD3 R230, P3, R230, R113, RZ ;  /* 0x00000071e6e67210 */ /* 0x000fc60007f7e0ff */
[----:B0-----:R-:W2:Y:S04]  /*df90*/  LDL.LU R213, [R1+0x4b8] ;  /* 0x0004b80001d57983 */ /* 0x001ea80000300800 */
[----:B------:R-:W4:Y:S04]  /*dfa0*/  LDL.LU R229, [R1+0x4dc] ;  /* 0x0004dc0001e57983 */ /* 0x000f280000300800 */
[----:B------:R0:W-:Y:S04]  /*dfb0*/  STL [R1+0x4f8], R222 ;  /* 0x0004f8de01007387 */ /* 0x0001e80000100800 */
[----:B0-----:R-:W4:Y:S04]  /*dfc0*/  LDL.LU R222, [R1+0x4b0] ;  /* 0x0004b00001de7983 */ /* 0x001f280000300800 */
[----:B------:R0:W-:Y:S04]  /*dfd0*/  STL [R1+0x4f0], R230 ;  /* 0x0004f0e601007387 */ /* 0x0001e80000100800 */
[----:B0-----:R-:W4:Y:S01]  /*dfe0*/  LDL.LU R230, [R1+0x4d4] ;  /* 0x0004d40001e67983 */ /* 0x001f220000300800 */
[--C-:B------:R-:W-:Y:S01]  /*dff0*/  IMAD.X R212, R212, 0x1, R112.reuse, P5 ;  /* 0x00000001d4d47824 */ /* 0x100fe200028e0670 */
[-C--:B------:R-:W-:Y:S01]  /*e000*/  IADD3 R158, P5, R158, R113.reuse, RZ ;  /* 0x000000719e9e7210 */ /* 0x080fe20007fbe0ff */
[----:B------:R-:W-:Y:S01]  /*e010*/  IMAD.X R111, R111, 0x1, R112, P4 ;  /* 0x000000016f6f7824 */ /* 0x000fe200020e0670 */
[----:B------:R-:W-:-:S03]  /*e020*/  IADD3 R205, P4, R205, R113, RZ ;  /* 0x00000071cdcd7210 */ /* 0x000fc60007f9e0ff */
[----:B------:R0:W-:Y:S04]  /*e030*/  STL [R1+0x4e0], R158 ;  /* 0x0004e09e01007387 */ /* 0x0001e80000100800 */
[----:B------:R-:W-:Y:S04]  /*e040*/  STL [R1+0x4e8], R205 ;  /* 0x0004e8cd01007387 */ /* 0x000fe80000100800 */
[----:B0-----:R-:W4:Y:S01]  /*e050*/  LDL.LU R158, [R1+0x4a8] ;  /* 0x0004a800019e7983 */ /* 0x001f220000300800 */
[--C-:B------:R-:W-:Y:S01]  /*e060*/  IMAD.X R120, R120, 0x1, R112.reuse, P6 ;  /* 0x0000000178787824 */ /* 0x100fe200030e0670 */
[----:B------:R-:W-:Y:S01]  /*e070*/  IADD3 R238, P6, R238, R113, RZ ;  /* 0x00000071eeee7210 */ /* 0x000fe20007fde0ff */
[----:B------:R-:W-:Y:S01]  /*e080*/  IMAD.X R115, R115, 0x1, R112, P1 ;  /* 0x0000000173737824 */ /* 0x000fe200008e0670 */
[----:B------:R-:W-:Y:S01]  /*e090*/  STL [R1+0x50c], R212 ;  /* 0x00050cd401007387 */ /* 0x000fe20000100800 */
[----:B------:R-:W-:-:S03]  /*e0a0*/  VIADD R110, R110, 0x1 ;  /* 0x000000016e6e7836 */ /* 0x000fc60000000000 */
[----:B------:R0:W-:Y:S01]  /*e0b0*/  STL [R1+0x504], R120 ;  /* 0x0005047801007387 */ /* 0x0001e20000100800 */
[-C--:B------:R-:W-:Y:S02]  /*e0c0*/  IADD3 R159, P1, R159, R113.reuse, RZ ;  /* 0x000000719f9f7210 */ /* 0x080fe40007f3e0ff */
[----:B------:R-:W-:Y:S01]  /*e0d0*/  ISETP.NE.U32.AND P0, PT, R110, R116, PT ;  /* 0x000000746e00720c */ /* 0x000fe20003f05070 */
[----:B------:R-:W-:Y:S01]  /*e0e0*/  IMAD.X R198, R198, 0x1, R112, P2 ;  /* 0x00000001c6c67824 */ /* 0x000fe200010e0670 */
[----:B0-----:R-:W4:Y:S04]  /*e0f0*/  LDL.LU R120, [R1+0x4cc] ;  /* 0x0004cc0001787983 */ /* 0x001f280000300800 */
[----:B------:R-:W4:Y:S04]  /*e100*/  LDL.LU R121, [R1+0x4a0] ;  /* 0x0004a00001797983 */ /* 0x000f280000300800 */
[----:B------:R0:W-:Y:S04]  /*e110*/  STL [R1+0x4fc], R115 ;  /* 0x0004fc7301007387 */ /* 0x0001e80000100800 */
[----:B------:R1:W-:Y:S01]  /*e120*/  STL [R1+0x4d8], R238 ;  /* 0x0004d8ee01007387 */ /* 0x0003e20000100800 */
[----:B------:R-:W-:-:S03]  /*e130*/  IADD3 R206, P2, R206, R113, RZ ;  /* 0x00000071cece7210 */ /* 0x000fc60007f5e0ff */
[----:B0-----:R-:W4:Y:S04]  /*e140*/  LDL.LU R115, [R1+0x4c4] ;  /* 0x0004c40001737983 */ /* 0x001f280000300800 */
[----:B------:R-:W4:Y:S04]  /*e150*/  LDL.LU R116, [R1+0x498] ;  /* 0x0004980001747983 */ /* 0x000f280000300800 */
[----:B-1----:R-:W4:Y:S04]  /*e160*/  LDL.LU R238, [R1+0x4bc] ;  /* 0x0004bc0001ee7983 */ /* 0x002f280000300800 */
[----:B------:R0:W-:Y:S01]  /*e170*/  STL [R1+0x4d0], R159 ;  /* 0x0004d09f01007387 */ /* 0x0001e20000100800 */
[----:B------:R-:W-:Y:S01]  /*e180*/  IMAD.X R247, R247, 0x1, R112, P3 ;  /* 0x00000001f7f77824 */ /* 0x000fe200018e0670 */
[----:B------:R-:W-:-:S02]  /*e190*/  IADD3 R125, P3, R125, R113, RZ ;  /* 0x000000717d7d7210 */ /* 0x000fc40007f7e0ff */
[----:B0-----:R-:W4:Y:S04]  /*e1a0*/  LDL.LU R159, [R1+0x490] ;  /* 0x00049000019f7983 */ /* 0x001f280000300800 */
[----:B------:R0:W-:Y:S01]  /*e1b0*/  STL [R1+0x4f4], R198 ;  /* 0x0004f4c601007387 */ /* 0x0001e20000100800 */
[----:B---3--:R-:W-:-:S03]  /*e1c0*/  IMAD.X R221, R221, 0x1, R112, P4 ;  /* 0x00000001dddd7824 */ /* 0x008fc600020e0670 */
[----:B0-----:R-:W3:Y:S04]  /*e1d0*/  LDL.LU R198, [R1+0x4b4] ;  /* 0x0004b40001c67983 */ /* 0x001ee80000300800 */
[----:B------:R0:W-:Y:S04]  /*e1e0*/  STL [R1+0x4c8], R206 ;  /* 0x0004c8ce01007387 */ /* 0x0001e80000100800 */
[----:B0-----:R-:W3:Y:S04]  /*e1f0*/  LDL.LU R206, [R1+0x488] ;  /* 0x0004880001ce7983 */ /* 0x001ee80000300800 */
[----:B------:R-:W3:Y:S04]  /*e200*/  LDL.LU R212, [R1+0x4ac] ;  /* 0x0004ac0001d47983 */ /* 0x000ee80000300800 */
[----:B------:R0:W-:Y:S04]  /*e210*/  STL [R1+0x4ec], R247 ;  /* 0x0004ecf701007387 */ /* 0x0001e80000100800 */
[----:B0-----:R-:W3:Y:S04]  /*e220*/  LDL.LU R247, [R1+0x480] ;  /* 0x0004800001f77983 */ /* 0x001ee80000300800 */
[----:B------:R0:W-:Y:S04]  /*e230*/  STL [R1+0x4c0], R125 ;  /* 0x0004c07d01007387 */ /* 0x0001e80000100800 */
[----:B0-----:R-:W3:Y:S01]  /*e240*/  LDL.LU R125, [R1+0x4a4] ;  /* 0x0004a400017d7983 */ /* 0x001ee20000300800 */
[----:B--2---:R-:W-:Y:S01]  /*e250*/  IADD3 R213, P4, R213, R113, RZ ;  /* 0x00000071d5d57210 */ /* 0x004fe20007f9e0ff */
[----:B----4-:R-:W-:-:S04]  /*e260*/  IMAD.X R229, R229, 0x1, R112, P5 ;  /* 0x00000001e5e57824 */ /* 0x010fc800028e0670 */
[----:B------:R0:W-:Y:S04]  /*e270*/  STL [R1+0x4b8], R213 ;  /* 0x0004b8d501007387 */ /* 0x0001e80000100800 */
[----:B0-----:R-:W2:Y:S01]  /*e280*/  LDL.LU R213, [R1+0x478] ;  /* 0x0004780001d57983 */ /* 0x001ea20000300800 */
[----:B------:R-:W-:-:S03]  /*e290*/  IADD3 R222, P5, R222, R113, RZ ;  /* 0x00000071dede7210 */ /* 0x000fc60007fbe0ff */
[----:B------:R-:W-:Y:S04]  /*e2a0*/  STL [R1+0x4e4], R221 ;  /* 0x0004e4dd01007387 */ /* 0x000fe80000100800 */
[----:B------:R0:W-:Y:S01]  /*e2b0*/  STL [R1+0x4b0], R222 ;  /* 0x0004b0de01007387 */ /* 0x0001e20000100800 */
[----:B------:R-:W-:-:S03]  /*e2c0*/  IMAD.X R230, R230, 0x1, R112, P6 ;  /* 0x00000001e6e67824 */ /* 0x000fc600030e0670 */
[----:B0-----:R-:W4:Y:S04]  /*e2d0*/  LDL.LU R222, [R1+0x49c] ;  /* 0x00049c0001de7983 */ /* 0x001f280000300800 */
[----:B------:R-:W-:Y:S04]  /*e2e0*/  STL [R1+0x4dc], R229 ;  /* 0x0004dce501007387 */ /* 0x000fe80000100800 */
[----:B------:R-:W4:Y:S04]  /*e2f0*/  LDL.LU R197, [R1+0x470] ;  /* 0x0004700001c57983 */ /* 0x000f280000300800 */
[----:B------:R-:W4:Y:S04]  /*e300*/  LDL.LU R205, [R1+0x494] ;  /* 0x0004940001cd7983 */ /* 0x000f280000300800 */
[----:B------:R-:W4:Y:S04]  /*e310*/  LDL.LU R221, [R1+0x468] ;  /* 0x0004680001dd7983 */ /* 0x000f280000300800 */
[----:B------:R0:W-:Y:S04]  /*e320*/  STL [R1+0x4d4], R230 ;  /* 0x0004d4e601007387 */ /* 0x0001e80000100800 */
[----:B0-----:R-:W4:Y:S01]  /*e330*/  LDL.LU R230, [R1+0x48c] ;  /* 0x00048c0001e67983 */ /* 0x001f220000300800 */
[----:B------:R-:W-:-:S05]  /*e340*/  IADD3 R158, P6, R158, R113, RZ ;  /* 0x000000719e9e7210 */ /* 0x000fca0007fde0ff */
[----:B------:R0:W-:Y:S04]  /*e350*/  STL [R1+0x4a8], R158 ;  /* 0x0004a89e01007387 */ /* 0x0001e80000100800 */
[----:B0-----:R-:W4:Y:S01]  /*e360*/  LDL.LU R158, [R1+0x460] ;  /* 0x00046000019e7983 */ /* 0x001f220000300800 */
[----:B------:R-:W-:-:S03]  /*e370*/  IMAD.X R120, R120, 0x1, R112, P1 ;  /* 0x0000000178787824 */ /* 0x000fc600008e0670 */
[----:B------:R-:W4:Y:S04]  /*e380*/  LDL.LU R229, [R1+0x484] ;  /* 0x0004840001e57983 */ /* 0x000f280000300800 */
[----:B------:R0:W-:Y:S01]  /*e390*/  STL [R1+0x4cc], R120 ;  /* 0x0004cc7801007387 */ /* 0x0001e20000100800 */
[----:B------:R-:W-:-:S03]  /*e3a0*/  IADD3 R121, P1, R121, R113, RZ ;  /* 0x0000007179797210 */ /* 0x000fc60007f3e0ff */
[----:B0-----:R-:W4:Y:S01]  /*e3b0*/  LDL.LU R120, [R1+0x458] ;  /* 0x0004580001787983 */ /* 0x001f220000300800 */
[----:B------:R-:W-:Y:S01]  /*e3c0*/  IMAD.X R115, R115, 0x1, R112, P2 ;  /* 0x0000000173737824 */ /* 0x000fe200010e0670 */
[----:B------:R-:W-:-:S04]  /*e3d0*/  IADD3 R116, P2, R116, R113, RZ ;  /* 0x0000007174747210 */ /* 0x000fc80007f5e0ff */
[----:B------:R0:W-:Y:S01]  /*e3e0*/  STL [R1+0x4c4], R115 ;  /* 0x0004c47301007387 */ /* 0x0001e20000100800 */
[----:B------:R-:W-:-:S03]  /*e3f0*/  IMAD.X R238, R238, 0x1, R112, P3 ;  /* 0x00000001eeee7824 */ /* 0x000fc600018e0670 */
[----:B0-----:R-:W4:Y:S01]  /*e400*/  LDL.LU R115, [R1+0x47c] ;  /* 0x00047c0001737983 */ /* 0x001f220000300800 */
[----:B------:R-:W-:-:S03]  /*e410*/  IADD3 R159, P3, R159, R113, RZ ;  /* 0x000000719f9f7210 */ /* 0x000fc60007f7e0ff */
[----:B------:R-:W-:Y:S04]  /*e420*/  STL [R1+0x4a0], R121 ;  /* 0x0004a07901007387 */ /* 0x000fe80000100800 */
[----:B------:R0:W-:Y:S04]  /*e430*/  STL [R1+0x490], R159 ;  /* 0x0004909f01007387 */ /* 0x0001e80000100800 */
[----:B------:R-:W-:Y:S01]  /*e440*/  STL [R1+0x498], R116 ;  /* 0x0004987401007387 */ /* 0x000fe20000100800 */
[----:B---3--:R-:W-:-:S03]  /*e450*/  IMAD.X R198, R198, 0x1, R112, P4 ;  /* 0x00000001c6c67824 */ /* 0x008fc600020e0670 */
[----:B0-----:R-:W3:Y:S04]  /*e460*/  LDL.LU R159, [R1+0x450] ;  /* 0x00045000019f7983 */ /* 0x001ee80000300800 */
[----:B------:R-:W-:Y:S04]  /*e470*/  STL [R1+0x4bc], R238 ;  /* 0x0004bcee01007387 */ /* 0x000fe80000100800 */
[----:B------:R0:W-:Y:S01]  /*e480*/  STL [R1+0x4b4], R198 ;  /* 0x0004b4c601007387 */ /* 0x0001e20000100800 */
[----:B------:R-:W-:Y:S01]  /*e490*/  IADD3 R206, P4, R206, R113, RZ ;  /* 0x00000071cece7210 */ /* 0x000fe20007f9e0ff */
[----:B------:R-:W-:-:S02]  /*e4a0*/  IMAD.X R212, R212, 0x1, R112, P5 ;  /* 0x00000001d4d47824 */ /* 0x000fc400028e0670 */
[----:B0-----:R-:W3:Y:S04]  /*e4b0*/  LDL.LU R198, [R1+0x474] ;  /* 0x0004740001c67983 */ /* 0x001ee80000300800 */
[----:B------:R-:W3:Y:S04]  /*e4c0*/  LDL.LU R238, [R1+0x448] ;  /* 0x0004480001ee7983 */ /* 0x000ee80000300800 */
[----:B------:R0:W-:Y:S01]  /*e4d0*/  STL [R1+0x488], R206 ;  /* 0x000488ce01007387 */ /* 0x0001e20000100800 */
[----:B------:R-:W-:-:S03]  /*e4e0*/  IADD3 R247, P5, R247, R113, RZ ;  /* 0x00000071f7f77210 */ /* 0x000fc60007fbe0ff */
[----:B0-----:R-:W3:Y:S04]  /*e4f0*/  LDL.LU R206, [R1+0x46c] ;  /* 0x00046c0001ce7983 */ /* 0x001ee80000300800 */
[----:B------:R0:W-:Y:S01]  /*e500*/  STL [R1+0x4ac], R212 ;  /* 0x0004acd401007387 */ /* 0x0001e20000100800 */
[----:B------:R-:W-:-:S03]  /*e510*/  IMAD.X R125, R125, 0x1, R112, P6 ;  /* 0x000000017d7d7824 */ /* 0x000fc600030e0670 */
[----:B0-----:R-:W3:Y:S04]  /*e520*/  LDL.LU R212, [R1+0x440] ;  /* 0x0004400001d47983 */ /* 0x001ee80000300800 */
[----:B------:R0:W-:Y:S04]  /*e530*/  STL [R1+0x4a4], R125 ;  /* 0x0004a47d01007387 */ /* 0x0001e80000100800 */
[----:B------:R1:W-:Y:S04]  /*e540*/  STL [R1+0x480], R247 ;  /* 0x000480f701007387 */ /* 0x0003e80000100800 */
[----:B0-----:R-:W3:Y:S04]  /*e550*/  LDL.LU R125, [R1+0x464] ;  /* 0x00046400017d7983 */ /* 0x001ee80000300800 */
[----:B-1----:R-:W3:Y:S01]  /*e560*/  LDL.LU R247, [R1+0x438] ;  /* 0x0004380001f77983 */ /* 0x002ee20000300800 */
[----:B--2---:R-:W-:-:S05]  /*e570*/  IADD3 R213, P6, R213, R113, RZ ;  /* 0x00000071d5d57210 */ /* 0x004fca0007fde0ff */
[----:B------:R0:W-:Y:S04]  /*e580*/  STL [R1+0x478], R213 ;  /* 0x000478d501007387 */ /* 0x0001e80000100800 */
[----:B0-----:R-:W2:Y:S01]  /*e590*/  LDL.LU R213, [R1+0x45c] ;  /* 0x00045c0001d57983 */ /* 0x001ea20000300800 */
[----:B----4-:R-:W-:-:S05]  /*e5a0*/  IMAD.X R222, R222, 0x1, R112, P1 ;  /* 0x00000001dede7824 */ /* 0x010fca00008e0670 */
[----:B------:R0:W-:Y:S01]  /*e5b0*/  STL [R1+0x49c], R222 ;  /* 0x00049cde01007387 */ /* 0x0001e20000100800 */
[-C--:B------:R-:W-:Y:S01]  /*e5c0*/  IADD3 R197, P1, R197, R113.reuse, RZ ;  /* 0x00000071c5c57210 */ /* 0x080fe20007f3e0ff */
[----:B------:R-:W-:Y:S02]  /*e5d0*/  IMAD.X R205, R205, 0x1, R112, P2 ;  /* 0x00000001cdcd7824 */ /* 0x000fe400010e0670 */
[----:B0-----:R-:W4:Y:S01]  /*e5e0*/  LDL.LU R222, [R1+0x430] ;  /* 0x0004300001de7983 */ /* 0x001f220000300800 */
[----:B------:R-:W-:-:S03]  /*e5f0*/  IADD3 R221, P2, R221, R113, RZ ;  /* 0x00000071dddd7210 */ /* 0x000fc60007f5e0ff */
[----:B------:R-:W-:Y:S01]  /*e600*/  STL [R1+0x470], R197 ;  /* 0x000470c501007387 */ /* 0x000fe20000100800 */
[----:B------:R-:W-:-:S05]  /*e610*/  IMAD.X R230, R230, 0x1, R112, P3 ;  /* 0x00000001e6e67824 */ /* 0x000fca00018e0670 */
[----:B------:R0:W-:Y:S04]  /*e620*/  STL [R1+0x48c], R230 ;  /* 0x00048ce601007387 */ /* 0x0001e80000100800 */
[----:B------:R-:W-:Y:S04]  /*e630*/  STL [R1+0x494], R205 ;  /* 0x000494cd01007387 */ /* 0x000fe80000100800 */
[----:B0-----:R-:W4:Y:S04]  /*e640*/  LDL.LU R230, [R1+0x454] ;  /* 0x0004540001e67983 */ /* 0x001f280000300800 */
[----:B------:R-:W-:Y:S01]  /*e650*/  STL [R1+0x468], R221 ;  /* 0x000468dd01007387 */ /* 0x000fe20000100800 */
[----:B------:R-:W-:-:S05]  /*e660*/  IADD3 R158, P3, R158, R113, RZ ;  /* 0x000000719e9e7210 */ /* 0x000fca0007f7e0ff */
[----:B------:R0:W-:Y:S04]  /*e670*/  STL [R1+0x460], R158 ;  /* 0x0004609e01007387 */ /* 0x0001e80000100800 */
[----:B0-----:R-:W4:Y:S01]  /*e680*/  LDL.LU R158, [R1+0x428] ;  /* 0x00042800019e7983 */ /* 0x001f220000300800 */
[--C-:B------:R-:W-:Y:S01]  /*e690*/  IMAD.X R229, R229, 0x1, R112.reuse, P4 ;  /* 0x00000001e5e57824 */ /* 0x100fe200020e0670 */
[----:B------:R-:W-:Y:S02]  /*e6a0*/  IADD3 R120, P4, R120, R113, RZ ;  /* 0x0000007178787210 */ /* 0x000fe40007f9e0ff */
[----:B------:R-:W4:Y:S04]  /*e6b0*/  LDL.LU R121, [R1+0x44c] ;  /* 0x00044c0001797983 */ /* 0x000f280000300800 */
[----:B------:R0:W-:Y:S04]  /*e6c0*/  STL [R1+0x458], R120 ;  /* 0x0004587801007387 */ /* 0x0001e80000100800 */
[----:B------:R1:W-:Y:S04]  /*e6d0*/  STL [R1+0x484], R229 ;  /* 0x000484e501007387 */ /* 0x0003e80000100800 */
[----:B0-----:R-:W4:Y:S01]  /*e6e0*/  LDL.LU R120, [R1+0x420] ;  /* 0x0004200001787983 */ /* 0x001f220000300800 */
[----:B------:R-:W-:-:S03]  /*e6f0*/  IMAD.X R115, R115, 0x1, R112, P5 ;  /* 0x0000000173737824 */ /* 0x000fc600028e0670 */
[----:B------:R-:W4:Y:S04]  /*e700*/  LDL.LU R116, [R1+0x444] ;  /* 0x0004440001747983 */ /* 0x000f280000300800 */
[----:B-1----:R-:W4:Y:S04]  /*e710*/  LDL.LU R229, [R1+0x418] ;  /* 0x0004180001e57983 */ /* 0x002f280000300800 */
[----:B------:R0:W-:Y:S04]  /*e720*/  STL [R1+0x47c], R115 ;  /* 0x00047c7301007387 */ /* 0x0001e80000100800 */
[----:B0-----:R-:W4:Y:S01]  /*e730*/  LDL.LU R115, [R1+0x43c] ;  /* 0x00043c0001737983 */ /* 0x001f220000300800 */
[----:B---3--:R-:W-:-:S05]  /*e740*/  IADD3 R159, P5, R159, R113, RZ ;  /* 0x000000719f9f7210 */ /* 0x008fca0007fbe0ff */
[----:B------:R0:W-:Y:S04]  /*e750*/  STL [R1+0x450], R159 ;  /* 0x0004509f01007387 */ /* 0x0001e80000100800 */
[----:B0-----:R-:W3:Y:S01]  /*e760*/  LDL.LU R159, [R1+0x410] ;  /* 0x00041000019f7983 */ /* 0x001ee20000300800 */
[----:B------:R-:W-:Y:S01]  /*e770*/  IMAD.X R198, R198, 0x1, R112, P6 ;  /* 0x00000001c6c67824 */ /* 0x000fe200030e0670 */
[----:B------:R-:W-:-:S04]  /*e780*/  IADD3 R238, P6, R238, R113, RZ ;  /* 0x00000071eeee7210 */ /* 0x000fc80007fde0ff */
[----:B------:R0:W-:Y:S04]  /*e790*/  STL [R1+0x474], R198 ;  /* 0x000474c601007387 */ /* 0x0001e80000100800 */
[----:B0-----:R-:W3:Y:S01]  /*e7a0*/  LDL.LU R198, [R1+0x434] ;  /* 0x0004340001c67983 */ /* 0x001ee20000300800 */
[----:B------:R-:W-:-:S03]  /*e7b0*/  IMAD.X R206, R206, 0x1, R112, P1 ;  /* 0x00000001cece7824 */ /* 0x000fc600008e0670 */
[----:B------:R-:W3:Y:S04]  /*e7c0*/  LDL.LU R221, [R1+0x408] ;  /* 0x0004080001dd7983 */ /* 0x000ee80000300800 */
[----:B------:R0:W-:Y:S04]  /*e7d0*/  STL [R1+0x448], R238 ;  /* 0x000448ee01007387 */ /* 0x0001e80000100800 */
[----:B0-----:R-:W3:Y:S01]  /*e7e0*/  LDL.LU R238, [R1+0x42c] ;  /* 0x00042c0001ee7983 */ /* 0x001ee20000300800 */
[----:B------:R-:W-:-:S03]  /*e7f0*/  IADD3 R212, P1, R212, R113, RZ ;  /* 0x00000071d4d47210 */ /* 0x000fc60007f3e0ff */
[----:B------:R0:W-:Y:S01]  /*e800*/  STL [R1+0x46c], R206 ;  /* 0x00046cce01007387 */ /* 0x0001e20000100800 */
[----:B------:R-:W-:-:S03]  /*e810*/  IMAD.X R125, R125, 0x1, R112, P2 ;  /* 0x000000017d7d7824 */ /* 0x000fc600010e0670 */
[----:B0-----:R-:W3:Y:S01]  /*e820*/  LDL.LU R206, [R1+0x400] ;  /* 0x0004000001ce7983 */ /* 0x001ee20000300800 */
[----:B------:R-:W-:-:S03]  /*e830*/  IADD3 R247, P2, R247, R113, RZ ;  /* 0x00000071f7f77210 */ /* 0x000fc60007f5e0ff */
[----:B------:R0:W-:Y:S04]  /*e840*/  STL [R1+0x464], R125 ;  /* 0x0004647d01007387 */ /* 0x0001e80000100800 */
[----:B0-----:R-:W3:Y:S04]  /*e850*/  LDL.LU R125, [R1+0x424] ;  /* 0x00042400017d7983 */ /* 0x001ee80000300800 */
[----:B------:R-:W-:Y:S01]  /*e860*/  STL [R1+0x440], R212 ;  /* 0x000440d401007387 */ /* 0x000fe20000100800 */
[----:B--2---:R-:W-:-:S05]  /*e870*/  IMAD.X R213, R213, 0x1, R112, P3 ;  /* 0x00000001d5d57824 */ /* 0x004fca00018e0670 */
[----:B------:R0:W-:Y:S04]  /*e880*/  STL [R1+0x45c], R213 ;  /* 0x00045cd501007387 */ /* 0x0001e80000100800 */
[----:B0-----:R-:W2:Y:S01]  /*e890*/  LDL.LU R213, [R1+0x3f8] ;  /* 0x0003f80001d57983 */ /* 0x001ea20000300800 */
[----:B----4-:R-:W-:-:S03]  /*e8a0*/  IADD3 R222, P3, R222, R113, RZ ;  /* 0x00000071dede7210 */ /* 0x010fc60007f7e0ff */
[----:B------:R-:W-:Y:S04]  /*e8b0*/  STL [R1+0x438], R247 ;  /* 0x000438f701007387 */ /* 0x000fe80000100800 */
[----:B------:R-:W4:Y:S04]  /*e8c0*/  LDL.LU R197, [R1+0x41c] ;  /* 0x00041c0001c57983 */ /* 0x000f280000300800 */
[----:B------:R-:W4:Y:S04]  /*e8d0*/  LDL.LU R205, [R1+0x3f0] ;  /* 0x0003f00001cd7983 */ /* 0x000f280000300800 */
[----:B------:R-:W4:Y:S04]  /*e8e0*/  LDL.LU R212, [R1+0x414] ;  /* 0x0004140001d47983 */ /* 0x000f280000300800 */
[----:B------:R0:W-:Y:S04]  /*e8f0*/  STL [R1+0x430], R222 ;  /* 0x000430de01007387 */ /* 0x0001e80000100800 */
[----:B0-----:R-:W4:Y:S01]  /*e900*/  LDL.LU R222, [R1+0x3e8] ;  /* 0x0003e80001de7983 */ /* 0x001f220000300800 */
[----:B------:R-:W-:-:S05]  /*e910*/  IMAD.X R230, R230, 0x1, R112, P4 ;  /* 0x00000001e6e67824 */ /* 0x000fca00020e0670 */
[----:B------:R0:W-:Y:S04]  /*e920*/  STL [R1+0x454], R230 ;  /* 0x000454e601007387 */ /* 0x0001e80000100800 */
[----:B0-----:R-:W4:Y:S04]  /*e930*/  LDL.LU R230, [R1+0x40c] ;  /* 0x00040c0001e67983 */ /* 0x001f280000300800 */
[----:B------:R-:W4:Y:S01]  /*e940*/  LDL.LU R247, [R1+0x3e0] ;  /* 0x0003e00001f77983 */ /* 0x000f220000300800 */
[----:B------:R-:W-:-:S05]  /*e950*/  IADD3 R158, P4, R158, R113, RZ ;  /* 0x000000719e9e7210 */ /* 0x000fca0007f9e0ff */
[----:B------:R0:W-:Y:S04]  /*e960*/  STL [R1+0x428], R158 ;  /* 0x0004289e01007387 */ /* 0x0001e80000100800 */
[----:B0-----:R-:W4:Y:S01]  /*e970*/  LDL.LU R158, [R1+0x404] ;  /* 0x00040400019e7983 */ /* 0x001f220000300800 */
[--C-:B------:R-:W-:Y:S01]  /*e980*/  IMAD.X R121, R121, 0x1, R112.reuse, P5 ;  /* 0x0000000179797824 */ /* 0x100fe200028e0670 */
[----:B------:R-:W-:Y:S01]  /*e990*/  IADD3 R120, P5, R120, R113, RZ ;  /* 0x0000007178787210 */ /* 0x000fe20007fbe0ff */
[----:B------:R-:W-:-:S04]  /*e9a0*/  IMAD.X R116, R116, 0x1, R112, P6 ;  /* 0x0000000174747824 */ /* 0x000fc800030e0670 */
[----:B------:R0:W-:Y:S01]  /*e9b0*/  STL [R1+0x420], R120 ;  /* 0x0004207801007387 */ /* 0x0001e20000100800 */
[----:B------:R-:W-:-:S03]  /*e9c0*/  IADD3 R229, P6, R229, R113, RZ ;  /* 0x00000071e5e57210 */ /* 0x000fc60007fde0ff */
[----:B0-----:R-:W4:Y:S01]  /*e9d0*/  LDL.LU R120, [R1+0x3d8] ;  /* 0x0003d80001787983 */ /* 0x001f220000300800 */
[----:B------:R-:W-:-:S03]  /*e9e0*/  IMAD.X R115, R115, 0x1, R112, P1 ;  /* 0x0000000173737824 */ /* 0x000fc600008e0670 */
[----:B------:R-:W-:Y:S04]  /*e9f0*/  STL [R1+0x44c], R121 ;  /* 0x00044c7901007387 */ /* 0x000fe80000100800 */
[----:B------:R0:W-:Y:S04]  /*ea00*/  STL [R1+0x43c], R115 ;  /* 0x00043c7301007387 */ /* 0x0001e80000100800 */
[----:B------:R-:W-:Y:S04]  /*ea10*/  STL [R1+0x444], R116 ;  /* 0x0004447401007387 */ /* 0x000fe80000100800 */
[----:B0-----:R-:W4:Y:S01]  /*ea20*/  LDL.LU R115, [R1+0x3fc] ;  /* 0x0003fc0001737983 */ /* 0x001f220000300800 */
[----:B---3--:R-:W-:-:S03]  /*ea30*/  IADD3 R159, P1, R159, R113, RZ ;  /* 0x000000719f9f7210 */ /* 0x008fc60007f3e0ff */
[----:B------:R-:W-:Y:S04]  /*ea40*/  STL [R1+0x418], R229 ;  /* 0x000418e501007387 */ /* 0x000fe80000100800 */
[----:B------:R0:W-:Y:S04]  /*ea50*/  STL [R1+0x410], R159 ;  /* 0x0004109f01007387 */ /* 0x0001e80000100800 */
[----:B0-----:R-:W3:Y:S01]  /*ea60*/  LDL.LU R159, [R1+0x3d0] ;  /* 0x0003d000019f7983 */ /* 0x001ee20000300800 */
[----:B------:R-:W-:-:S03]  /*ea70*/  IMAD.X R198, R198, 0x1, R112, P2 ;  /* 0x00000001c6c67824 */ /* 0x000fc600010e0670 */
[----:B------:R-:W3:Y:S01]  /*ea80*/  LDL.LU R229, [R1+0x3f4] ;  /* 0x0003f40001e57983 */ /* 0x000ee20000300800 */
[----:B------:R-:W-:-:S03]  /*ea90*/  IADD3 R221, P2, R221, R113, RZ ;  /* 0x00000071dddd7210 */ /* 0x000fc60007f5e0ff */
[----:B------:R0:W-:Y:S04]  /*eaa0*/  STL [R1+0x434], R198 ;  /* 0x000434c601007387 */ /* 0x0001e80000100800 */
[----:B0-----:R-:W3:Y:S01]  /*eab0*/  LDL.LU R198, [R1+0x3c8] ;  /* 0x0003c80001c67983 */ /* 0x001ee20000300800 */
[----:B------:R-:W-:-:S03]  /*eac0*/  IMAD.X R238, R238, 0x1, R112, P3 ;  /* 0x00000001eeee7824 */ /* 0x000fc600018e0670 */
[----:B------:R0:W-:Y:S04]  /*ead0*/  STL [R1+0x408], R221 ;  /* 0x000408dd01007387 */ /* 0x0001e80000100800 */
[----:B0-----:R-:W3:Y:S01]  /*eae0*/  LDL.LU R221, [R1+0x3ec] ;  /* 0x0003ec0001dd7983 */ /* 0x001ee20000300800 */
[----:B------:R-:W-:-:S05]  /*eaf0*/  IADD3 R206, P3, R206, R113, RZ ;  /* 0x00000071cece7210 */ /* 0x000fca0007f7e0ff */
[----:B------:R0:W-:Y:S04]  /*eb00*/  STL [R1+0x400], R206 ;  /* 0x000400ce01007387 */ /* 0x0001e80000100800 */
[----:B------:R1:W-:Y:S01]  /*eb10*/  STL [R1+0x42c], R238 ;  /* 0x00042cee01007387 */ /* 0x0003e20000100800 */
[----:B------:R-:W-:-:S03]  /*eb20*/  IMAD.X R125, R125, 0x1, R112, P4 ;  /* 0x000000017d7d7824 */ /* 0x000fc600020e0670 */
[----:B0-----:R-:W3:Y:S04]  /*eb30*/  LDL.LU R206, [R1+0x3c0] ;  /* 0x0003c00001ce7983 */ /* 0x001ee80000300800 */
[----:B-1----:R-:W3:Y:S04]  /*eb40*/  LDL.LU R238, [R1+0x3e4] ;  /* 0x0003e40001ee7983 */ /* 0x002ee80000300800 */
[----:B------:R0:W-:Y:S04]  /*eb50*/  STL [R1+0x424], R125 ;  /* 0x0004247d01007387 */ /* 0x0001e80000100800 */
[----:B0-----:R-:W3:Y:S01]  /*eb60*/  LDL.LU R125, [R1+0x3b8] ;  /* 0x0003b800017d7983 */ /* 0x001ee20000300800 */
[----:B--2---:R-:W-:-:S05]  /*eb70*/  IADD3 R213, P4, R213, R113, RZ ;  /* 0x00000071d5d57210 */ /* 0x004fca0007f9e0ff */
[----:B------:R0:W-:Y:S01]  /*eb80*/  STL [R1+0x3f8], R213 ;  /* 0x0003f8d501007387 */ /* 0x0001e20000100800 */
[--C-:B----4-:R-:W-:Y:S01]  /*eb90*/  IMAD.X R197, R197, 0x1, R112.reuse, P5 ;  /* 0x00000001c5c57824 */ /* 0x110fe200028e0670 */
[----:B------:R-:W-:Y:S02]  /*eba0*/  IADD3 R205, P5, R205, R113, RZ ;  /* 0x00000071cdcd7210 */ /* 0x000fe40007fbe0ff */
[----:B0-----:R-:W2:Y:S01]  /*ebb0*/  LDL.LU R213, [R1+0x3dc] ;  /* 0x0003dc0001d57983 */ /* 0x001ea20000300800 */
[----:B------:R-:W-:-:S03]  /*ebc0*/  IMAD.X R212, R212, 0x1, R112, P6 ;  /* 0x00000001d4d47824 */ /* 0x000fc600030e0670 */
[----:B------:R-:W-:Y:S01]  /*ebd0*/  STL [R1+0x41c], R197 ;  /* 0x00041cc501007387 */ /* 0x000fe20000100800 */
[----:B------:R-:W-:-:S05]  /*ebe0*/  IADD3 R222, P6, R222, R113, RZ ;  /* 0x00000071dede7210 */ /* 0x000fca0007fde0ff */
[----:B------:R0:W-:Y:S04]  /*ebf0*/  STL [R1+0x3e8], R222 ;  /* 0x0003e8de01007387 */ /* 0x0001e80000100800 */
[----:B------:R-:W-:Y:S04]  /*ec00*/  STL [R1+0x3f0], R205 ;  /* 0x0003f0cd01007387 */ /* 0x000fe80000100800 */
[----:B0-----:R-:W4:Y:S01]  /*ec10*/  LDL.LU R222, [R1+0x3b0] ;  /* 0x0003b00001de7983 */ /* 0x001f220000300800 */
[----:B------:R-:W-:-:S03]  /*ec20*/  IMAD.X R230, R230, 0x1, R112, P1 ;  /* 0x00000001e6e67824 */ /* 0x000fc600008e0670 */
[----:B------:R-:W-:Y:S04]  /*ec30*/  STL [R1+0x414], R212 ;  /* 0x000414d401007387 */ /* 0x000fe80000100800 */
[----:B------:R0:W-:Y:S01]  /*ec40*/  STL [R1+0x40c], R230 ;  /* 0x00040ce601007387 */ /* 0x0001e20000100800 */
[----:B------:R-:W-:-:S03]  /*ec50*/  IADD3 R247, P1, R247, R113, RZ ;  /* 0x00000071f7f77210 */ /* 0x000fc60007f3e0ff */
[----:B0-----:R-:W4:Y:S04]  /*ec60*/  LDL.LU R230, [R1+0x3d4] ;  /* 0x0003d40001e67983 */ /* 0x001f280000300800 */
[----:B------:R-:W4:Y:S01]  /*ec70*/  LDL.LU R121, [R1+0x3a8] ;  /* 0x0003a80001797983 */ /* 0x000f220000300800 */
[----:B------:R-:W-:-:S05]  /*ec80*/  IMAD.X R158, R158, 0x1, R112, P2 ;  /* 0x000000019e9e7824 */ /* 0x000fca00010e0670 */
[----:B------:R0:W-:Y:S04]  /*ec90*/  STL [R1+0x404], R158 ;  /* 0x0004049e01007387 */ /* 0x0001e80000100800 */
[----:B------:R1:W-:Y:S04]  /*eca0*/  STL [R1+0x3e0], R247 ;  /* 0x0003e0f701007387 */ /* 0x0003e80000100800 */
[----:B0-----:R-:W4:Y:S01]  /*ecb0*/  LDL.LU R158, [R1+0x3cc] ;  /* 0x0003cc00019e7983 */ /* 0x001f220000300800 */
[----:B------:R-:W-:-:S03]  /*ecc0*/  IADD3 R120, P2, R120, R113, RZ ;  /* 0x0000007178787210 */ /* 0x000fc60007f5e0ff */
[----:B------:R-:W4:Y:S04]  /*ecd0*/  LDL.LU R116, [R1+0x3a0] ;  /* 0x0003a00001747983 */ /* 0x000f280000300800 */
[----:B-1----:R-:W4:Y:S04]  /*ece0*/  LDL.LU R247, [R1+0x3c4] ;  /* 0x0003c40001f77983 */ /* 0x002f280000300800 */
[----:B------:R0:W-:Y:S04]  /*ecf0*/  STL [R1+0x3d8], R120 ;  /* 0x0003d87801007387 */ /* 0x0001e80000100800 */
[----:B0-----:R-:W4:Y:S01]  /*ed00*/  LDL.LU R120, [R1+0x398] ;  /* 0x0003980001787983 */ /* 0x001f220000300800 */
[----:B------:R-:W-:-:S05]  /*ed10*/  IMAD.X R115, R115, 0x1, R112, P3 ;  /* 0x0000000173737824 */ /* 0x000fca00018e0670 */
[----:B------:R0:W-:Y:S04]  /*ed20*/  STL [R1+0x3fc], R115 ;  /* 0x0003fc7301007387 */ /* 0x0001e80000100800 */
[----:B0-----:R-:W4:Y:S01]  /*ed30*/  LDL.LU R115, [R1+0x3bc] ;  /* 0x0003bc0001737983 */ /* 0x001f220000300800 */
[----:B---3--:R-:W-:Y:S01]  /*ed40*/  IADD3 R159, P3, R159, R113, RZ ;  /* 0x000000719f9f7210 */ /* 0x008fe20007f7e0ff */
[----:B------:R-:W-:-:S04]  /*ed50*/  IMAD.X R229, R229, 0x1, R112, P4 ;  /* 0x00000001e5e57824 */ /* 0x000fc800020e0670 */
[----:B------:R0:W-:Y:S04]  /*ed60*/  STL [R1+0x3d0], R159 ;  /* 0x0003d09f01007387 */ /* 0x0001e80000100800 */
[----:B0-----:R-:W3:Y:S01]  /*ed70*/  LDL.LU R159, [R1+0x390] ;  /* 0x00039000019f7983 */ /* 0x001ee20000300800 */
[----:B------:R-:W-:-:S03]  /*ed80*/  IADD3 R198, P4, R198, R113, RZ ;  /* 0x00000071c6c67210 */ /* 0x000fc60007f9e0ff */
[----:B------:R-:W3:Y:S04]  /*ed90*/  LDL.LU R212, [R1+0x3b4] ;  /* 0x0003b40001d47983 */ /* 0x000ee80000300800 */
[----:B------:R0:W-:Y:S01]  /*eda0*/  STL [R1+0x3f4], R229 ;  /* 0x0003f4e501007387 */ /* 0x0001e20000100800 */
[----:B------:R-:W-:-:S03]  /*edb0*/  IMAD.X R221, R221, 0x1, R112, P5 ;  /* 0x00000001dddd7824 */ /* 0x000fc600028e0670 */
[----:B0-----:R-:W3:Y:S04]  /*edc0*/  LDL.LU R229, [R1+0x388] ;  /* 0x0003880001e57983 */ /* 0x001ee80000300800 */
[----:B------:R0:W-:Y:S04]  /*edd0*/  STL [R1+0x3c8], R198 ;  /* 0x0003c8c601007387 */ /* 0x0001e80000100800 */
[----:B0-----:R-:W3:Y:S01]  /*ede0*/  LDL.LU R198, [R1+0x3ac] ;  /* 0x0003ac0001c67983 */ /* 0x001ee20000300800 */
[----:B------:R-:W-:Y:S01]  /*edf0*/  IADD3 R206, P5, R206, R113, RZ ;  /* 0x00000071cece7210 */ /* 0x000fe20007fbe0ff */
[----:B------:R-:W-:-:S04]  /*ee00*/  IMAD.X R238, R238, 0x1, R112, P6 ;  /* 0x00000001eeee7824 */ /* 0x000fc800030e0670 */
[----:B------:R0:W-:Y:S04]  /*ee10*/  STL [R1+0x3c0], R206 ;  /* 0x0003c0ce01007387 */ /* 0x0001e80000100800 */
[----:B0-----:R-:W3:Y:S01]  /*ee20*/  LDL.LU R206, [R1+0x380] ;  /* 0x0003800001ce7983 */ /* 0x001ee20000300800 */
[----:B------:R-:W-:-:S03]  /*ee30*/  IADD3 R125, P6, R125, R113, RZ ;  /* 0x000000717d7d7210 */ /* 0x000fc60007fde0ff */
[----:B------:R-:W-:Y:S04]  /*ee40*/  STL [R1+0x3ec], R221 ;  /* 0x0003ecdd01007387 */ /* 0x000fe80000100800 */
[----:B------:R0:W-:Y:S04]  /*ee50*/  STL [R1+0x3b8], R125 ;  /* 0x0003b87d01007387 */ /* 0x0001e80000100800 */
[----:B0-----:R-:W3:Y:S04]  /*ee60*/  LDL.LU R125, [R1+0x3a4] ;  /* 0x0003a400017d7983 */ /* 0x001ee80000300800 */
[----:B------:R-:W-:Y:S04]  /*ee70*/  STL [R1+0x3e4], R238 ;  /* 0x0003e4ee01007387 */ /* 0x000fe80000100800 */
[----:B------:R-:W3:Y:S04]  /*ee80*/  LDL.LU R197, [R1+0x378] ;  /* 0x0003780001c57983 */ /* 0x000ee80000300800 */
[----:B------:R-:W3:Y:S04]  /*ee90*/  LDL.LU R205, [R1+0x39c] ;  /* 0x00039c0001cd7983 */ /* 0x000ee80000300800 */
[----:B------:R-:W3:Y:S01]  /*eea0*/  LDL.LU R221, [R1+0x370] ;  /* 0x0003700001dd7983 */ /* 0x000ee20000300800 */
[----:B--2---:R-:W-:-:S05]  /*eeb0*/  IMAD.X R213, R213, 0x1, R112, P1 ;  /* 0x00000001d5d57824 */ /* 0x004fca00008e0670 */
[----:B------:R0:W-:Y:S04]  /*eec0*/  STL [R1+0x3dc], R213 ;  /* 0x0003dcd501007387 */ /* 0x0001e80000100800 */
[----:B0-----:R-:W2:Y:S01]  /*eed0*/  LDL.LU R213, [R1+0x394] ;  /* 0x0003940001d57983 */ /* 0x001ea20000300800 */
[----:B----4-:R-:W-:-:S05]  /*eee0*/  IADD3 R222, P1, R222, R113, RZ ;  /* 0x00000071dede7210 */ /* 0x010fca0007f3e0ff */
[----:B------:R0:W-:Y:S04]  /*eef0*/  STL [R1+0x3b0], R222 ;  /* 0x0003b0de01007387 */ /* 0x0001e80000100800 */
[----:B0-----:R-:W4:Y:S01]  /*ef00*/  LDL.LU R222, [R1+0x368] ;  /* 0x0003680001de7983 */ /* 0x001f220000300800 */
[----:B------:R-:W-:-:S03]  /*ef10*/  IMAD.X R230, R230, 0x1, R112, P2 ;  /* 0x00000001e6e67824 */ /* 0x000fc600010e0670 */
[----:B------:R-:W4:Y:S04]  /*ef20*/  LDL.LU R238, [R1+0x38c] ;  /* 0x00038c0001ee7983 */ /* 0x000f280000300800 */
[----:B------:R0:W-:Y:S04]  /*ef30*/  STL [R1+0x3d4], R230 ;  /* 0x0003d4e601007387 */ /* 0x0001e80000100800 */
[----:B0-----:R-:W4:Y:S01]  /*ef40*/  LDL.LU R230, [R1+0x360] ;  /* 0x0003600001e67983 */ /* 0x001f220000300800 */
[----:B------:R-:W-:-:S05]  /*ef50*/  IMAD.X R158, R158, 0x1, R112, P3 ;  /* 0x000000019e9e7824 */ /* 0x000fca00018e0670 */
[----:B------:R0:W-:Y:S04]  /*ef60*/  STL [R1+0x3cc], R158 ;  /* 0x0003cc9e01007387 */ /* 0x0001e80000100800 */
[----:B0-----:R-:W4:Y:S01]  /*ef70*/  LDL.LU R158, [R1+0x384] ;  /* 0x00038400019e7983 */ /* 0x001f220000300800 */
[-C--:B------:R-:W-:Y:S01]  /*ef80*/  IADD3 R121, P2, R121, R113.reuse, RZ ;  /* 0x0000007179797210 */ /* 0x080fe20007f5e0ff */
[--C-:B------:R-:W-:Y:S01]  /*ef90*/  IMAD.X R247, R247, 0x1, R112.reuse, P4 ;  /* 0x00000001f7f77824 */ /* 0x100fe200020e0670 */
[-C--:B------:R-:W-:Y:S02]  /*efa0*/  IADD3 R116, P3, R116, R113.reuse, RZ ;  /* 0x0000007174747210 */ /* 0x080fe40007f7e0ff */
[----:B------:R-:W-:Y:S01]  /*efb0*/  IADD3 R120, P4, R120, R113, RZ ;  /* 0x0000007178787210 */ /* 0x000fe20007f9e0ff */
[----:B------:R-:W-:Y:S04]  /*efc0*/  STL [R1+0x3a8], R121 ;  /* 0x0003a87901007387 */ /* 0x000fe80000100800 */
[----:B------:R0:W-:Y:S04]  /*efd0*/  STL [R1+0x398], R120 ;  /* 0x0003987801007387 */ /* 0x0001e80000100800 */
[----:B------:R-:W-:Y:S04]  /*efe0*/  STL [R1+0x3a0], R116 ;  /* 0x0003a07401007387 */ /* 0x000fe80000100800 */
[----:B0-----:R-:W4:Y:S01]  /*eff0*/  LDL.LU R120, [R1+0x358] ;  /* 0x0003580001787983 */ /* 0x001f220000300800 */
[----:B------:R-:W-:-:S03]  /*f000*/  IMAD.X R115, R115, 0x1, R112, P5 ;  /* 0x0000000173737824 */ /* 0x000fc600028e0670 */
[----:B------:R-:W-:Y:S04]  /*f010*/  STL [R1+0x3c4], R247 ;  /* 0x0003c4f701007387 */ /* 0x000fe80000100800 */
[----:B------:R0:W-:Y:S04]  /*f020*/  STL [R1+0x3bc], R115 ;  /* 0x0003bc7301007387 */ /* 0x0001e80000100800 */
[----:B0-----:R-:W4:Y:S01]  /*f030*/  LDL.LU R115, [R1+0x37c] ;  /* 0x00037c0001737983 */ /* 0x001f220000300800 */
[----:B---3--:R-:W-:-:S03]  /*f040*/  IADD3 R159, P5, R159, R113, RZ ;  /* 0x000000719f9f7210 */ /* 0x008fc60007fbe0ff */
[----:B------:R-:W3:Y:S01]  /*f050*/  LDL.LU R247, [R1+0x350] ;  /* 0x0003500001f77983 */ /* 0x000ee20000300800 */
[----:B------:R-:W-:-:S03]  /*f060*/  IMAD.X R212, R212, 0x1, R112, P6 ;  /* 0x00000001d4d47824 */ /* 0x000fc600030e0670 */
[----:B------:R0:W-:Y:S04]  /*f070*/  STL [R1+0x390], R159 ;  /* 0x0003909f01007387 */ /* 0x0001e80000100800 */
[----:B0-----:R-:W3:Y:S01]  /*f080*/  LDL.LU R159, [R1+0x374] ;  /* 0x00037400019f7983 */ /* 0x001ee20000300800 */
[----:B------:R-:W-:-:S03]  /*f090*/  IADD3 R229, P6, R229, R113, RZ ;  /* 0x00000071e5e57210 */ /* 0x000fc60007fde0ff */
[----:B------:R0:W-:Y:S04]  /*f0a0*/  STL [R1+0x3b4], R212 ;  /* 0x0003b4d401007387 */ /* 0x0001e80000100800 */
[----:B0-----:R-:W3:Y:S01]  /*f0b0*/  LDL.LU R212, [R1+0x348] ;  /* 0x0003480001d47983 */ /* 0x001ee20000300800 */
[----:B------:R-:W-:-:S05]  /*f0c0*/  IMAD.X R198, R198, 0x1, R112, P1 ;  /* 0x00000001c6c67824 */ /* 0x000fca00008e0670 */
[----:B------:R0:W-:Y:S04]  /*f0d0*/  STL [R1+0x3ac], R198 ;  /* 0x0003acc601007387 */ /* 0x0001e80000100800 */
[----:B------:R1:W-:Y:S04]  /*f0e0*/  STL [R1+0x388], R229 ;  /* 0x000388e501007387 */ /* 0x0003e80000100800 */
[----:B0-----:R-:W3:Y:S01]  /*f0f0*/  LDL.LU R198, [R1+0x36c] ;  /* 0x00036c0001c67983 */ /* 0x001ee20000300800 */
[----:B------:R-:W-:-:S03]  /*f100*/  IADD3 R206, P1, R206, R113, RZ ;  /* 0x00000071cece7210 */ /* 0x000fc60007f3e0ff */
[----:B-1----:R-:W3:Y:S04]  /*f110*/  LDL.LU R229, [R1+0x340] ;  /* 0x0003400001e57983 */ /* 0x002ee80000300800 */
[----:B------:R0:W-:Y:S04]  /*f120*/  STL [R1+0x380], R206 ;  /* 0x000380ce01007387 */ /* 0x0001e80000100800 */
[----:B0-----:R-:W3:Y:S01]  /*f130*/  LDL.LU R206, [R1+0x364] ;  /* 0x0003640001ce7983 */ /* 0x001ee20000300800 */
[----:B------:R-:W-:-:S05]  /*f140*/  IMAD.X R125, R125, 0x1, R112, P2 ;  /* 0x000000017d7d7824 */ /* 0x000fca00010e0670 */
[----:B------:R0:W-:Y:S01]  /*f150*/  STL [R1+0x3a4], R125 ;  /* 0x0003a47d01007387 */ /* 0x0001e20000100800 */
[-C--:B------:R-:W-:Y:S01]  /*f160*/  IADD3 R197, P2, R197, R113.reuse, RZ ;  /* 0x00000071c5c57210 */ /* 0x080fe20007f5e0ff */
[----:B------:R-:W-:Y:S02]  /*f170*/  IMAD.X R205, R205, 0x1, R112, P3 ;  /* 0x00000001cdcd7824 */ /* 0x000fe400018e0670 */
[----:B0-----:R-:W3:Y:S01]  /*f180*/  LDL.LU R125, [R1+0x338] ;  /* 0x00033800017d7983 */ /* 0x001ee20000300800 */
[----:B------:R-:W-:-:S03]  /*f190*/  IADD3 R221, P3, R221, R113, RZ ;  /* 0x00000071dddd7210 */ /* 0x000fc60007f7e0ff */
[----:B------:R-:W-:Y:S01]  /*f1a0*/  STL [R1+0x378], R197 ;  /* 0x000378c501007387 */ /* 0x000fe20000100800 */
[----:B--2---:R-:W-:-:S05]  /*f1b0*/  IMAD.X R213, R213, 0x1, R112, P4 ;  /* 0x00000001d5d57824 */ /* 0x004fca00020e0670 */
[----:B------:R0:W-:Y:S04]  /*f1c0*/  STL [R1+0x394], R213 ;  /* 0x000394d501007387 */ /* 0x0001e80000100800 */
[----:B------:R-:W-:Y:S04]  /*f1d0*/  STL [R1+0x39c], R205 ;  /* 0x00039ccd01007387 */ /* 0x000fe80000100800 */
[----:B0-----:R-:W2:Y:S04]  /*f1e0*/  LDL.LU R213, [R1+0x35c] ;  /* 0x00035c0001d57983 */ /* 0x001ea80000300800 */
[----:B------:R-:W-:Y:S01]  /*f1f0*/  STL [R1+0x370], R221 ;  /* 0x000370dd01007387 */ /* 0x000fe20000100800 */
[----:B----4-:R-:W-:Y:S01]  /*f200*/  IADD3 R222, P4, R222, R113, RZ ;  /* 0x00000071dede7210 */ /* 0x010fe20007f9e0ff */
[----:B------:R-:W-:-:S04]  /*f210*/  IMAD.X R238, R238, 0x1, R112, P5 ;  /* 0x00000001eeee7824 */ /* 0x000fc800028e0670 */
[----:B------:R0:W-:Y:S04]  /*f220*/  STL [R1+0x368], R222 ;  /* 0x000368de01007387 */ /* 0x0001e80000100800 */
[----:B0-----:R-:W4:Y:S01]  /*f230*/  LDL.LU R222, [R1+0x330] ;  /* 0x0003300001de7983 */ /* 0x001f220000300800 */
[----:B------:R-:W-:-:S03]  /*f240*/  IADD3 R230, P5, R230, R113, RZ ;  /* 0x00000071e6e67210 */ /* 0x000fc60007fbe0ff */
[----:B------:R-:W4:Y:S04]  /*f250*/  LDL.LU R121, [R1+0x354] ;  /* 0x0003540001797983 */ /* 0x000f280000300800 */
[----:B------:R0:W-:Y:S04]  /*f260*/  STL [R1+0x360], R230 ;  /* 0x000360e601007387 */ /* 0x0001e80000100800 */
[----:B------:R1:W-:Y:S04]  /*f270*/  STL [R1+0x38c], R238 ;  /* 0x00038cee01007387 */ /* 0x0003e80000100800 */
[----:B0-----:R-:W4:Y:S04]  /*f280*/  LDL.LU R230, [R1+0x328] ;  /* 0x0003280001e67983 */ /* 0x001f280000300800 */
[----:B------:R-:W4:Y:S04]  /*f290*/  LDL.LU R116, [R1+0x34c] ;  /* 0x00034c0001747983 */ /* 0x000f280000300800 */
[----:B-1----:R-:W4:Y:S01]  /*f2a0*/  LDL.LU R238, [R1+0x320] ;  /* 0x0003200001ee7983 */ /* 0x002f220000300800 */
[----:B------:R-:W-:-:S05]  /*f2b0*/  IMAD.X R158, R158, 0x1, R112, P6 ;  /* 0x000000019e9e7824 */ /* 0x000fca00030e0670 */
[----:B------:R0:W-:Y:S04]  /*f2c0*/  STL [R1+0x384], R158 ;  /* 0x0003849e01007387 */ /* 0x0001e80000100800 */
[----:B0-----:R-:W4:Y:S01]  /*f2d0*/  LDL.LU R158, [R1+0x344] ;  /* 0x00034400019e7983 */ /* 0x001f220000300800 */
[----:B------:R-:W-:-:S05]  /*f2e0*/  IADD3 R120, P6, R120, R113, RZ ;  /* 0x0000007178787210 */ /* 0x000fca0007fde0ff */
[----:B------:R0:W-:Y:S04]  /*f2f0*/  STL [R1+0x358], R120 ;  /* 0x0003587801007387 */ /* 0x0001e80000100800 */
[----:B0-----:R-:W4:Y:S01]  /*f300*/  LDL.LU R120, [R1+0x318] ;  /* 0x0003180001787983 */ /* 0x001f220000300800 */
[----:B------:R-:W-:Y:S01]  /*f310*/  IMAD.X R115, R115, 0x1, R112, P1 ;  /* 0x0000000173737824 */ /* 0x000fe200008e0670 */
[----:B---3--:R-:W-:-:S04]  /*f320*/  IADD3 R247, P1, R247, R113, RZ ;  /* 0x00000071f7f77210 */ /* 0x008fc80007f3e0ff */
[----:B------:R0:W-:Y:S04]  /*f330*/  STL [R1+0x37c], R115 ;  /* 0x00037c7301007387 */ /* 0x0001e80000100800 */
[----:B0-----:R-:W3:Y:S01]  /*f340*/  LDL.LU R115, [R1+0x33c] ;  /* 0x00033c0001737983 */ /* 0x001ee20000300800 */
[----:B------:R-:W-:-:S03]  /*f350*/  IMAD.X R159, R159, 0x1, R112, P2 ;  /* 0x000000019f9f7824 */ /* 0x000fc600010e0670 */
[----:B------:R-:W3:Y:S04]  /*f360*/  LDL.LU R221, [R1+0x310] ;  /* 0x0003100001dd7983 */ /* 0x000ee80000300800 */
[----:B------:R0:W-:Y:S04]  /*f370*/  STL [R1+0x350], R247 ;  /* 0x000350f701007387 */ /* 0x0001e80000100800 */
[----:B0-----:R-:W3:Y:S01]  /*f380*/  LDL.LU R247, [R1+0x334] ;  /* 0x0003340001f77983 */ /* 0x001ee20000300800 */
[----:B------:R-:W-:-:S03]  /*f390*/  IADD3 R212, P2, R212, R113, RZ ;  /* 0x00000071d4d47210 */ /* 0x000fc60007f5e0ff */
[----:B------:R0:W-:Y:S04]  /*f3a0*/  STL [R1+0x374], R159 ;  /* 0x0003749f01007387 */ /* 0x0001e80000100800 */
[----:B0-----:R-:W3:Y:S01]  /*f3b0*/  LDL.LU R159, [R1+0x308] ;  /* 0x00030800019f7983 */ /* 0x001ee20000300800 */
[----:B------:R-:W-:Y:S01]  /*f3c0*/  IMAD.X R198, R198, 0x1, R112, P3 ;  /* 0x00000001c6c67824 */ /* 0x000fe200018e0670 */
[----:B------:R-:W-:-:S04]  /*f3d0*/  IADD3 R229, P3, R229, R113, RZ ;  /* 0x00000071e5e57210 */ /* 0x000fc80007f7e0ff */
[----:B------:R0:W-:Y:S04]  /*f3e0*/  STL [R1+0x36c], R198 ;  /* 0x00036cc601007387 */ /* 0x0001e80000100800 */
[----:B0-----:R-:W3:Y:S01]  /*f3f0*/  LDL.LU R198, [R1+0x32c] ;  /* 0x00032c0001c67983 */ /* 0x001ee20000300800 */
[----:B------:R-:W-:-:S03]  /*f400*/  IMAD.X R206, R206, 0x1, R112, P4 ;  /* 0x00000001cece7824 */ /* 0x000fc600020e0670 */
[----:B------:R-:W-:Y:S04]  /*f410*/  STL [R1+0x348], R212 ;  /* 0x000348d401007387 */ /* 0x000fe80000100800 */
[----:B------:R0:W-:Y:S04]  /*f420*/  STL [R1+0x364], R206 ;  /* 0x000364ce01007387 */ /* 0x0001e80000100800 */
[----:B0-----:R-:W3:Y:S01]  /*f430*/  LDL.LU R206, [R1+0x300] ;  /* 0x0003000001ce7983 */ /* 0x001ee20000300800 */
[----:B------:R-:W-:-:S03]  /*f440*/  IADD3 R125, P4, R125, R113, RZ ;  /* 0x000000717d7d7210 */ /* 0x000fc60007f9e0ff */
[----:B------:R-:W-:Y:S04]  /*f450*/  STL [R1+0x340], R229 ;  /* 0x000340e501007387 */ /* 0x000fe80000100800 */
[----:B------:R-:W3:Y:S04]  /*f460*/  LDL.LU R197, [R1+0x324] ;  /* 0x0003240001c57983 */ /* 0x000ee80000300800 */
[----:B------:R-:W3:Y:S04]  /*f470*/  LDL.LU R205, [R1+0x2f8] ;  /* 0x0002f80001cd7983 */ /* 0x000ee80000300800 */
[----:B------:R-:W3:Y:S04]  /*f480*/  LDL.LU R212, [R1+0x31c] ;  /* 0x00031c0001d47983 */ /* 0x000ee80000300800 */
[----:B------:R0:W-:Y:S04]  /*f490*/  STL [R1+0x338], R125 ;  /* 0x0003387d01007387 */ /* 0x0001e80000100800 */
[----:B0-----:R-:W3:Y:S01]  /*f4a0*/  LDL.LU R125, [R1+0x2f0] ;  /* 0x0002f000017d7983 */ /* 0x001ee20000300800 */
[----:B--2---:R-:W-:-:S05]  /*f4b0*/  IMAD.X R213, R213, 0x1, R112, P5 ;  /* 0x00000001d5d57824 */ /* 0x004fca00028e0670 */
[----:B------:R0:W-:Y:S04]  /*f4c0*/  STL [R1+0x35c], R213 ;  /* 0x00035cd501007387 */ /* 0x0001e80000100800 */
[----:B0-----:R-:W2:Y:S04]  /*f4d0*/  LDL.LU R213, [R1+0x314] ;  /* 0x0003140001d57983 */ /* 0x001ea80000300800 */
[----:B------:R-:W2:Y:S01]  /*f4e0*/  LDL.LU R229, [R1+0x2e8] ;  /* 0x0002e80001e57983 */ /* 0x000ea20000300800 */
[----:B----4-:R-:W-:Y:S01]  /*f4f0*/  IADD3 R222, P5, R222, R113, RZ ;  /* 0x00000071dede7210 */ /* 0x010fe20007fbe0ff */
[----:B------:R-:W-:-:S04]  /*f500*/  IMAD.X R121, R121, 0x1, R112, P6 ;  /* 0x0000000179797824 */ /* 0x000fc800030e0670 */
[----:B------:R0:W-:Y:S04]  /*f510*/  STL [R1+0x330], R222 ;  /* 0x000330de01007387 */ /* 0x0001e80000100800 */
[----:B0-----:R-:W4:Y:S01]  /*f520*/  LDL.LU R222, [R1+0x30c] ;  /* 0x00030c0001de7983 */ /* 0x001f220000300800 */
[----:B------:R-:W-:-:S05]  /*f530*/  IADD3 R230, P6, R230, R113, RZ ;  /* 0x00000071e6e67210 */ /* 0x000fca0007fde0ff */
[----:B------:R0:W-:Y:S01]  /*f540*/  STL [R1+0x328], R230 ;  /* 0x000328e601007387 */ /* 0x0001e20000100800 */
[----:B------:R-:W-:-:S03]  /*f550*/  IMAD.X R116, R116, 0x1, R112, P1 ;  /* 0x0000000174747824 */ /* 0x000fc600008e0670 */
[----:B0-----:R-:W4:Y:S04]  /*f560*/  LDL.LU R230, [R1+0x2e0] ;  /* 0x0002e00001e67983 */ /* 0x001f280000300800 */
[----:B------:R-:W-:Y:S01]  /*f570*/  STL [R1+0x354], R121 ;  /* 0x0003547901007387 */ /* 0x000fe20000100800 */
[----:B------:R-:W-:-:S05]  /*f580*/  IMAD.X R158, R158, 0x1, R112, P2 ;  /* 0x000000019e9e7824 */ /* 0x000fca00010e0670 */
[----:B------:R0:W-:Y:S04]  /*f590*/  STL [R1+0x344], R158 ;  /* 0x0003449e01007387 */ /* 0x0001e80000100800 */
[----:B------:R-:W-:Y:S04]  /*f5a0*/  STL [R1+0x34c], R116 ;  /* 0x00034c7401007387 */ /* 0x000fe80000100800 */
[----:B0-----:R-:W4:Y:S01]  /*f5b0*/  LDL.LU R158, [R1+0x304] ;  /* 0x00030400019e7983 */ /* 0x001f220000300800 */
[-C--:B------:R-:W-:Y:S02]  /*f5c0*/  IADD3 R238, P1, R238, R113.reuse, RZ ;  /* 0x00000071eeee7210 */ /* 0x080fe40007f3e0ff */
[----:B------:R-:W-:-:S03]  /*f5d0*/  IADD3 R120, P2, R120, R113, RZ ;  /* 0x0000007178787210 */ /* 0x000fc60007f5e0ff */
[----:B------:R-:W-:Y:S04]  /*f5e0*/  STL [R1+0x320], R238 ;  /* 0x000320ee01007387 */ /* 0x000fe80000100800 */
[----:B------:R0:W-:Y:S04]  /*f5f0*/  STL [R1+0x318], R120 ;  /* 0x0003187801007387 */ /* 0x0001e80000100800 */
[----:B0-----:R-:W4:Y:S01]  /*f600*/  LDL.LU R120, [R1+0x2d8] ;  /* 0x0002d80001787983 */ /* 0x001f220000300800 */
[----:B---3--:R-:W-:-:S03]  /*f610*/  IMAD.X R115, R115, 0x1, R112, P3 ;  /* 0x0000000173737824 */ /* 0x008fc600018e0670 */
        /* <DEDUP_REMOVED lines=9> */
[----:B------:R1:W-:Y:S04]  /*f6b0*/  STL [R1+0x334], R247 ;  /* 0x000334f701007387 */ /* 0x0003e80000100800 */
[----:B0-----:R-:W3:Y:S01]  /*f6c0*/  LDL.LU R159, [R1+0x2c8] ;  /* 0x0002c800019f7983 */ /* 0x001ee20000300800 */
[----:B------:R-:W-:-:S03]  /*f6d0*/  IMAD.X R198, R198, 0x1, R112, P5 ;  /* 0x00000001c6c67824 */ /* 0x000fc600028e0670 */
[----:B-1----:R-:W3:Y:S04]  /*f6e0*/  LDL.LU R247, [R1+0x2ec] ;  /* 0x0002ec0001f77983 */ /* 0x002ee80000300800 */
[----:B------:R0:W-:Y:S04]  /*f6f0*/  STL [R1+0x32c], R198 ;  /* 0x00032cc601007387 */ /* 0x0001e80000100800 */
[----:B0-----:R-:W3:Y:S01]  /*f700*/  LDL.LU R198, [R1+0x2c0] ;  /* 0x0002c00001c67983 */ /* 0x001ee20000300800 */
[----:B------:R-:W-:-:S05]  /*f710*/  IADD3 R206, P5, R206, R113, RZ ;  /* 0x00000071cece7210 */ /* 0x000fca0007fbe0ff */
[----:B------:R0:W-:Y:S01]  /*f720*/  STL [R1+0x300], R206 ;  /* 0x000300ce01007387 */ /* 0x0001e20000100800 */
[--C-:B------:R-:W-:Y:S01]  /*f730*/  IMAD.X R197, R197, 0x1, R112.reuse, P6 ;  /* 0x00000001c5c57824 */ /* 0x100fe200030e0670 */
[----:B------:R-:W-:Y:S02]  /*f740*/  IADD3 R205, P6, R205, R113, RZ ;  /* 0x00000071cdcd7210 */ /* 0x000fe40007fde0ff */
[----:B0-----:R-:W3:Y:S01]  /*f750*/  LDL.LU R206, [R1+0x2e4] ;  /* 0x0002e40001ce7983 */ /* 0x001ee20000300800 */
[----:B------:R-:W-:-:S03]  /*f760*/  IMAD.X R212, R212, 0x1, R112, P1 ;  /* 0x00000001d4d47824 */ /* 0x000fc600008e0670 */
[----:B------:R-:W-:Y:S01]  /*f770*/  STL [R1+0x324], R197 ;  /* 0x000324c501007387 */ /* 0x000fe20000100800 */
[----:B------:R-:W-:-:S05]  /*f780*/  IADD3 R125, P1, R125, R113, RZ ;  /* 0x000000717d7d7210 */ /* 0x000fca0007f3e0ff */
[----:B------:R0:W-:Y:S04]  /*f790*/  STL [R1+0x2f0], R125 ;  /* 0x0002f07d01007387 */ /* 0x0001e80000100800 */
[----:B------:R-:W-:Y:S04]  /*f7a0*/  STL [R1+0x2f8], R205 ;  /* 0x0002f8cd01007387 */ /* 0x000fe80000100800 */
[----:B0-----:R-:W3:Y:S04]  /*f7b0*/  LDL.LU R125, [R1+0x2b8] ;  /* 0x0002b800017d7983 */ /* 0x001ee80000300800 */
[----:B------:R-:W-:Y:S01]  /*f7c0*/  STL [R1+0x31c], R212 ;  /* 0x00031cd401007387 */ /* 0x000fe20000100800 */
[----:B--2---:R-:W-:Y:S01]  /*f7d0*/  IMAD.X R213, R213, 0x1, R112, P2 ;  /* 0x00000001d5d57824 */ /* 0x004fe200010e0670 */
[----:B------:R-:W-:-:S04]  /*f7e0*/  IADD3 R229, P2, R229, R113, RZ ;  /* 0x00000071e5e57210 */ /* 0x000fc80007f5e0ff */
[----:B------:R0:W-:Y:S04]  /*f7f0*/  STL [R1+0x314], R213 ;  /* 0x000314d501007387 */ /* 0x0001e80000100800 */
[----:B0-----:R-:W2:Y:S04]  /*f800*/  LDL.LU R213, [R1+0x2dc] ;  /* 0x0002dc0001d57983 */ /* 0x001ea80000300800 */
[----:B------:R-:W2:Y:S01]  /*f810*/  LDL.LU R121, [R1+0x2b0] ;  /* 0x0002b00001797983 */ /* 0x000ea20000300800 */
[----:B----4-:R-:W-:-:S05]  /*f820*/  IMAD.X R222, R222, 0x1, R112, P3 ;  /* 0x00000001dede7824 */ /* 0x010fca00018e0670 */
        /* <DEDUP_REMOVED lines=11> */
[----:B------:R-:W-:Y:S01]  /*f8e0*/  IADD3 R120, P4, R120, R113, RZ ;  /* 0x0000007178787210 */ /* 0x000fe20007f9e0ff */
[----:B---3--:R-:W-:-:S04]  /*f8f0*/  IMAD.X R238, R238, 0x1, R112, P5 ;  /* 0x00000001eeee7824 */ /* 0x008fc800028e0670 */
        /* <DEDUP_REMOVED lines=16> */
[----:B0-----:R-:W3:Y:S01]  /*fa00*/  LDL.LU R198, [R1+0x2ac] ;  /* 0x0002ac0001c67983 */ /* 0x001ee20000300800 */
[----:B------:R-:W-:-:S03]  /*fa10*/  IMAD.X R206, R206, 0x1, R112, P2 ;  /* 0x00000001cece7824 */ /* 0x000fc600010e0670 */
[----:B------:R-:W-:Y:S04]  /*fa20*/  STL [R1+0x2ec], R247 ;  /* 0x0002ecf701007387 */ /* 0x000fe80000100800 */
[----:B------:R-:W3:Y:S04]  /*fa30*/  LDL.LU R205, [R1+0x280] ;  /* 0x0002800001cd7983 */ /* 0x000ee80000300800 */
[----:B------:R-:W3:Y:S04]  /*fa40*/  LDL.LU R212, [R1+0x2a4] ;  /* 0x0002a40001d47983 */ /* 0x000ee80000300800 */
[----:B------:R-:W3:Y:S04]  /*fa50*/  LDL.LU R221, [R1+0x278] ;  /* 0x0002780001dd7983 */ /* 0x000ee80000300800 */
[----:B------:R0:W-:Y:S04]  /*fa60*/  STL [R1+0x2e4], R206 ;  /* 0x0002e4ce01007387 */ /* 0x0001e80000100800 */
[----:B0-----:R-:W3:Y:S01]  /*fa70*/  LDL.LU R206, [R1+0x29c] ;  /* 0x00029c0001ce7983 */ /* 0x001ee20000300800 */
[----:B------:R-:W-:-:S03]  /*fa80*/  IADD3 R125, P2, R125, R113, RZ ;  /* 0x000000717d7d7210 */ /* 0x000fc60007f5e0ff */
[----:B------:R-:W3:Y:S04]  /*fa90*/  LDL.LU R247, [R1+0x270] ;  /* 0x0002700001f77983 */ /* 0x000ee80000300800 */
[----:B------:R0:W-:Y:S04]  /*faa0*/  STL [R1+0x2b8], R125 ;  /* 0x0002b87d01007387 */ /* 0x0001e80000100800 */
[----:B0-----:R-:W3:Y:S01]  /*fab0*/  LDL.LU R125, [R1+0x294] ;  /* 0x00029400017d7983 */ /* 0x001ee20000300800 */
[----:B--2---:R-:W-:-:S05]  /*fac0*/  IMAD.X R213, R213, 0x1, R112, P3 ;  /* 0x00000001d5d57824 */ /* 0x004fca00018e0670 */
[----:B------:R0:W-:Y:S01]  /*fad0*/  STL [R1+0x2dc], R213 ;  /* 0x0002dcd501007387 */ /* 0x0001e20000100800 */
[----:B------:R-:W-:-:S03]  /*fae0*/  IADD3 R121, P3, R121, R113, RZ ;  /* 0x0000007179797210 */ /* 0x000fc60007f7e0ff */
[----:B0-----:R-:W2:Y:S01]  /*faf0*/  LDL.LU R213, [R1+0x268] ;  /* 0x0002680001d57983 */ /* 0x001ea20000300800 */
[----:B----4-:R-:W-:Y:S01]  /*fb00*/  IMAD.X R222, R222, 0x1, R112, P4 ;  /* 0x00000001dede7824 */ /* 0x010fe200020e0670 */
[----:B------:R-:W-:-:S04]  /*fb10*/  IADD3 R116, P4, R116, R113, RZ ;  /* 0x0000007174747210 */ /* 0x000fc80007f9e0ff */
[----:B------:R0:W-:Y:S01]  /*fb20*/  STL [R1+0x2d4], R222 ;  /* 0x0002d4de01007387 */ /* 0x0001e20000100800 */
[----:B------:R-:W-:-:S03]  /*fb30*/  IMAD.X R229, R229, 0x1, R112, P5 ;  /* 0x00000001e5e57824 */ /* 0x000fc600028e0670 */
[----:B0-----:R-:W4:Y:S01]  /*fb40*/  LDL.LU R222, [R1+0x28c] ;  /* 0x00028c0001de7983 */ /* 0x001f220000300800 */
[----:B------:R-:W-:-:S03]  /*fb50*/  IADD3 R230, P5, R230, R113, RZ ;  /* 0x00000071e6e67210 */ /* 0x000fc60007fbe0ff */
[----:B------:R-:W-:Y:S04]  /*fb60*/  STL [R1+0x2b0], R121 ;  /* 0x0002b07901007387 */ /* 0x000fe80000100800 */
[----:B------:R0:W-:Y:S04]  /*fb70*/  STL [R1+0x2a0], R230 ;  /* 0x0002a0e601007387 */ /* 0x0001e80000100800 */
[----:B------:R-:W-:Y:S04]  /*fb80*/  STL [R1+0x2a8], R116 ;  /* 0x0002a87401007387 */ /* 0x000fe80000100800 */
[----:B0-----:R-:W4:Y:S04]  /*fb90*/  LDL.LU R230, [R1+0x260] ;  /* 0x0002600001e67983 */ /* 0x001f280000300800 */
[----:B------:R-:W-:Y:S01]  /*fba0*/  STL [R1+0x2cc], R229 ;  /* 0x0002cce501007387 */ /* 0x000fe20000100800 */
[----:B------:R-:W-:-:S05]  /*fbb0*/  IMAD.X R158, R158, 0x1, R112, P6 ;  /* 0x000000019e9e7824 */ /* 0x000fca00030e0670 */
[----:B------:R0:W-:Y:S04]  /*fbc0*/  STL [R1+0x2c4], R158 ;  /* 0x0002c49e01007387 */ /* 0x0001e80000100800 */
[----:B0-----:R-:W4:Y:S04]  /*fbd0*/  LDL.LU R158, [R1+0x284] ;  /* 0x00028400019e7983 */ /* 0x001f280000300800 */
[----:B------:R-:W4:Y:S01]  /*fbe0*/  LDL.LU R229, [R1+0x258] ;  /* 0x0002580001e57983 */ /* 0x000f220000300800 */
[----:B---3--:R-:W-:Y:S01]  /*fbf0*/  IADD3 R120, P6, R120, R113, RZ ;  /* 0x0000007178787210 */ /* 0x008fe20007fde0ff */
[----:B------:R-:W-:-:S04]  /*fc00*/  IMAD.X R197, R197, 0x1, R112, P1 ;  /* 0x00000001c5c57824 */ /* 0x000fc800008e0670 */
[----:B------:R0:W-:Y:S04]  /*fc10*/  STL [R1+0x298], R120 ;  /* 0x0002987801007387 */ /* 0x0001e80000100800 */
[----:B0-----:R-:W3:Y:S01]  /*fc20*/  LDL.LU R120, [R1+0x27c] ;  /* 0x00027c0001787983 */ /* 0x001ee20000300800 */
[----:B------:R-:W-:-:S05]  /*fc30*/  IADD3 R238, P1, R238, R113, RZ ;  /* 0x00000071eeee7210 */ /* 0x000fca0007f3e0ff */
[----:B------:R0:W-:Y:S04]  /*fc40*/  STL [R1+0x290], R238 ;  /* 0x000290ee01007387 */ /* 0x0001e80000100800 */
[----:B------:R-:W-:Y:S01]  /*fc50*/  STL [R1+0x2bc], R197 ;  /* 0x0002bcc501007387 */ /* 0x000fe20000100800 */
[----:B------:R-:W-:-:S03]  /*fc60*/  IMAD.X R115, R115, 0x1, R112, P2 ;  /* 0x0000000173737824 */ /* 0x000fc600010e0670 */
[----:B0-----:R-:W3:Y:S04]  /*fc70*/  LDL.LU R238, [R1+0x250] ;  /* 0x0002500001ee7983 */ /* 0x001ee80000300800 */
[----:B------:R0:W-:Y:S04]  /*fc80*/  STL [R1+0x2b4], R115 ;  /* 0x0002b47301007387 */ /* 0x0001e80000100800 */
[----:B0-----:R-:W3:Y:S01]  /*fc90*/  LDL.LU R115, [R1+0x274] ;  /* 0x0002740001737983 */ /* 0x001ee20000300800 */
[----:B------:R-:W-:-:S05]  /*fca0*/  IADD3 R159, P2, R159, R113, RZ ;  /* 0x000000719f9f7210 */ /* 0x000fca0007f5e0ff */
        /* <DEDUP_REMOVED lines=9> */
[----:B------:R-:W-:Y:S01]  /*fd40*/  IMAD.X R206, R206, 0x1, R112, P5 ;  /* 0x00000001cece7824 */ /* 0x000fe200028e0670 */
[----:B------:R-:W-:-:S04]  /*fd50*/  IADD3 R247, P5, R247, R113, RZ ;  /* 0x00000071f7f77210 */ /* 0x000fc80007fbe0ff */
[----:B------:R0:W-:Y:S04]  /*fd60*/  STL [R1+0x29c], R206 ;  /* 0x00029cce01007387 */ /* 0x0001e80000100800 */
[----:B------:R-:W-:Y:S04]  /*fd70*/  STL [R1+0x2a4], R212 ;  /* 0x0002a4d401007387 */ /* 0x000fe80000100800 */
[----:B0-----:R-:W3:Y:S01]  /*fd80*/  LDL.LU R206, [R1+0x240] ;  /* 0x0002400001ce7983 */ /* 0x001ee20000300800 */
[----:B------:R-:W-:-:S03]  /*fd90*/  IMAD.X R125, R125, 0x1, R112, P6 ;  /* 0x000000017d7d7824 */ /* 0x000fc600030e0670 */
[----:B------:R-:W-:Y:S04]  /*fda0*/  STL [R1+0x278], R221 ;  /* 0x000278dd01007387 */ /* 0x000fe80000100800 */
[----:B------:R0:W-:Y:S04]  /*fdb0*/  STL [R1+0x270], R247 ;  /* 0x000270f701007387 */ /* 0x0001e80000100800 */
[----:B0-----:R-:W3:Y:S04]  /*fdc0*/  LDL.LU R247, [R1+0x264] ;  /* 0x0002640001f77983 */ /* 0x001ee80000300800 */
[----:B------:R-:W3:Y:S01]  /*fdd0*/  LDL.LU R126, [R1+0x238] ;  /* 0x00023800017e7983 */ /* 0x000ee20000300800 */
[----:B--2---:R-:W-:-:S05]  /*fde0*/  IADD3 R213, P6, R213, R113, RZ ;  /* 0x00000071d5d57210 */ /* 0x004fca0007fde0ff */
[----:B------:R0:W-:Y:S04]  /*fdf0*/  STL [R1+0x268], R213 ;  /* 0x000268d501007387 */ /* 0x0001e80000100800 */
[----:B------:R1:W-:Y:S04]  /*fe00*/  STL [R1+0x294], R125 ;  /* 0x0002947d01007387 */ /* 0x0003e80000100800 */
[----:B0-----:R-:W2:Y:S04]  /*fe10*/  LDL.LU R213, [R1+0x25c] ;  /* 0x00025c0001d57983 */ /* 0x001ea80000300800 */
[----:B------:R-:W2:Y:S04]  /*fe20*/  LDL.LU R121, [R1+0x230] ;  /* 0x0002300001797983 */ /* 0x000ea80000300800 */
[----:B-1----:R-:W2:Y:S01]  /*fe30*/  LDL.LU R125, [R1+0x254] ;  /* 0x00025400017d7983 */ /* 0x002ea20000300800 */
[----:B----4-:R-:W-:-:S05]  /*fe40*/  IMAD.X R222, R222, 0x1, R112, P1 ;  /* 0x00000001dede7824 */ /* 0x010fca00008e0670 */
[----:B------:R0:W-:Y:S04]  /*fe50*/  STL [R1+0x28c], R222 ;  /* 0x00028cde01007387 */ /* 0x0001e80000100800 */
[----:B0-----:R-:W4:Y:S01]  /*fe60*/  LDL.LU R222, [R1+0x228] ;  /* 0x0002280001de7983 */ /* 0x001f220000300800 */
[----:B------:R-:W-:-:S05]  /*fe70*/  IADD3 R230, P1, R230, R113, RZ ;  /* 0x00000071e6e67210 */ /* 0x000fca0007f3e0ff */
[----:B------:R0:W-:Y:S04]  /*fe80*/  STL [R1+0x260], R230 ;  /* 0x000260e601007387 */ /* 0x0001e80000100800 */
[----:B0-----:R-:W4:Y:S01]  /*fe90*/  LDL.LU R230, [R1+0x24c] ;  /* 0x00024c0001e67983 */ /* 0x001f220000300800 */
[----:B------:R-:W-:-:S05]  /*fea0*/  IMAD.X R158, R158, 0x1, R112, P2 ;  /* 0x000000019e9e7824 */ /* 0x000fca00010e0670 */
[----:B------:R0:W-:Y:S04]  /*feb0*/  STL [R1+0x284], R158 ;  /* 0x0002849e01007387 */ /* 0x0001e80000100800 */
[----:B0-----:R-:W4:Y:S01]  /*fec0*/  LDL.LU R158, [R1+0x220] ;  /* 0x00022000019e7983 */ /* 0x001f220000300800 */
[----:B------:R-:W-:-:S03]  /*fed0*/  IADD3 R229, P2, R229, R113, RZ ;  /* 0x00000071e5e57210 */ /* 0x000fc60007f5e0ff */
[----:B------:R-:W4:Y:S01]  /*fee0*/  LDL.LU R116, [R1+0x244] ;  /* 0x0002440001747983 */ /* 0x000f220000300800 */
[----:B---3--:R-:W-:-:S03]  /*fef0*/  IMAD.X R120, R120, 0x1, R112, P3 ;  /* 0x0000000178787824 */ /* 0x008fc600018e0670 */
[----:B------:R0:W-:Y:S04]  /*ff00*/  STL [R1+0x258], R229 ;  /* 0x000258e501007387 */ /* 0x0001e80000100800 */
[----:B0-----:R-:W3:Y:S04]  /*ff10*/  LDL.LU R229, [R1+0x218] ;  /* 0x0002180001e57983 */ /* 0x001ee80000300800 */
[----:B------:R0:W-:Y:S01]  /*ff20*/  STL [R1+0x27c], R120 ;  /* 0x00027c7801007387 */ /* 0x0001e20000100800 */
[----:B------:R-:W-:-:S03]  /*ff30*/  IADD3 R238, P3, R238, R113, RZ ;  /* 0x00000071eeee7210 */ /* 0x000fc60007f7e0ff */
[----:B0-----:R-:W3:Y:S01]  /*ff40*/  LDL.LU R120, [R1+0x23c] ;  /* 0x00023c0001787983 */ /* 0x001ee20000300800 */
[----:B------:R-:W-:-:S05]  /*ff50*/  IMAD.X R115, R115, 0x1, R112, P4 ;  /* 0x0000000173737824 */ /* 0x000fca00020e0670 */
[----:B------:R0:W-:Y:S04]  /*ff60*/  STL [R1+0x274], R115 ;  /* 0x0002747301007387 */ /* 0x0001e80000100800 */
[----:B0-----:R-:W3:Y:S01]  /*ff70*/  LDL.LU R115, [R1+0x210] ;  /* 0x0002100001737983 */ /* 0x001ee20000300800 */
[----:B------:R-:W-:-:S03]  /*ff80*/  IADD3 R159, P4, R159, R113, RZ ;  /* 0x000000719f9f7210 */ /* 0x000fc60007f9e0ff */
[----:B------:R-:W-:Y:S04]  /*ff90*/  STL [R1+0x250], R238 ;  /* 0x000250ee01007387 */ /* 0x000fe80000100800 */
[----:B------:R-:W3:Y:S04]  /*ffa0*/  LDL.LU R197, [R1+0x234] ;  /* 0x0002340001c57983 */ /* 0x000ee80000300800 */
[----:B------:R0:W-:Y:S01]  /*ffb0*/  STL [R1+0x248], R159 ;  /* 0x0002489f01007387 */ /* 0x0001e20000100800 */
[----:B------:R-:W-:-:S03]  /*ffc0*/  IMAD.X R198, R198, 0x1, R112, P5 ;  /* 0x00000001c6c67824 */ /* 0x000fc600028e0670 */
[----:B0-----:R-:W3:Y:S04]  /*ffd0*/  LDL.LU R159, [R1+0x208] ;  /* 0x00020800019f7983 */ /* 0x001ee80000300800 */
[----:B------:R-:W3:Y:S04]  /*ffe0*/  LDL.LU R205, [R1+0x22c] ;  /* 0x00022c0001cd7983 */ /* 0x000ee80000300800 */
[----:B------:R-:W3:Y:S04]  /*fff0*/  LDL.LU R212, [R1+0x200] ;  /* 0x0002000001d47983 */ /* 0x000ee80000300800 */
[----:B------:R-:W3:Y:S04]  /*10000*/  LDL.LU R221, [R1+0x224] ;  /* 0x0002240001dd7983 */ /* 0x000ee80000300800 */
[----:B------:R0:W-:Y:S04]  /*10010*/  STL [R1+0x26c], R198 ;  /* 0x00026cc601007387 */ /* 0x0001e80000100800 */
[----:B0-----:R-:W3:Y:S01]  /*10020*/  LDL.LU R198, [R1+0x1f8] ;  /* 0x0001f80001c67983 */ /* 0x001ee20000300800 */
[----:B------:R-:W-:-:S05]  /*10030*/  IADD3 R206, P5, R206, R113, RZ ;  /* 0x00000071cece7210 */ /* 0x000fca0007fbe0ff */
[----:B------:R0:W-:Y:S04]  /*10040*/  STL [R1+0x240], R206 ;  /* 0x000240ce01007387 */ /* 0x0001e80000100800 */
[----:B0-----:R-:W3:Y:S01]  /*10050*/  LDL.LU R206, [R1+0x21c] ;  /* 0x00021c0001ce7983 */ /* 0x001ee20000300800 */
[----:B------:R-:W-:-:S03]  /*10060*/  IMAD.X R247, R247, 0x1, R112, P6 ;  /* 0x00000001f7f77824 */ /* 0x000fc600030e0670 */
[----:B------:R-:W3:Y:S01]  /*10070*/  LDL.LU R238, [R1+0x1f0] ;  /* 0x0001f00001ee7983 */ /* 0x000ee20000300800 */
[----:B------:R-:W-:-:S03]  /*10080*/  IADD3 R126, P6, R126, R113, RZ ;  /* 0x000000717e7e7210 */ /* 0x000fc60007fde0ff */
[----:B------:R0:W-:Y:S04]  /*10090*/  STL [R1+0x264], R247 ;  /* 0x000264f701007387 */ /* 0x0001e80000100800 */
[----:B0-----:R-:W3:Y:S01]  /*100a0*/  LDL.LU R247, [R1+0x214] ;  /* 0x0002140001f77983 */ /* 0x001ee20000300800 */
[----:B--2---:R-:W-:Y:S01]  /*100b0*/  IMAD.X R213, R213, 0x1, R112, P1 ;  /* 0x00000001d5d57824 */ /* 0x004fe200008e0670 */
[----:B------:R-:W-:-:S04]  /*100c0*/  IADD3 R121, P1, R121, R113, RZ ;  /* 0x0000007179797210 */ /* 0x000fc80007f3e0ff */
[----:B------:R0:W-:Y:S01]  /*100d0*/  STL [R1+0x25c], R213 ;  /* 0x00025cd501007387 */ /* 0x0001e20000100800 */
[----:B------:R-:W-:-:S03]  /*100e0*/  IMAD.X R125, R125, 0x1, R112, P2 ;  /* 0x000000017d7d7824 */ /* 0x000fc600010e0670 */
[----:B0-----:R-:W2:Y:S04]  /*100f0*/  LDL.LU R213, [R1+0x1e8] ;  /* 0x0001e80001d57983 */ /* 0x001ea80000300800 */
[----:B------:R-:W-:Y:S01]  /*10100*/  STL [R1+0x238], R126 ;  /* 0x0002387e01007387 */ /* 0x000fe20000100800 */
[----:B----4-:R-:W-:-:S05]  /*10110*/  IADD3 R222, P2, R222, R113, RZ ;  /* 0x00000071dede7210 */ /* 0x010fca0007f5e0ff */
[----:B------:R0:W-:Y:S04]  /*10120*/  STL [R1+0x228], R222 ;  /* 0x000228de01007387 */ /* 0x0001e80000100800 */
[----:B------:R-:W-:Y:S04]  /*10130*/  STL [R1+0x230], R121 ;  /* 0x0002307901007387 */ /* 0x000fe80000100800 */
[----:B0-----:R-:W4:Y:S01]  /*10140*/  LDL.LU R222, [R1+0x20c] ;  /* 0x00020c0001de7983 */ /* 0x001f220000300800 */
[----:B------:R-:W-:-:S03]  /*10150*/  IMAD.X R230, R230, 0x1, R112, P3 ;  /* 0x00000001e6e67824 */ /* 0x000fc600018e0670 */
[----:B------:R-:W-:Y:S04]  /*10160*/  STL [R1+0x254], R125 ;  /* 0x0002547d01007387 */ /* 0x000fe80000100800 */
[----:B------:R0:W-:Y:S04]  /*10170*/  STL [R1+0x24c], R230 ;  /* 0x00024ce601007387 */ /* 0x0001e80000100800 */
[----:B0-----:R-:W4:Y:S04]  /*10180*/  LDL.LU R230, [R1+0x1e0] ;  /* 0x0001e00001e67983 */ /* 0x001f280000300800 */
[----:B------:R-:W4:Y:S01]  /*10190*/  LDL.LU R125, [R1+0x204] ;  /* 0x00020400017d7983 */ /* 0x000f220000300800 */
[----:B------:R-:W-:-:S05]  /*101a0*/  IADD3 R158, P3, R158, R113, RZ ;  /* 0x000000719e9e7210 */ /* 0x000fca0007f7e0ff */
[----:B------:R0:W-:Y:S04]  /*101b0*/  STL [R1+0x220], R158 ;  /* 0x0002209e01007387 */ /* 0x0001e80000100800 */
[----:B0-----:R-:W4:Y:S01]  /*101c0*/  LDL.LU R158, [R1+0x1d8] ;  /* 0x0001d800019e7983 */ /* 0x001f220000300800 */
[----:B------:R-:W-:Y:S01]  /*101d0*/  IMAD.X R116, R116, 0x1, R112, P4 ;  /* 0x0000000174747824 */ /* 0x000fe200020e0670 */
[----:B---3--:R-:W-:-:S05]  /*101e0*/  IADD3 R229, P4, R229, R113, RZ ;  /* 0x00000071e5e57210 */ /* 0x008fca0007f9e0ff */
[----:B------:R0:W-:Y:S04]  /*101f0*/  STL [R1+0x218], R229 ;  /* 0x000218e501007387 */ /* 0x0001e80000100800 */
[----:B------:R-:W-:Y:S01]  /*10200*/  STL [R1+0x244], R116 ;  /* 0x0002447401007387 */ /* 0x000fe20000100800 */
[----:B------:R-:W-:-:S03]  /*10210*/  IMAD.X R120, R120, 0x1, R112, P5 ;  /* 0x0000000178787824 */ /* 0x000fc600028e0670 */
[----:B0-----:R-:W3:Y:S04]  /*10220*/  LDL.LU R229, [R1+0x1fc] ;  /* 0x0001fc0001e57983 */ /* 0x001ee80000300800 */
[----:B------:R0:W-:Y:S04]  /*10230*/  STL [R1+0x23c], R120 ;  /* 0x00023c7801007387 */ /* 0x0001e80000100800 */
[----:B0-----:R-:W3:Y:S01]  /*10240*/  LDL.LU R120, [R1+0x1d0] ;  /* 0x0001d00001787983 */ /* 0x001ee20000300800 */
[----:B------:R-:W-:-:S05]  /*10250*/  IADD3 R115, P5, R115, R113, RZ ;  /* 0x0000007173737210 */ /* 0x000fca0007fbe0ff */
[----:B------:R0:W-:Y:S01]  /*10260*/  STL [R1+0x210], R115 ;  /* 0x0002107301007387 */ /* 0x0001e20000100800 */
[----:B------:R-:W-:-:S03]  /*10270*/  IMAD.X R197, R197, 0x1, R112, P6 ;  /* 0x00000001c5c57824 */ /* 0x000fc600030e0670 */
[----:B0-----:R-:W3:Y:S01]  /*10280*/  LDL.LU R115, [R1+0x1f4] ;  /* 0x0001f40001737983 */ /* 0x001ee20000300800 */
[----:B------:R-:W-:Y:S01]  /*10290*/  IADD3 R159, P6, R159, R113, RZ ;  /* 0x000000719f9f7210 */ /* 0x000fe20007fde0ff */
[----:B------:R-:W-:-:S04]  /*102a0*/  IMAD.X R205, R205, 0x1, R112, P1 ;  /* 0x00000001cdcd7824 */ /* 0x000fc800008e0670 */
[----:B------:R0:W-:Y:S01]  /*102b0*/  STL [R1+0x208], R159 ;  /* 0x0002089f01007387 */ /* 0x0001e20000100800 */
[-C--:B------:R-:W-:Y:S01]  /*102c0*/  IADD3 R212, P1, R212, R113.reuse, RZ ;  /* 0x00000071d4d47210 */ /* 0x080fe20007f3e0ff */
[----:B------:R-:W-:Y:S02]  /*102d0*/  IMAD.X R221, R221, 0x1, R112, P2 ;  /* 0x00000001dddd7824 */ /* 0x000fe400010e0670 */
[----:B0-----:R-:W3:Y:S04]  /*102e0*/  LDL.LU R159, [R1+0x1c8] ;  /* 0x0001c800019f7983 */ /* 0x001ee80000300800 */
[----:B------:R-:W-:Y:S01]  /*102f0*/  STL [R1+0x234], R197 ;  /* 0x000234c501007387 */ /* 0x000fe20000100800 */
[----:B------:R-:W-:-:S03]  /*10300*/  IADD3 R198, P2, R198, R113, RZ ;  /* 0x00000071c6c67210 */ /* 0x000fc60007f5e0ff */
[----:B------:R-:W-:Y:S04]  /*10310*/  STL [R1+0x22c], R205 ;  /* 0x00022ccd01007387 */ /* 0x000fe80000100800 */
[----:B------:R0:W-:Y:S04]  /*10320*/  STL [R1+0x1f8], R198 ;  /* 0x0001f8c601007387 */ /* 0x0001e80000100800 */
[----:B------:R-:W-:Y:S04]  /*10330*/  STL [R1+0x200], R212 ;  /* 0x000200d401007387 */ /* 0x000fe80000100800 */
[----:B0-----:R-:W3:Y:S01]  /*10340*/  LDL.LU R198, [R1+0x1ec] ;  /* 0x0001ec0001c67983 */ /* 0x001ee20000300800 */
[----:B------:R-:W-:-:S03]  /*10350*/  IMAD.X R206, R206, 0x1, R112, P3 ;  /* 0x00000001cece7824 */ /* 0x000fc600018e0670 */
[----:B------:R-:W-:Y:S01]  /*10360*/  STL [R1+0x224], R221 ;  /* 0x000224dd01007387 */ /* 0x000fe20000100800 */
[----:B------:R-:W-:-:S03]  /*10370*/  IADD3 R238, P3, R238, R113, RZ ;  /* 0x00000071eeee7210 */ /* 0x000fc60007f7e0ff */
[----:B------:R0:W-:Y:S04]  /*10380*/  STL [R1+0x21c], R206 ;  /* 0x00021cce01007387 */ /* 0x0001e80000100800 */
[----:B0-----:R-:W3:Y:S01]  /*10390*/  LDL.LU R206, [R1+0x1c0] ;  /* 0x0001c00001ce7983 */ /* 0x001ee20000300800 */
[----:B------:R-:W-:-:S03]  /*103a0*/  IMAD.X R247, R247, 0x1, R112, P4 ;  /* 0x00000001f7f77824 */ /* 0x000fc600020e0670 */
[----:B------:R-:W3:Y:S04]  /*103b0*/  LDL.LU R126, [R1+0x1e4] ;  /* 0x0001e400017e7983 */ /* 0x000ee80000300800 */
[----:B------:R0:W-:Y:S04]  /*103c0*/  STL [R1+0x1f0], R238 ;  /* 0x0001f0ee01007387 */ /* 0x0001e80000100800 */
[----:B0-----:R-:W3:Y:S04]  /*103d0*/  LDL.LU R238, [R1+0x1b8] ;  /* 0x0001b80001ee7983 */ /* 0x001ee80000300800 */
[----:B------:R0:W-:Y:S04]  /*103e0*/  STL [R1+0x214], R247 ;  /* 0x000214f701007387 */ /* 0x0001e80000100800 */
[----:B------:R-:W3:Y:S04]  /*103f0*/  LDL.LU R121, [R1+0x1dc] ;  /* 0x0001dc0001797983 */ /* 0x000ee80000300800 */
[----:B0-----:R-:W3:Y:S01]  /*10400*/  LDL.LU R247, [R1+0x1b0] ;  /* 0x0001b00001f77983 */ /* 0x001ee20000300800 */
[----:B--2---:R-:W-:-:S05]  /*10410*/  IADD3 R213, P4, R213, R113, RZ ;  /* 0x00000071d5d57210 */ /* 0x004fca0007f9e0ff */
[----:B------:R0:W-:Y:S04]  /*10420*/  STL [R1+0x1e8], R213 ;  /* 0x0001e8d501007387 */ /* 0x0001e80000100800 */
[----:B0-----:R-:W2:Y:S01]  /*10430*/  LDL.LU R213, [R1+0x1d4] ;  /* 0x0001d40001d57983 */ /* 0x001ea20000300800 */
[----:B----4-:R-:W-:-:S05]  /*10440*/  IMAD.X R222, R222, 0x1, R112, P5 ;  /* 0x00000001dede7824 */ /* 0x010fca00028e0670 */
[----:B------:R0:W-:Y:S04]  /*10450*/  STL [R1+0x20c], R222 ;  /* 0x00020cde01007387 */ /* 0x0001e80000100800 */
[----:B0-----:R-:W4:Y:S01]  /*10460*/  LDL.LU R222, [R1+0x1a8] ;  /* 0x0001a80001de7983 */ /* 0x001f220000300800 */
[----:B------:R-:W-:Y:S01]  /*10470*/  IADD3 R230, P5, R230, R113, RZ ;  /* 0x00000071e6e67210 */ /* 0x000fe20007fbe0ff */
[----:B------:R-:W-:-:S04]  /*10480*/  IMAD.X R125, R125, 0x1, R112, P6 ;  /* 0x000000017d7d7824 */ /* 0x000fc800030e0670 */
[----:B------:R0:W-:Y:S04]  /*10490*/  STL [R1+0x1e0], R230 ;  /* 0x0001e0e601007387 */ /* 0x0001e80000100800 */
[----:B0-----:R-:W4:Y:S04]  /*104a0*/  LDL.LU R230, [R1+0x1cc] ;  /* 0x0001cc0001e67983 */ /* 0x001f280000300800 */
[----:B------:R-:W4:Y:S04]  /*104b0*/  LDL.LU R116, [R1+0x1a0] ;  /* 0x0001a00001747983 */ /* 0x000f280000300800 */
[----:B------:R0:W-:Y:S04]  /*104c0*/  STL [R1+0x204], R125 ;  /* 0x0002047d01007387 */ /* 0x0001e80000100800 */
[----:B0-----:R-:W4:Y:S01]  /*104d0*/  LDL.LU R125, [R1+0x1c4] ;  /* 0x0001c400017d7983 */ /* 0x001f220000300800 */
[----:B------:R-:W-:-:S05]  /*104e0*/  IADD3 R158, P6, R158, R113, RZ ;  /* 0x000000719e9e7210 */ /* 0x000fca0007fde0ff */
[----:B------:R0:W-:Y:S04]  /*104f0*/  STL [R1+0x1d8], R158 ;  /* 0x0001d89e01007387 */ /* 0x0001e80000100800 */
[----:B0-----:R-:W4:Y:S01]  /*10500*/  LDL.LU R158, [R1+0x198] ;  /* 0x00019800019e7983 */ /* 0x001f220000300800 */
[----:B---3--:R-:W-:Y:S01]  /*10510*/  IMAD.X R229, R229, 0x1, R112, P1 ;  /* 0x00000001e5e57824 */ /* 0x008fe200008e0670 */
[----:B------:R-:W-:-:S05]  /*10520*/  IADD3 R120, P1, R120, R113, RZ ;  /* 0x0000007178787210 */ /* 0x000fca0007f3e0ff */
[----:B------:R0:W-:Y:S04]  /*10530*/  STL [R1+0x1d0], R120 ;  /* 0x0001d07801007387 */ /* 0x0001e80000100800 */
[----:B0-----:R-:W3:Y:S04]  /*10540*/  LDL.LU R120, [R1+0x1bc] ;  /* 0x0001bc0001787983 */ /* 0x001ee80000300800 */
[----:B------:R-:W-:Y:S01]  /*10550*/  STL [R1+0x1fc], R229 ;  /* 0x0001fce501007387 */ /* 0x000fe20000100800 */
[----:B------:R-:W-:-:S03]  /*10560*/  IMAD.X R115, R115, 0x1, R112, P2 ;  /* 0x0000000173737824 */ /* 0x000fc600010e0670 */
[----:B------:R-:W3:Y:S04]  /*10570*/  LDL.LU R197, [R1+0x190] ;  /* 0x0001900001c57983 */ /* 0x000ee80000300800 */
[----:B------:R0:W-:Y:S04]  /*10580*/  STL [R1+0x1f4], R115 ;  /* 0x0001f47301007387 */ /* 0x0001e80000100800 */
[----:B0-----:R-:W3:Y:S04]  /*10590*/  LDL.LU R115, [R1+0x1b4] ;  /* 0x0001b40001737983 */ /* 0x001ee80000300800 */
[----:B------:R-:W3:Y:S01]  /*105a0*/  LDL.LU R205, [R1+0x188] ;  /* 0x0001880001cd7983 */ /* 0x000ee20000300800 */
[----:B------:R-:W-:-:S03]  /*105b0*/  IADD3 R159, P2, R159, R113, RZ ;  /* 0x000000719f9f7210 */ /* 0x000fc60007f5e0ff */
[----:B------:R-:W3:Y:S04]  /*105c0*/  LDL.LU R212, [R1+0x1ac] ;  /* 0x0001ac0001d47983 */ /* 0x000ee80000300800 */
[----:B------:R-:W3:Y:S04]  /*105d0*/  LDL.LU R221, [R1+0x180] ;  /* 0x0001800001dd7983 */ /* 0x000ee80000300800 */
[----:B------:R0:W-:Y:S04]  /*105e0*/  STL [R1+0x1c8], R159 ;  /* 0x0001c89f01007387 */ /* 0x0001e80000100800 */
[----:B0-----:R-:W3:Y:S01]  /*105f0*/  LDL.LU R159, [R1+0x1a4] ;  /* 0x0001a400019f7983 */ /* 0x001ee20000300800 */
[----:B------:R-:W-:-:S05]  /*10600*/  IMAD.X R198, R198, 0x1, R112, P3 ;  /* 0x00000001c6c67824 */ /* 0x000fca00018e0670 */
[----:B------:R0:W-:Y:S04]  /*10610*/  STL [R1+0x1ec], R198 ;  /* 0x0001ecc601007387 */ /* 0x0001e80000100800 */
[----:B0-----:R-:W3:Y:S01]  /*10620*/  LDL.LU R198, [R1+0x178] ;  /* 0x0001780001c67983 */ /* 0x001ee20000300800 */
[----:B------:R-:W-:-:S03]  /*10630*/  IADD3 R206, P3, R206, R113, RZ ;  /* 0x00000071cece7210 */ /* 0x000fc60007f7e0ff */
[----:B------:R-:W3:Y:S01]  /*10640*/  LDL.LU R229, [R1+0x19c] ;  /* 0x00019c0001e57983 */ /* 0x000ee20000300800 */
[----:B------:R-:W-:-:S03]  /*10650*/  IMAD.X R126, R126, 0x1, R112, P4 ;  /* 0x000000017e7e7824 */ /* 0x000fc600020e0670 */
[----:B------:R0:W-:Y:S04]  /*10660*/  STL [R1+0x1c0], R206 ;  /* 0x0001c0ce01007387 */ /* 0x0001e80000100800 */
[----:B0-----:R-:W3:Y:S01]  /*10670*/  LDL.LU R206, [R1+0x170] ;  /* 0x0001700001ce7983 */ /* 0x001ee20000300800 */
[----:B------:R-:W-:-:S05]  /*10680*/  IADD3 R238, P4, R238, R113, RZ ;  /* 0x00000071eeee7210 */ /* 0x000fca0007f9e0ff */
[----:B------:R0:W-:Y:S01]  /*10690*/  STL [R1+0x1b8], R238 ;  /* 0x0001b8ee01007387 */ /* 0x0001e20000100800 */
[--C-:B------:R-:W-:Y:S01]  /*106a0*/  IMAD.X R121, R121, 0x1, R112.reuse, P5 ;  /* 0x0000000179797824 */ /* 0x100fe200028e0670 */
[----:B------:R-:W-:Y:S02]  /*106b0*/  IADD3 R247, P5, R247, R113, RZ ;  /* 0x00000071f7f77210 */ /* 0x000fe40007fbe0ff */
[----:B0-----:R-:W3:Y:S04]  /*106c0*/  LDL.LU R238, [R1+0x194] ;  /* 0x0001940001ee7983 */ /* 0x001ee80000300800 */
[----:B------:R-:W-:Y:S04]  /*106d0*/  STL [R1+0x1e4], R126 ;  /* 0x0001e47e01007387 */ /* 0x000fe80000100800 */
[----:B------:R0:W-:Y:S04]  /*106e0*/  STL [R1+0x1b0], R247 ;  /* 0x0001b0f701007387 */ /* 0x0001e80000100800 */
[----:B------:R-:W-:Y:S04]  /*106f0*/  STL [R1+0x1dc], R121 ;  /* 0x0001dc7901007387 */ /* 0x000fe80000100800 */
[----:B0-----:R-:W3:Y:S01]  /*10700*/  LDL.LU R247, [R1+0x168] ;  /* 0x0001680001f77983 */ /* 0x001ee20000300800 */
[----:B--2---:R-:W-:-:S05]  /*10710*/  IMAD.X R213, R213, 0x1, R112, P6 ;  /* 0x00000001d5d57824 */ /* 0x004fca00030e0670 */
[----:B------:R0:W-:Y:S04]  /*10720*/  STL [R1+0x1d4], R213 ;  /* 0x0001d4d501007387 */ /* 0x0001e80000100800 */
[----:B0-----:R-:W2:Y:S01]  /*10730*/  LDL.LU R213, [R1+0x18c] ;  /* 0x00018c0001d57983 */ /* 0x001ea20000300800 */
[----:B----4-:R-:W-:-:S05]  /*10740*/  IADD3 R222, P6, R222, R113, RZ ;  /* 0x00000071dede7210 */ /* 0x010fca0007fde0ff */
[----:B------:R0:W-:Y:S04]  /*10750*/  STL [R1+0x1a8], R222 ;  /* 0x0001a8de01007387 */ /* 0x0001e80000100800 */
[----:B0-----:R-:W4:Y:S01]  /*10760*/  LDL.LU R222, [R1+0x160] ;  /* 0x0001600001de7983 */ /* 0x001f220000300800 */
[----:B------:R-:W-:Y:S01]  /*10770*/  IMAD.X R230, R230, 0x1, R112, P1 ;  /* 0x00000001e6e67824 */ /* 0x000fe200008e0670 */
[----:B------:R-:W-:-:S04]  /*10780*/  IADD3 R116, P1, R116, R113, RZ ;  /* 0x0000007174747210 */ /* 0x000fc80007f3e0ff */
[----:B------:R0:W-:Y:S04]  /*10790*/  STL [R1+0x1cc], R230 ;  /* 0x0001cce601007387 */ /* 0x0001e80000100800 */
[----:B0-----:R-:W4:Y:S01]  /*107a0*/  LDL.LU R230, [R1+0x184] ;  /* 0x0001840001e67983 */ /* 0x001f220000300800 */
[----:B------:R-:W-:-:S05]  /*107b0*/  IMAD.X R125, R125, 0x1, R112, P2 ;  /* 0x000000017d7d7824 */ /* 0x000fca00010e0670 */
[----:B------:R0:W-:Y:S04]  /*107c0*/  STL [R1+0x1c4], R125 ;  /* 0x0001c47d01007387 */ /* 0x0001e80000100800 */
[----:B------:R-:W-:Y:S04]  /*107d0*/  STL [R1+0x1a0], R116 ;  /* 0x0001a07401007387 */ /* 0x000fe80000100800 */
[----:B0-----:R-:W4:Y:S01]  /*107e0*/  LDL.LU R125, [R1+0x158] ;  /* 0x00015800017d7983 */ /* 0x001f220000300800 */
[----:B------:R-:W-:-:S05]  /*107f0*/  IADD3 R158, P2, R158, R113, RZ ;  /* 0x000000719e9e7210 */ /* 0x000fca0007f5e0ff */
[----:B------:R0:W-:Y:S04]  /*10800*/  STL [R1+0x198], R158 ;  /* 0x0001989e01007387 */ /* 0x0001e80000100800 */
[----:B0-----:R-:W4:Y:S01]  /*10810*/  LDL.LU R158, [R1+0x17c] ;  /* 0x00017c00019e7983 */ /* 0x001f220000300800 */
[----:B---3--:R-:W-:-:S05]  /*10820*/  IMAD.X R120, R120, 0x1, R112, P3 ;  /* 0x0000000178787824 */ /* 0x008fca00018e0670 */
[----:B------:R0:W-:Y:S01]  /*10830*/  STL [R1+0x1bc], R120 ;  /* 0x0001bc7801007387 */ /* 0x0001e20000100800 */
[----:B------:R-:W-:-:S03]  /*10840*/  IADD3 R197, P3, R197, R113, RZ ;  /* 0x00000071c5c57210 */ /* 0x000fc60007f7e0ff */
[----:B0-----:R-:W3:Y:S01]  /*10850*/  LDL.LU R120, [R1+0x150] ;  /* 0x0001500001787983 */ /* 0x001ee20000300800 */
[----:B------:R-:W-:Y:S01]  /*10860*/  IMAD.X R115, R115, 0x1, R112, P4 ;  /* 0x0000000173737824 */ /* 0x000fe200020e0670 */
[----:B------:R-:W-:-:S04]  /*10870*/  IADD3 R205, P4, R205, R113, RZ ;  /* 0x00000071cdcd7210 */ /* 0x000fc80007f9e0ff */
[----:B------:R0:W-:Y:S01]  /*10880*/  STL [R1+0x1b4], R115 ;  /* 0x0001b47301007387 */ /* 0x0001e20000100800 */
[--C-:B------:R-:W-:Y:S01]  /*10890*/  IMAD.X R212, R212, 0x1, R112.reuse, P5 ;  /* 0x00000001d4d47824 */ /* 0x100fe200028e0670 */
[----:B------:R-:W-:Y:S02]  /*108a0*/  IADD3 R221, P5, R221, R113, RZ ;  /* 0x00000071dddd7210 */ /* 0x000fe40007fbe0ff */
[----:B0-----:R-:W3:Y:S04]  /*108b0*/  LDL.LU R115, [R1+0x174] ;  /* 0x0001740001737983 */ /* 0x001ee80000300800 */
[----:B------:R-:W-:Y:S01]  /*108c0*/  STL [R1+0x190], R197 ;  /* 0x000190c501007387 */ /* 0x000fe20000100800 */
[----:B------:R-:W-:-:S03]  /*108d0*/  IMAD.X R159, R159, 0x1, R112, P6 ;  /* 0x000000019f9f7824 */ /* 0x000fc600030e0670 */
[----:B------:R-:W-:Y:S04]  /*108e0*/  STL [R1+0x188], R205 ;  /* 0x000188cd01007387 */ /* 0x000fe80000100800 */
[----:B------:R0:W-:Y:S04]  /*108f0*/  STL [R1+0x1a4], R159 ;  /* 0x0001a49f01007387 */ /* 0x0001e80000100800 */
[----:B------:R-:W-:Y:S04]  /*10900*/  STL [R1+0x1ac], R212 ;  /* 0x0001acd401007387 */ /* 0x000fe80000100800 */
[----:B0-----:R-:W3:Y:S01]  /*10910*/  LDL.LU R159, [R1+0x148] ;  /* 0x00014800019f7983 */ /* 0x001ee20000300800 */
[----:B------:R-:W-:-:S03]  /*10920*/  IADD3 R198, P6, R198, R113, RZ ;  /* 0x00000071c6c67210 */ /* 0x000fc60007fde0ff */
[----:B------:R-:W-:Y:S01]  /*10930*/  STL [R1+0x180], R221 ;  /* 0x000180dd01007387 */ /* 0x000fe20000100800 */
[----:B------:R-:W-:-:S03]  /*10940*/  IMAD.X R229, R229, 0x1, R112, P1 ;  /* 0x00000001e5e57824 */ /* 0x000fc600008e0670 */
[----:B------:R0:W-:Y:S04]  /*10950*/  STL [R1+0x178], R198 ;  /* 0x000178c601007387 */ /* 0x0001e80000100800 */
[----:B0-----:R-:W3:Y:S01]  /*10960*/  LDL.LU R198, [R1+0x16c] ;  /* 0x00016c0001c67983 */ /* 0x001ee20000300800 */
[----:B------:R-:W-:-:S03]  /*10970*/  IADD3 R206, P1, R206, R113, RZ ;  /* 0x00000071cece7210 */ /* 0x000fc60007f3e0ff */
[----:B------:R-:W3:Y:S04]  /*10980*/  LDL.LU R121, [R1+0x140] ;  /* 0x0001400001797983 */ /* 0x000ee80000300800 */
[----:B------:R0:W-:Y:S04]  /*10990*/  STL [R1+0x170], R206 ;  /* 0x000170ce01007387 */ /* 0x0001e80000100800 */
[----:B------:R1:W-:Y:S04]  /*109a0*/  STL [R1+0x19c], R229 ;  /* 0x00019ce501007387 */ /* 0x0003e80000100800 */
[----:B0-----:R-:W3:Y:S01]  /*109b0*/  LDL.LU R206, [R1+0x164] ;  /* 0x0001640001ce7983 */ /* 0x001ee20000300800 */
[----:B------:R-:W-:-:S03]  /*109c0*/  IMAD.X R238, R238, 0x1, R112, P2 ;  /* 0x00000001eeee7824 */ /* 0x000fc600010e0670 */
[----:B------:R-:W3:Y:S04]  /*109d0*/  LDL.LU R212, [R1+0x138] ;  /* 0x0001380001d47983 */ /* 0x000ee80000300800 */
[----:B------:R-:W3:Y:S04]  /*109e0*/  LDL.LU R221, [R1+0x15c] ;  /* 0x00015c0001dd7983 */ /* 0x000ee80000300800 */
[----:B-1----:R-:W3:Y:S04]  /*109f0*/  LDL.LU R229, [R1+0x130] ;  /* 0x0001300001e57983 */ /* 0x002ee80000300800 */
[----:B------:R0:W-:Y:S01]  /*10a00*/  STL [R1+0x194], R238 ;  /* 0x000194ee01007387 */ /* 0x0001e20000100800 */
[----:B------:R-:W-:-:S03]  /*10a10*/  IADD3 R247, P2, R247, R113, RZ ;  /* 0x00000071f7f77210 */ /* 0x000fc60007f5e0ff */
[----:B0-----:R-:W3:Y:S01]  /*10a20*/  LDL.LU R238, [R1+0x154] ;  /* 0x0001540001ee7983 */ /* 0x001ee20000300800 */
[----:B--2---:R-:W-:-:S05]  /*10a30*/  IMAD.X R213, R213, 0x1, R112, P3 ;  /* 0x00000001d5d57824 */ /* 0x004fca00018e0670 */
[----:B------:R0:W-:Y:S04]  /*10a40*/  STL [R1+0x18c], R213 ;  /* 0x00018cd501007387 */ /* 0x0001e80000100800 */
[----:B------:R-:W-:Y:S04]  /*10a50*/  STL [R1+0x168], R247 ;  /* 0x000168f701007387 */ /* 0x000fe80000100800 */
[----:B0-----:R-:W2:Y:S01]  /*10a60*/  LDL.LU R213, [R1+0x128] ;  /* 0x0001280001d57983 */ /* 0x001ea20000300800 */
[----:B----4-:R-:W-:-:S05]  /*10a70*/  IADD3 R222, P3, R222, R113, RZ ;  /* 0x00000071dede7210 */ /* 0x010fca0007f7e0ff */
[----:B------:R0:W-:Y:S04]  /*10a80*/  STL [R1+0x160], R222 ;  /* 0x000160de01007387 */ /* 0x0001e80000100800 */
[----:B0-----:R-:W4:Y:S01]  /*10a90*/  LDL.LU R222, [R1+0x14c] ;  /* 0x00014c0001de7983 */ /* 0x001f220000300800 */
[----:B------:R-:W-:-:S05]  /*10aa0*/  IMAD.X R230, R230, 0x1, R112, P4 ;  /* 0x00000001e6e67824 */ /* 0x000fca00020e0670 */
[----:B------:R0:W-:Y:S04]  /*10ab0*/  STL [R1+0x184], R230 ;  /* 0x000184e601007387 */ /* 0x0001e80000100800 */
[----:B0-----:R-:W4:Y:S01]  /*10ac0*/  LDL.LU R230, [R1+0x120] ;  /* 0x0001200001e67983 */ /* 0x001f220000300800 */
[----:B------:R-:W-:Y:S01]  /*10ad0*/  IADD3 R125, P4, R125, R113, RZ ;  /* 0x000000717d7d7210 */ /* 0x000fe20007f9e0ff */
[----:B------:R-:W-:-:S05]  /*10ae0*/  IMAD.X R158, R158, 0x1, R112, P5 ;  /* 0x000000019e9e7824 */ /* 0x000fca00028e0670 */
[----:B------:R0:W-:Y:S04]  /*10af0*/  STL [R1+0x17c], R158 ;  /* 0x00017c9e01007387 */ /* 0x0001e80000100800 */
[----:B0-----:R-:W4:Y:S04]  /*10b00*/  LDL.LU R158, [R1+0x144] ;  /* 0x00014400019e7983 */ /* 0x001f280000300800 */
[----:B------:R0:W-:Y:S04]  /*10b10*/  STL [R1+0x158], R125 ;  /* 0x0001587d01007387 */ /* 0x0001e80000100800 */
[----:B------:R-:W4:Y:S04]  /*10b20*/  LDL.LU R116, [R1+0x118] ;  /* 0x0001180001747983 */ /* 0x000f280000300800 */
[----:B------:R-:W4:Y:S01]  /*10b30*/  LDL.LU R247, [R1+0x13c] ;  /* 0x00013c0001f77983 */ /* 0x000f220000300800 */
[----:B---3--:R-:W-:-:S05]  /*10b40*/  IADD3 R120, P5, R120, R113, RZ ;  /* 0x0000007178787210 */ /* 0x008fca0007fbe0ff */
[----:B------:R1:W-:Y:S04]  /*10b50*/  STL [R1+0x150], R120 ;  /* 0x0001507801007387 */ /* 0x0003e80000100800 */
[----:B------:R-:W3:Y:S04]  /*10b60*/  LDL.LU R197, [R1+0x110] ;  /* 0x0001100001c57983 */ /* 0x000ee80000300800 */
[----:B------:R-:W3:Y:S04]  /*10b70*/  LDL.LU R205, [R1+0x134] ;  /* 0x0001340001cd7983 */ /* 0x000ee80000300800 */
[----:B0-----:R-:W3:Y:S01]  /*10b80*/  LDL.LU R125, [R1+0x108] ;  /* 0x00010800017d7983 */ /* 0x001ee20000300800 */
[----:B------:R-:W-:-:S05]  /*10b90*/  IMAD.X R115, R115, 0x1, R112, P6 ;  /* 0x0000000173737824 */ /* 0x000fca00030e0670 */
[----:B------:R-:W-:Y:S04]  /*10ba0*/  STL [R1+0x174], R115 ;  /* 0x0001747301007387 */ /* 0x000fe80000100800 */
[----:B-1----:R-:W3:Y:S01]  /*10bb0*/  LDL.LU R120, [R1+0x12c] ;  /* 0x00012c0001787983 */ /* 0x002ee20000300800 */
[----:B------:R-:W-:-:S05]  /*10bc0*/  IADD3 R159, P6, R159, R113, RZ ;  /* 0x000000719f9f7210 */ /* 0x000fca0007fde0ff */
[----:B------:R0:W-:Y:S04]  /*10bd0*/  STL [R1+0x148], R159 ;  /* 0x0001489f01007387 */ /* 0x0001e80000100800 */
[----:B0-----:R-:W3:Y:S04]  /*10be0*/  LDL.LU R159, [R1+0x100] ;  /* 0x00010000019f7983 */ /* 0x001ee80000300800 */
[----:B------:R-:W3:Y:S01]  /*10bf0*/  LDL.LU R115, [R1+0x124] ;  /* 0x0001240001737983 */ /* 0x000ee20000300800 */
[----:B------:R-:W-:Y:S01]  /*10c00*/  IMAD.X R198, R198, 0x1, R112, P1 ;  /* 0x00000001c6c67824 */ /* 0x000fe200008e0670 */
[----:B------:R-:W-:-:S04]  /*10c10*/  IADD3 R121, P1, R121, R113, RZ ;  /* 0x0000007179797210 */ /* 0x000fc80007f3e0ff */
[----:B------:R0:W-:Y:S04]  /*10c20*/  STL [R1+0x16c], R198 ;  /* 0x00016cc601007387 */ /* 0x0001e80000100800 */
[----:B0-----:R-:W3:Y:S01]  /*10c30*/  LDL.LU R198, [R1+0xf8] ;  /* 0x0000f80001c67983 */ /* 0x001ee20000300800 */
[----:B------:R-:W-:Y:S01]  /*10c40*/  IMAD.X R206, R206, 0x1, R112, P2 ;  /* 0x00000001cece7824 */ /* 0x000fe200010e0670 */
[----:B------:R-:W-:-:S04]  /*10c50*/  IADD3 R212, P2, R212, R113, RZ ;  /* 0x00000071d4d47210 */ /* 0x000fc80007f5e0ff */
[----:B------:R0:W-:Y:S01]  /*10c60*/  STL [R1+0x164], R206 ;  /* 0x000164ce01007387 */ /* 0x0001e20000100800 */
[--C-:B------:R-:W-:Y:S01]  /*10c70*/  IMAD.X R221, R221, 0x1, R112.reuse, P3 ;  /* 0x00000001dddd7824 */ /* 0x100fe200018e0670 */
[----:B------:R-:W-:Y:S02]  /*10c80*/  IADD3 R229, P3, R229, R113, RZ ;  /* 0x00000071e5e57210 */ /* 0x000fe40007f7e0ff */
[----:B0-----:R-:W3:Y:S04]  /*10c90*/  LDL.LU R206, [R1+0x11c] ;  /* 0x00011c0001ce7983 */ /* 0x001ee80000300800 */
[----:B------:R-:W-:Y:S04]  /*10ca0*/  STL [R1+0x140], R121 ;  /* 0x0001407901007387 */ /* 0x000fe80000100800 */
[----:B------:R0:W-:Y:S01]  /*10cb0*/  STL [R1+0x138], R212 ;  /* 0x000138d401007387 */ /* 0x0001e20000100800 */
[----:B------:R-:W-:-:S03]  /*10cc0*/  IMAD.X R238, R238, 0x1, R112, P4 ;  /* 0x00000001eeee7824 */ /* 0x000fc600020e0670 */
[----:B0-----:R-:W3:Y:S04]  /*10cd0*/  LDL.LU R212, [R1+0x114] ;  /* 0x0001140001d47983 */ /* 0x001ee80000300800 */
[----:B------:R0:W-:Y:S04]  /*10ce0*/  STL [R1+0x15c], R221 ;  /* 0x00015cdd01007387 */ /* 0x0001e80000100800 */
[----:B0-----:R-:W3:Y:S04]  /*10cf0*/  LDL.LU R221, [R1+0x10c] ;  /* 0x00010c0001dd7983 */ /* 0x001ee80000300800 */
[----:B------:R0:W-:Y:S04]  /*10d00*/  STL [R1+0x130], R229 ;  /* 0x000130e501007387 */ /* 0x0001e80000100800 */
[----:B0-----:R-:W3:Y:S04]  /*10d10*/  LDL.LU R229, [R1+0x104] ;  /* 0x0001040001e57983 */ /* 0x001ee80000300800 */
[----:B------:R-:W-:Y:S01]  /*10d20*/  STL [R1+0x154], R238 ;  /* 0x000154ee01007387 */ /* 0x000fe20000100800 */
[----:B--2---:R-:W-:-:S05]  /*10d30*/  IADD3 R213, P4, R213, R113, RZ ;  /* 0x00000071d5d57210 */ /* 0x004fca0007f9e0ff */
[----:B------:R0:W-:Y:S04]  /*10d40*/  STL [R1+0x128], R213 ;  /* 0x000128d501007387 */ /* 0x0001e80000100800 */
[----:B0-----:R-:W2:Y:S01]  /*10d50*/  LDL.LU R213, [R1+0xd8] ;  /* 0x0000d80001d57983 */ /* 0x001ea20000300800 */
[----:B----4-:R-:W-:-:S05]  /*10d60*/  IMAD.X R222, R222, 0x1, R112, P5 ;  /* 0x00000001dede7824 */ /* 0x010fca00028e0670 */
[----:B------:R0:W-:Y:S04]  /*10d70*/  STL [R1+0x14c], R222 ;  /* 0x00014cde01007387 */ /* 0x0001e80000100800 */
[----:B0-----:R-:W4:Y:S04]  /*10d80*/  LDL.LU R222, [R1+0xfc] ;  /* 0x0000fc0001de7983 */ /* 0x001f280000300800 */
[----:B------:R-:W4:Y:S01]  /*10d90*/  LDL.LU R238, [R1+0xd0] ;  /* 0x0000d00001ee7983 */ /* 0x000f220000300800 */
[----:B------:R-:W-:-:S05]  /*10da0*/  IADD3 R230, P5, R230, R113, RZ ;  /* 0x00000071e6e67210 */ /* 0x000fca0007fbe0ff */
[----:B------:R0:W-:Y:S04]  /*10db0*/  STL [R1+0x120], R230 ;  /* 0x000120e601007387 */ /* 0x0001e80000100800 */
[----:B0-----:R-:W4:Y:S01]  /*10dc0*/  LDL.LU R230, [R1+0xf4] ;  /* 0x0000f40001e67983 */ /* 0x001f220000300800 */
[----:B------:R-:W-:-:S05]  /*10dd0*/  IMAD.X R158, R158, 0x1, R112, P6 ;  /* 0x000000019e9e7824 */ /* 0x000fca00030e0670 */
[----:B------:R0:W-:Y:S01]  /*10de0*/  STL [R1+0x144], R158 ;  /* 0x0001449e01007387 */ /* 0x0001e20000100800 */
[----:B------:R-:W-:-:S03]  /*10df0*/  IMAD.X R247, R247, 0x1, R112, P1 ;  /* 0x00000001f7f77824 */ /* 0x000fc600008e0670 */
[----:B0-----:R-:W4:Y:S04]  /*10e00*/  LDL.LU R158, [R1+0xc8] ;  /* 0x0000c800019e7983 */ /* 0x001f280000300800 */
[----:B------:R0:W-:Y:S04]  /*10e10*/  STL [R1+0x13c], R247 ;  /* 0x00013cf701007387 */ /* 0x0001e80000100800 */
[----:B0-----:R-:W4:Y:S01]  /*10e20*/  LDL.LU R247, [R1+0xc0] ;  /* 0x0000c00001f77983 */ /* 0x001f220000300800 */
[----:B------:R-:W-:Y:S01]  /*10e30*/  IADD3 R116, P6, R116, UR5, RZ ;  /* 0x0000000574747c10 */ /* 0x000fe2000ffde0ff */
[----:B---3--:R-:W-:Y:S01]  /*10e40*/  IMAD.X R205, R205, 0x1, R112, P2 ;  /* 0x00000001cdcd7824 */ /* 0x008fe200010e0670 */
[----:B------:R-:W-:-:S02]  /*10e50*/  IADD3 R197, P1, R197, UR5, RZ ;  /* 0x00000005c5c57c10 */ /* 0x000fc4000ff3e0ff */
[----:B------:R-:W-:Y:S01]  /*10e60*/  IADD3 R125, P2, R125, UR5, RZ ;  /* 0x000000057d7d7c10 */ /* 0x000fe2000ff5e0ff */
[----:B------:R-:W-:Y:S04]  /*10e70*/  STL [R1+0x118], R116 ;  /* 0x0001187401007387 */ /* 0x000fe80000100800 */
[----:B------:R-:W-:Y:S04]  /*10e80*/  STL [R1+0x110], R197 ;  /* 0x000110c501007387 */ /* 0x000fe80000100800 */
[----:B------:R0:W-:Y:S01]  /*10e90*/  STL [R1+0x108], R125 ;  /* 0x0001087d01007387 */ /* 0x0001e20000100800 */
[----:B------:R-:W-:-:S03]  /*10ea0*/  IMAD.X R120, R120, 0x1, R112, P3 ;  /* 0x0000000178787824 */ /* 0x000fc600018e0670 */
[----:B------:R-:W-:Y:S04]  /*10eb0*/  STL [R1+0x134], R205 ;  /* 0x000134cd01007387 */ /* 0x000fe80000100800 */
[----:B0-----:R-:W3:Y:S01]  /*10ec0*/  LDL.LU R125, [R1+0xd4] ;  /* 0x0000d400017d7983 */ /* 0x001ee20000300800 */
[----:B------:R-:W-:Y:S01]  /*10ed0*/  IADD3 R159, P3, R159, UR5, RZ ;  /* 0x000000059f9f7c10 */ /* 0x000fe2000ff7e0ff */
[----:B------:R-:W-:-:S04]  /*10ee0*/  IMAD.X R115, R115, 0x1, R112, P4 ;  /* 0x0000000173737824 */ /* 0x000fc800020e0670 */
[----:B------:R0:W-:Y:S04]  /*10ef0*/  STL [R1+0x100], R159 ;  /* 0x0001009f01007387 */ /* 0x0001e80000100800 */
[----:B------:R1:W-:Y:S04]  /*10f00*/  STL [R1+0x12c], R120 ;  /* 0x00012c7801007387 */ /* 0x0003e80000100800 */
[----:B0-----:R-:W3:Y:S04]  /*10f10*/  LDL.LU R159, [R1+0xcc] ;  /* 0x0000cc00019f7983 */ /* 0x001ee80000300800 */
[----:B-1----:R-:W3:Y:S01]  /*10f20*/  LDL.LU R120, [R1+0xc4] ;  /* 0x0000c40001787983 */ /* 0x002ee20000300800 */
[----:B------:R-:W-:-:S03]  /*10f30*/  IADD3 R198, P4, R198, UR5, RZ ;  /* 0x00000005c6c67c10 */ /* 0x000fc6000ff9e0ff */
[----:B------:R0:W-:Y:S04]  /*10f40*/  STL [R1+0x124], R115 ;  /* 0x0001247301007387 */ /* 0x0001e80000100800 */
[----:B0-----:R-:W3:Y:S01]  /*10f50*/  LDL.LU R115, [R1+0x98] ;  /* 0x0000980001737983 */ /* 0x001ee20000300800 */
[----:B------:R-:W-:Y:S01]  /*10f60*/  IMAD.X R206, R206, 0x1, R112, P5 ;  /* 0x00000001cece7824 */ /* 0x000fe200028e0670 */
[----:B------:R-:W-:Y:S02]  /*10f70*/  IADD3 R233, P5, R233, UR5, RZ ;  /* 0x00000005e9e97c10 */ /* 0x000fe4000ffbe0ff */
[----:B------:R0:W-:Y:S04]  /*10f80*/  STL [R1+0xf8], R198 ;  /* 0x0000f8c601007387 */ /* 0x0001e80000100800 */
[----:B0-----:R-:W3:Y:S04]  /*10f90*/  LDL.LU R198, [R1+0x90] ;  /* 0x0000900001c67983 */ /* 0x001ee80000300800 */
[----:B------:R0:W-:Y:S01]  /*10fa0*/  STL [R1+0xf0], R233 ;  /* 0x0000f0e901007387 */ /* 0x0001e20000100800 */
[----:B------:R-:W-:-:S02]  /*10fb0*/  IADD3.X R212, R212, UR60, RZ, P6, !PT ;  /* 0x0000003cd4d47c10 */ /* 0x000fc4000b7fe4ff */
[----:B------:R-:W-:Y:S01]  /*10fc0*/  IADD3 R231, P6, R231, UR5, RZ ;  /* 0x00000005e7e77c10 */ /* 0x000fe2000ffde0ff */
[----:B------:R1:W-:Y:S04]  /*10fd0*/  STL [R1+0x11c], R206 ;  /* 0x00011cce01007387 */ /* 0x0003e80000100800 */
[----:B0-----:R-:W3:Y:S04]  /*10fe0*/  LDL.LU R233, [R1+0x614] ;  /* 0x0006140001e97983 */ /* 0x001ee80000300800 */
[----:B-1----:R-:W3:Y:S01]  /*10ff0*/  LDL.LU R206, [R1+0x88] ;  /* 0x0000880001ce7983 */ /* 0x002ee20000300800 */
[----:B------:R-:W-:-:S02]  /*11000*/  IADD3.X R221, R221, UR60, RZ, P1, !PT ;  /* 0x0000003cdddd7c10 */ /* 0x000fc40008ffe4ff */
[----:B------:R-:W-:Y:S01]  /*11010*/  IADD3 R241, P1, R241, UR5, RZ ;  /* 0x00000005f1f17c10 */ /* 0x000fe2000ff3e0ff */
[----:B------:R0:W-:Y:S04]  /*11020*/  STL [R1+0xe8], R231 ;  /* 0x0000e8e701007387 */ /* 0x0001e80000100800 */
[----:B0-----:R-:W3:Y:S01]  /*11030*/  LDL.LU R231, [R1+0x610] ;  /* 0x0006100001e77983 */ /* 0x001ee20000300800 */
[----:B------:R-:W-:-:S03]  /*11040*/  IADD3.X R229, R229, UR60, RZ, P2, !PT ;  /* 0x0000003ce5e57c10 */ /* 0x000fc600097fe4ff */
[----:B------:R-:W-:Y:S04]  /*11050*/  STL [R1+0x114], R212 ;  /* 0x000114d401007387 */ /* 0x000fe80000100800 */
[----:B------:R0:W-:Y:S01]  /*11060*/  STL [R1+0xe0], R241 ;  /* 0x0000e0f101007387 */ /* 0x0001e20000100800 */
[----:B------:R-:W-:-:S03]  /*11070*/  IADD3.X R204, R204, UR60, RZ, P5, !PT ;  /* 0x0000003ccccc7c10 */ /* 0x000fc6000affe4ff */
[----:B0-----:R-:W3:Y:S04]  /*11080*/  LDL.LU R241, [R1+0x60c] ;  /* 0x00060c0001f17983 */ /* 0x001ee80000300800 */
[----:B------:R-:W-:Y:S01]  /*11090*/  STL [R1+0x10c], R221 ;  /* 0x00010cdd01007387 */ /* 0x000fe20000100800 */
[----:B--2---:R-:W-:-:S05]  /*110a0*/  IADD3 R213, P2, R213, UR5, RZ ;  /* 0x00000005d5d57c10 */ /* 0x004fca000ff5e0ff */
[----:B------:R0:W-:Y:S01]  /*110b0*/  STL [R1+0xd8], R213 ;  /* 0x0000d8d501007387 */ /* 0x0001e20000100800 */
[----:B------:R-:W-:-:S03]  /*110c0*/  IADD3.X R193, R193, UR60, RZ, P6, !PT ;  /* 0x0000003cc1c17c10 */ /* 0x000fc6000b7fe4ff */
[----:B0-----:R-:W2:Y:S04]  /*110d0*/  LDL.LU R213, [R1+0x94] ;  /* 0x0000940001d57983 */ /* 0x001ea80000300800 */
[----:B------:R-:W-:Y:S01]  /*110e0*/  STL [R1+0x104], R229 ;  /* 0x000104e501007387 */ /* 0x000fe20000100800 */
[----:B----4-:R-:W-:Y:S02]  /*110f0*/  IADD3.X R222, R222, UR60, RZ, P3, !PT ;  /* 0x0000003cdede7c10 */ /* 0x010fe40009ffe4ff */
[----:B------:R-:W-:-:S03]  /*11100*/  IADD3 R238, P3, R238, UR5, RZ ;  /* 0x00000005eeee7c10 */ /* 0x000fc6000ff7e0ff */
[----:B------:R0:W-:Y:S01]  /*11110*/  STL [R1+0xfc], R222 ;  /* 0x0000fcde01007387 */ /* 0x0001e20000100800 */
[----:B------:R-:W-:-:S03]  /*11120*/  IADD3 R103, P6, R103, UR5, RZ ;  /* 0x0000000567677c10 */ /* 0x000fc6000ffde0ff */
[----:B0-----:R-:W4:Y:S01]  /*11130*/  LDL.LU R222, [R1+0x8c] ;  /* 0x00008c0001de7983 */ /* 0x001f220000300800 */
[----:B------:R-:W-:-:S05]  /*11140*/  IADD3.X R230, R230, UR60, RZ, P4, !PT ;  /* 0x0000003ce6e67c10 */ /* 0x000fca000a7fe4ff */
[----:B------:R0:W-:Y:S01]  /*11150*/  STL [R1+0xf4], R230 ;  /* 0x0000f4e601007387 */ /* 0x0001e20000100800 */
[----:B------:R-:W-:-:S03]  /*11160*/  IADD3.X R13, R13, UR60, RZ, P1, !PT ;  /* 0x0000003c0d0d7c10 */ /* 0x000fc60008ffe4ff */
[----:B0-----:R-:W4:Y:S04]  /*11170*/  LDL.LU R230, [R1+0x58] ;  /* 0x0000580001e67983 */ /* 0x001f280000300800 */
[----:B------:R-:W-:Y:S01]  /*11180*/  STL [R1+0xd0], R238 ;  /* 0x0000d0ee01007387 */ /* 0x000fe20000100800 */
[----:B------:R-:W-:-:S05]  /*11190*/  IADD3 R158, P4, R158, UR5, RZ ;  /* 0x000000059e9e7c10 */ /* 0x000fca000ff9e0ff */
[----:B------:R0:W-:Y:S01]  /*111a0*/  STL [R1+0xc8], R158 ;  /* 0x0000c89e01007387 */ /* 0x0001e20000100800 */
[----:B------:R-:W-:-:S03]  /*111b0*/  IADD3 R247, P5, R247, UR5, RZ ;  /* 0x00000005f7f77c10 */ /* 0x000fc6000ffbe0ff */
[----:B0-----:R-:W4:Y:S04]  /*111c0*/  LDL.LU R158, [R1+0x44] ;  /* 0x00004400019e7983 */ /* 0x001f280000300800 */
[----:B------:R0:W-:Y:S04]  /*111d0*/  STL [R1+0xec], R204 ;  /* 0x0000eccc01007387 */ /* 0x0001e80000100800 */
[----:B0-----:R-:W4:Y:S04]  /*111e0*/  LDL.LU R204, [R1+0x608] ;  /* 0x0006080001cc7983 */ /* 0x001f280000300800 */
[----:B------:R0:W-:Y:S04]  /*111f0*/  STL [R1+0xe4], R193 ;  /* 0x0000e4c101007387 */ /* 0x0001e80000100800 */
[----:B0-----:R-:W2:Y:S04]  /*11200*/  LDL.LU R193, [R1+0x604] ;  /* 0x0006040001c17983 */ /* 0x001ea80000300800 */
[----:B------:R-:W-:Y:S04]  /*11210*/  STL [R1+0xc0], R247 ;  /* 0x0000c0f701007387 */ /* 0x000fe80000100800 */
[----:B------:R0:W-:Y:S04]  /*11220*/  STL [R1+0xb8], R103 ;  /* 0x0000b86701007387 */ /* 0x0001e80000100800 */
[----:B0-----:R-:W4:Y:S04]  /*11230*/  LDL.LU R103, [R1+0x600] ;  /* 0x0006000001677983 */ /* 0x001f280000300800 */
[----:B------:R0:W-:Y:S04]  /*11240*/  STL [R1+0xdc], R13 ;  /* 0x0000dc0d01007387 */ /* 0x0001e80000100800 */
[----:B0-----:R-:W4:Y:S01]  /*11250*/  LDL.LU R13, [R1+0x5fc] ;  /* 0x0005fc00010d7983 */ /* 0x001f220000300800 */
[----:B------:R-:W-:-:S02]  /*11260*/  IADD3 R94, P1, R94, UR5, RZ ;  /* 0x000000055e5e7c10 */ /* 0x000fc4000ff3e0ff */
[----:B---3--:R-:W-:Y:S02]  /*11270*/  IADD3.X R125, R125, UR60, RZ, P2, !PT ;  /* 0x0000003c7d7d7c10 */ /* 0x008fe400097fe4ff */
[----:B------:R-:W-:Y:S01]  /*11280*/  IADD3 R4, P2, R4, UR5, RZ ;  /* 0x0000000504047c10 */ /* 0x000fe2000ff5e0ff */
[----:B------:R0:W-:Y:S01]  /*11290*/  STL [R1+0xb0], R94 ;  /* 0x0000b05e01007387 */ /* 0x0001e20000100800 */
[----:B------:R-:W-:Y:S02]  /*112a0*/  IADD3.X R159, R159, UR60, RZ, P3, !PT ;  /* 0x0000003c9f9f7c10 */ /* 0x000fe40009ffe4ff */
[----:B------:R-:W-:Y:S02]  /*112b0*/  IADD3 R102, P3, R102, UR5, RZ ;  /* 0x0000000566667c10 */ /* 0x000fe4000ff7e0ff */
[----:B------:R-:W-:Y:S01]  /*112c0*/  IADD3.X R120, R120, UR60, RZ, P4, !PT ;  /* 0x0000003c78787c10 */ /* 0x000fe2000a7fe4ff */
[----:B0-----:R-:W3:Y:S04]  /*112d0*/  LDL.LU R94, [R1+0x5f8] ;  /* 0x0005f800015e7983 */ /* 0x001ee80000300800 */
[----:B------:R0:W-:Y:S01]  /*112e0*/  STL [R1+0xa8], R4 ;  /* 0x0000a80401007387 */ /* 0x0001e20000100800 */
[----:B------:R-:W-:-:S02]  /*112f0*/  IADD3.X R2, R2, UR60, RZ, P6, !PT ;  /* 0x0000003c02027c10 */ /* 0x000fc4000b7fe4ff */
[----:B------:R-:W-:Y:S01]  /*11300*/  IADD3 R115, P4, R115, UR5, RZ ;  /* 0x0000000573737c10 */ /* 0x000fe2000ff9e0ff */
[----:B0-----:R-:W3:Y:S04]  /*11310*/  LDL.LU R4, [R1+0x5f4] ;  /* 0x0005f40001047983 */ /* 0x001ee80000300800 */
[----:B------:R-:W-:Y:S04]  /*11320*/  STL [R1+0xd4], R125 ;  /* 0x0000d47d01007387 */ /* 0x000fe80000100800 */
[----:B------:R0:W-:Y:S01]  /*11330*/  STL [R1+0xcc], R159 ;  /* 0x0000cc9f01007387 */ /* 0x0001e20000100800 */
[----:B------:R-:W-:-:S03]  /*11340*/  IADD3.X R196, R196, UR60, RZ, P1, !PT ;  /* 0x0000003cc4c47c10 */ /* 0x000fc60008ffe4ff */
[----:B0-----:R-:W3:Y:S04]  /*11350*/  LDL.LU R159, [R1+0x48] ;  /* 0x00004800019f7983 */ /* 0x001ee80000300800 */
[----:B------:R0:W-:Y:S01]  /*11360*/  STL [R1+0xa0], R102 ;  /* 0x0000a06601007387 */ /* 0x0001e20000100800 */
[----:B------:R-:W-:-:S03]  /*11370*/  IADD3.X R239, R239, UR60, RZ, P2, !PT ;  /* 0x0000003cefef7c10 */ /* 0x000fc600097fe4ff */
[----:B0-----:R-:W3:Y:S01]  /*11380*/  LDL.LU R102, [R1+0x5f0] ;  /* 0x0005f00001667983 */ /* 0x001ee20000300800 */
[----:B------:R-:W-:Y:S02]  /*11390*/  IADD3 R206, P6, R206, UR5, RZ ;  /* 0x00000005cece7c10 */ /* 0x000fe4000ffde0ff */
[----:B------:R-:W-:Y:S02]  /*113a0*/  IADD3 R234, P2, R234, UR5, RZ ;  /* 0x00000005eaea7c10 */ /* 0x000fe4000ff5e0ff */
[----:B------:R-:W-:Y:S02]  /*113b0*/  IADD3.X R203, R203, UR60, RZ, P3, !PT ;  /* 0x0000003ccbcb7c10 */ /* 0x000fe40009ffe4ff */
[----:B------:R-:W-:Y:S02]  /*113c0*/  IADD3 R5, P3, R5, UR5, RZ ;  /* 0x0000000505057c10 */ /* 0x000fe4000ff7e0ff */
[----:B--2---:R-:W-:Y:S02]  /*113d0*/  IADD3 R193, P1, R193, UR5, RZ ;  /* 0x00000005c1c17c10 */ /* 0x004fe4000ff3e0ff */
[----:B----4-:R-:W-:-:S02]  /*113e0*/  IADD3.X R13, R13, UR60, RZ, P5, !PT ;  /* 0x0000003c0d0d7c10 */ /* 0x010fc4000affe4ff */
[----:B------:R-:W-:-:S03]  /*113f0*/  IADD3 R198, P5, R198, UR5, RZ ;  /* 0x00000005c6c67c10 */ /* 0x000fc6000ffbe0ff */
[----:B------:R0:W-:Y:S04]  /*11400*/  STL [R1+0xbc], R13 ;  /* 0x0000bc0d01007387 */ /* 0x0001e80000100800 */
[----:B------:R-:W-:Y:S04]  /*11410*/  STL [R1+0xc4], R120 ;  /* 0x0000c47801007387 */ /* 0x000fe80000100800 */
[----:B0-----:R-:W2:Y:S04]  /*11420*/  LDL.LU R13, [R1+0x5ec] ;  /* 0x0005ec00010d7983 */ /* 0x001ea80000300800 */
[----:B------:R-:W-:Y:S04]  /*11430*/  STL [R1+0x98], R115 ;  /* 0x0000987301007387 */ /* 0x000fe80000100800 */
[----:B------:R0:W-:Y:S04]  /*11440*/  STL [R1+0xb4], R2 ;  /* 0x0000b40201007387 */ /* 0x0001e80000100800 */
[----:B0-----:R0:W5:Y:S04]  /*11450*/  LDL.LU R2, [R1+0x5e8] ;  /* 0x0005e80001027983 */ /* 0x0011680000300800 */
[----:B------:R-:W-:Y:S04]  /*11460*/  STL [R1+0x90], R198 ;  /* 0x000090c601007387 */ /* 0x000fe80000100800 */
[----:B------:R1:W-:Y:S04]  /*11470*/  STL [R1+0xac], R196 ;  /* 0x0000acc401007387 */ /* 0x0003e80000100800 */
[----:B-1----:R-:W4:Y:S04]  /*11480*/  LDL.LU R196, [R1+0x5e4] ;  /* 0x0005e40001c47983 */ /* 0x002f280000300800 */
[----:B------:R-:W-:Y:S04]  /*11490*/  STL [R1+0x88], R206 ;  /* 0x000088ce01007387 */ /* 0x000fe80000100800 */
[----:B------:R1:W-:Y:S04]  /*114a0*/  STL [R1+0x80], R193 ;  /* 0x000080c101007387 */ /* 0x0003e80000100800 */
[----:B-1----:R-:W2:Y:S04]  /*114b0*/  LDL.LU R193, [R1+0x5e0] ;  /* 0x0005e00001c17983 */ /* 0x002ea80000300800 */
[----:B------:R1:W-:Y:S04]  /*114c0*/  STL [R1+0xa4], R239 ;  /* 0x0000a4ef01007387 */ /* 0x0003e80000100800 */
[----:B-1----:R-:W4:Y:S04]  /*114d0*/  LDL.LU R239, [R1+0x5dc] ;  /* 0x0005dc0001ef7983 */ /* 0x002f280000300800 */
[----:B------:R1:W-:Y:S04]  /*114e0*/  STL [R1+0x78], R234 ;  /* 0x000078ea01007387 */ /* 0x0003e80000100800 */
[----:B-1----:R-:W2:Y:S04]  /*114f0*/  LDL.LU R234, [R1+0x5d8] ;  /* 0x0005d80001ea7983 */ /* 0x002ea80000300800 */
[----:B------:R1:W-:Y:S04]  /*11500*/  STL [R1+0x9c], R203 ;  /* 0x00009ccb01007387 */ /* 0x0003e80000100800 */
[----:B-1----:R-:W3:Y:S04]  /*11510*/  LDL.LU R203, [R1+0x5d4] ;  /* 0x0005d40001cb7983 */ /* 0x002ee80000300800 */
[----:B------:R1:W-:Y:S04]  /*11520*/  STL [R1+0x70], R5 ;  /* 0x0000700501007387 */ /* 0x0003e80000100800 */
[----:B-1----:R-:W4:Y:S01]  /*11530*/  LDL.LU R5, [R1+0x5d0] ;  /* 0x0005d00001057983 */ /* 0x002f220000300800 */
[----:B------:R-:W-:-:S02]  /*11540*/  IADD3.X R213, R213, UR60, RZ, P4, !PT ;  /* 0x0000003cd5d57c10 */ /* 0x000fc4000a7fe4ff */
[----:B------:R-:W-:Y:S02]  /*11550*/  IADD3 R209, P4, R209, UR5, RZ ;  /* 0x00000005d1d17c10 */ /* 0x000fe4000ff9e0ff */
[----:B------:R-:W-:Y:S02]  /*11560*/  IADD3.X R222, R222, UR60, RZ, P5, !PT ;  /* 0x0000003cdede7c10 */ /* 0x000fe4000affe4ff */
[----:B------:R-:W-:Y:S01]  /*11570*/  IADD3 R95, P5, R95, UR5, RZ ;  /* 0x000000055f5f7c10 */ /* 0x000fe2000ffbe0ff */
[----:B------:R1:W-:Y:S01]  /*11580*/  STL [R1+0x68], R209 ;  /* 0x000068d101007387 */ /* 0x0003e20000100800 */
[----:B------:R-:W-:Y:S02]  /*11590*/  IADD3.X R103, R103, UR60, RZ, P1, !PT ;  /* 0x0000003c67677c10 */ /* 0x000fe40008ffe4ff */
[----:B------:R-:W-:Y:S01]  /*115a0*/  IADD3.X R15, R15, UR60, RZ, P2, !PT ;  /* 0x0000003c0f0f7c10 */ /* 0x000fe200097fe4ff */
[----:B-1----:R-:W2:Y:S04]  /*115b0*/  LDL.LU R209, [R1+0x5cc] ;  /* 0x0005cc0001d17983 */ /* 0x002ea80000300800 */
[----:B------:R-:W-:Y:S04]  /*115c0*/  STL [R1+0x94], R213 ;  /* 0x000094d501007387 */ /* 0x000fe80000100800 */
[----:B------:R1:W-:Y:S01]  /*115d0*/  STL [R1+0x60], R95 ;  /* 0x0000605f01007387 */ /* 0x0003e20000100800 */
[----:B------:R-:W-:-:S02]  /*115e0*/  IADD3 R158, P1, R158, UR5, RZ ;  /* 0x000000059e9e7c10 */ /* 0x000fc4000ff3e0ff */
[----:B------:R-:W-:Y:S01]  /*115f0*/  IADD3.X R202, R202, UR60, RZ, P3, !PT ;  /* 0x0000003ccaca7c10 */ /* 0x000fe20009ffe4ff */
[----:B-1----:R-:W2:Y:S04]  /*11600*/  LDL.LU R95, [R1+0x5c8] ;  /* 0x0005c800015f7983 */ /* 0x002ea80000300800 */
[----:B------:R-:W-:Y:S01]  /*11610*/  STL [R1+0x8c], R222 ;  /* 0x00008cde01007387 */ /* 0x000fe20000100800 */
[----:B------:R-:W-:Y:S02]  /*11620*/  IADD3 R241, P3, R241, UR5, RZ ;  /* 0x00000005f1f17c10 */ /* 0x000fe4000ff7e0ff */
[----:B------:R-:W-:Y:S02]  /*11630*/  IADD3.X R240, R240, UR60, RZ, P4, !PT ;  /* 0x0000003cf0f07c10 */ /* 0x000fe4000a7fe4ff */
[----:B------:R-:W-:-:S02]  /*11640*/  IADD3 R104, P4, R104, UR5, RZ ;  /* 0x0000000568687c10 */ /* 0x000fc4000ff9e0ff */
[----:B---3--:R-:W-:Y:S02]  /*11650*/  IADD3 R203, P2, R203, UR5, RZ ;  /* 0x00000005cbcb7c10 */ /* 0x008fe4000ff5e0ff */
[----:B----4-:R-:W-:Y:S02]  /*11660*/  IADD3.X R5, R5, UR60, RZ, P6, !PT ;  /* 0x0000003c05057c10 */ /* 0x010fe4000b7fe4ff */
[----:B------:R-:W-:-:S03]  /*11670*/  IADD3 R230, P6, R230, UR5, RZ ;  /* 0x00000005e6e67c10 */ /* 0x000fc6000ffde0ff */
[----:B------:R1:W-:Y:S04]  /*11680*/  STL [R1+0x84], R5 ;  /* 0x0000840501007387 */ /* 0x0003e80000100800 */
[----:B-1----:R-:W3:Y:S04]  /*11690*/  LDL.LU R5, [R1+0x5c4] ;  /* 0x0005c40001057983 */ /* 0x002ee80000300800 */
[----:B------:R1:W-:Y:S04]  /*116a0*/  STL [R1+0x7c], R103 ;  /* 0x00007c6701007387 */ /* 0x0003e80000100800 */
[----:B-1----:R-:W4:Y:S04]  /*116b0*/  LDL.LU R103, [R1+0x5c0] ;  /* 0x0005c00001677983 */ /* 0x002f280000300800 */
[----:B------:R-:W-:Y:S04]  /*116c0*/  STL [R1+0x58], R230 ;  /* 0x000058e601007387 */ /* 0x000fe80000100800 */
[----:B------:R1:W-:Y:S04]  /*116d0*/  STL [R1+0x74], R15 ;  /* 0x0000740f01007387 */ /* 0x0003e80000100800 */
[----:B-1----:R-:W3:Y:S04]  /*116e0*/  LDL.LU R15, [R1+0x5bc] ;  /* 0x0005bc00010f7983 */ /* 0x002ee80000300800 */
[----:B------:R-:W-:Y:S04]  /*116f0*/  STL [R1+0x44], R158 ;  /* 0x0000449e01007387 */ /* 0x000fe80000100800 */
[----:B------:R1:W-:Y:S04]  /*11700*/  STL [R1+0x38], R203 ;  /* 0x000038cb01007387 */ /* 0x0003e80000100800 */
[----:B-1----:R-:W4:Y:S04]  /*11710*/  LDL.LU R203, [R1+0x5b8] ;  /* 0x0005b80001cb7983 */ /* 0x002f280000300800 */
[----:B------:R1:W-:Y:S04]  /*11720*/  STL [R1+0x6c], R202 ;  /* 0x00006cca01007387 */ /* 0x0003e80000100800 */
[----:B-1----:R-:W3:Y:S04]  /*11730*/  LDL.LU R202, [R1+0x5b4] ;  /* 0x0005b40001ca7983 */ /* 0x002ee80000300800 */
[----:B------:R1:W-:Y:S04]  /*11740*/  STL [R1+0x2c], R241 ;  /* 0x00002cf101007387 */ /* 0x0003e80000100800 */
[----:B-1----:R-:W4:Y:S04]  /*11750*/  LDL.LU R241, [R1+0x5b0] ;  /* 0x0005b00001f17983 */ /* 0x002f280000300800 */
[----:B------:R1:W-:Y:S04]  /*11760*/  STL [R1+0x64], R240 ;  /* 0x000064f001007387 */ /* 0x0003e80000100800 */
[----:B-1----:R-:W3:Y:S04]  /*11770*/  LDL.LU R240, [R1+0x5ac] ;  /* 0x0005ac0001f07983 */ /* 0x002ee80000300800 */
[----:B------:R1:W-:Y:S04]  /*11780*/  STL [R1+0x24], R104 ;  /* 0x0000246801007387 */ /* 0x0003e80000100800 */
[----:B-1----:R-:W4:Y:S01]  /*11790*/  LDL.LU R104, [R1+0x5a8] ;  /* 0x0005a80001687983 */ /* 0x002f220000300800 */
[----:B------:R-:W-:Y:S01]  /*117a0*/  UMOV UR42, UR18 ;  /* 0x00000012002a7c82 */ /* 0x000fe20008000000 */
[----:B------:R-:W-:-:S02]  /*117b0*/  UMOV UR43, UR19 ;  /* 0x00000013002b7c82 */ /* 0x000fc40008000000 */
[----:B------:R-:W-:Y:S01]  /*117c0*/  HGMMA.64x64x16.F32.BF16 R24, gdesc[UR40].tnspA, R24 ;  /* 0x20e00000281879f0 */ /* 0x000fe20008701818 */
[----:B------:R-:W-:Y:S02]  /*117d0*/  IADD3.X R96, R96, UR60, RZ, P5, !PT ;  /* 0x0000003c60607c10 */ /* 0x000fe4000affe4ff */
[----:B------:R-:W-:Y:S02]  /*117e0*/  IADD3 R252, P5, R252, UR5, RZ ;  /* 0x00000005fcfc7c10 */ /* 0x000fe4000ffbe0ff */
[----:B------:R-:W-:Y:S01]  /*117f0*/  IADD3.X R159, R159, UR60, RZ, P6, !PT ;  /* 0x0000003c9f9f7c10 */ /* 0x000fe2000b7fe4ff */
[----:B------:R1:W-:Y:S01]  /*11800*/  STL [R1+0x5c], R96 ;  /* 0x00005c6001007387 */ /* 0x0003e20000100800 */
[----:B------:R-:W-:Y:S02]  /*11810*/  IADD3 R6, P6, R6, UR5, RZ ;  /* 0x0000000506067c10 */ /* 0x000fe4000ffde0ff */
[----:B--2---:R-:W-:Y:S01]  /*11820*/  IADD3.X R209, R209, UR60, RZ, P2, !PT ;  /* 0x0000003cd1d17c10 */ /* 0x004fe200097fe4ff */
[----:B-1----:R-:W2:Y:S04]  /*11830*/  LDL.LU R96, [R1+0x5a4] ;  /* 0x0005a40001607983 */ /* 0x002ea80000300800 */
[----:B------:R1:W-:Y:S01]  /*11840*/  STL [R1+0x14], R252 ;  /* 0x000014fc01007387 */ /* 0x0003e20000100800 */
[----:B------:R-:W-:-:S02]  /*11850*/  IADD3.X R204, R204, UR60, RZ, P3, !PT ;  /* 0x0000003ccccc7c10 */ /* 0x000fc40009ffe4ff */
[----:B------:R-:W-:Y:S01]  /*11860*/  IADD3.X R249, R249, UR60, RZ, P4, !PT ;  /* 0x0000003cf9f97c10 */ /* 0x000fe2000a7fe4ff */
[----:B-1----:R-:W3:Y:S04]  /*11870*/  LDL.LU R252, [R1+0x5a0] ;  /* 0x0005a00001fc7983 */ /* 0x002ee80000300800 */
[----:B------:R1:W-:Y:S04]  /*11880*/  STL [R1+0xc], R6 ;  /* 0x00000c0601007387 */ /* 0x0003e80000100800 */
[----:B-1----:R-:W2:Y:S04]  /*11890*/  LDL.LU R6, [R1+0x59c] ;  /* 0x00059c0001067983 */ /* 0x002ea80000300800 */
[----:B------:R-:W-:Y:S01]  /*118a0*/  STL [R1+0x48], R159 ;  /* 0x0000489f01007387 */ /* 0x000fe20000100800 */
[----:B------:R-:W-:Y:S01]  /*118b0*/  IADD3.X R22, R22, UR60, RZ, P5, !PT ;  /* 0x0000003c16167c10 */ /* 0x000fe2000affe4ff */
[----:B------:R-:W-:Y:S01]  /*118c0*/  UMOV UR46, UR22 ;  /* 0x00000016002e7c82 */ /* 0x000fe20008000000 */
[----:B------:R-:W-:Y:S01]  /*118d0*/  UMOV UR47, UR23 ;  /* 0x00000017002f7c82 */ /* 0x000fe20008000000 */
[----:B------:R-:W-:Y:S01]  /*118e0*/  IADD3.X R12, R12, UR60, RZ, P6, !PT ;  /* 0x0000003c0c0c7c10 */ /* 0x000fe2000b7fe4ff */
[----:B------:R-:W-:Y:S01]  /*118f0*/  HGMMA.64x64x16.F32.BF16 R24, gdesc[UR44].tnspA, R24 ;  /* 0x20e000002c1879f0 */ /* 0x000fe20008701818 */
[----:B------:R-:W-:Y:S01]  /*11900*/  UMOV UR50, UR26 ;  /* 0x0000001a00327c82 */ /* 0x000fe20008000000 */
[----:B------:R-:W-:-:S02]  /*11910*/  UMOV UR51, UR27 ;  /* 0x0000001b00337c82 */ /* 0x000fc40008000000 */
[----:B------:R-:W-:Y:S01]  /*11920*/  HGMMA.64x64x16.F32.BF16 R24, gdesc[UR48].tnspA, R24 ;  /* 0x20e00000301879f0 */ /* 0x000fe20008701818 */
[----:B----4-:R-:W-:Y:S02]  /*11930*/  IADD3.X R104, R104, UR60, RZ, P1, !PT ;  /* 0x0000003c68687c10 */ /* 0x010fe40008ffe4ff */
[----:B------:R-:W-:-:S03]  /*11940*/  IADD3 R17, P1, R17, UR5, RZ ;  /* 0x0000000511117c10 */ /* 0x000fc6000ff3e0ff */
[----:B------:R1:W-:Y:S04]  /*11950*/  STL [R1+0x40], R104 ;  /* 0x0000406801007387 */ /* 0x0003e80000100800 */
[----:B-1----:R-:W4:Y:S04]  /*11960*/  LDL.LU R104, [R1+0x598] ;  /* 0x0005980001687983 */ /* 0x002f280000300800 */
[----:B------:R1:W-:Y:S04]  /*11970*/  STL [R1+0x4], R17 ;  /* 0x0000041101007387 */ /* 0x0003e80000100800 */
[----:B-1----:R-:W2:Y:S04]  /*11980*/  LDL.LU R17, [R1+0x594] ;  /* 0x0005940001117983 */ /* 0x002ea80000300800 */
[----:B------:R1:W-:Y:S04]  /*11990*/  STL [R1+0x30], R209 ;  /* 0x000030d101007387 */ /* 0x0003e80000100800 */
[----:B-1----:R-:W2:Y:S04]  /*119a0*/  LDL.LU R209, [R1+0x590] ;  /* 0x0005900001d17983 */ /* 0x002ea80000300800 */
[----:B------:R1:W-:Y:S04]  /*119b0*/  STL [R1+0x28], R204 ;  /* 0x000028cc01007387 */ /* 0x0003e80000100800 */
[----:B-1----:R-:W2:Y:S04]  /*119c0*/  LDL.LU R204, [R1+0x58c] ;  /* 0x00058c0001cc7983 */ /* 0x002ea80000300800 */
[----:B------:R1:W-:Y:S04]  /*119d0*/  STL [R1+0x18], R249 ;  /* 0x000018f901007387 */ /* 0x0003e80000100800 */
[----:B-1----:R-:W2:Y:S04]  /*119e0*/  LDL.LU R249, [R1+0x588] ;  /* 0x0005880001f97983 */ /* 0x002ea80000300800 */
[----:B------:R1:W-:Y:S01]  /*119f0*/  STL [R1+0x10], R22 ;  /* 0x0000101601007387 */ /* 0x0003e20000100800 */
[----:B------:R-:W-:-:S03]  /*11a00*/  IADD3.X R0, R0, UR60, RZ, P1, !PT ;  /* 0x0000003c00007c10 */ /* 0x000fc60008ffe4ff */
[----:B-1----:R-:W2:Y:S04]  /*11a10*/  LDL.LU R22, [R1+0x584] ;  /* 0x0005840001167983 */ /* 0x002ea80000300800 */
[----:B------:R1:W-:Y:S04]  /*11a20*/  STL [R1+0x8], R12 ;  /* 0x0000080c01007387 */ /* 0x0003e80000100800 */
[----:B-1----:R-:W2:Y:S04]  /*11a30*/  LDL.LU R12, [R1+0x580] ;  /* 0x00058000010c7983 */ /* 0x002ea80000300800 */
[----:B------:R1:W-:Y:S04]  /*11a40*/  STL [R1], R0 ;  /* 0x0000000001007387 */ /* 0x0003e80000100800 */
[----:B-1----:R0:W5:Y:S01]  /*11a50*/  LDL.LU R0, [R1+0x57c] ;  /* 0x00057c0001007983 */ /* 0x0021620000300800 */
[----:B------:R-:W-:Y:S01]  /*11a60*/  UMOV UR54, UR30 ;  /* 0x0000001e00367c82 */ /* 0x000fe20008000000 */
[----:B------:R-:W-:-:S02]  /*11a70*/  UMOV UR55, UR31 ;  /* 0x0000001f00377c82 */ /* 0x000fc40008000000 */
[----:B------:R-:W-:Y:S01]  /*11a80*/  HGMMA.64x64x16.F32.BF16 R24, gdesc[UR52].tnspA, R24 ;  /* 0x20e00000341879f0 */ /* 0x000fe20008701818 */
[----:B------:R-:W-:Y:S01]  /*11a90*/  UMOV UR58, UR34 ;  /* 0x00000022003a7c82 */ /* 0x000fe20008000000 */
[----:B------:R-:W-:Y:S01]  /*11aa0*/  UMOV UR59, UR35 ;  /* 0x00000023003b7c82 */ /* 0x000fe20008000000 */
[----:B---3--:R-:W-:Y:S02]  /*11ab0*/  IADD3 R252, P2, R252, UR5, RZ ;  /* 0x00000005fcfc7c10 */ /* 0x008fe4000ff5e0ff */
[----:B------:R-:W-:Y:S02]  /*11ac0*/  IADD3 R241, P3, R241, UR5, RZ ;  /* 0x00000005f1f17c10 */ /* 0x000fe4000ff7e0ff */
[----:B------:R-:W-:Y:S02]  /*11ad0*/  IADD3 R239, P4, R239, UR5, RZ ;  /* 0x00000005efef7c10 */ /* 0x000fe4000ff9e0ff */
[----:B------:R-:W-:Y:S02]  /*11ae0*/  IADD3.X R240, R240, UR60, RZ, P3, !PT ;  /* 0x0000003cf0f07c10 */ /* 0x000fe40009ffe4ff */
[----:B------:R-:W-:-:S02]  /*11af0*/  IADD3 R233, P5, R233, UR5, RZ ;  /* 0x00000005e9e97c10 */ /* 0x000fc4000ffbe0ff */
[----:B------:R-:W-:Y:S02]  /*11b00*/  IADD3 R226, P6, R226, UR5, RZ ;  /* 0x00000005e2e27c10 */ /* 0x000fe4000ffde0ff */
[----:B------:R-:W-:Y:S02]  /*11b10*/  IADD3 R223, P1, R223, UR5, RZ ;  /* 0x00000005dfdf7c10 */ /* 0x000fe4000ff3e0ff */
[----:B------:R-:W-:Y:S02]  /*11b20*/  IADD3 R214, P3, R214, UR5, RZ ;  /* 0x00000005d6d67c10 */ /* 0x000fe4000ff7e0ff */
[----:B------:R-:W-:Y:S01]  /*11b30*/  IADD3.X R234, R234, UR60, RZ, P4, !PT ;  /* 0x0000003ceaea7c10 */ /* 0x000fe2000a7fe4ff */
[----:B------:R-:W-:Y:S01]  /*11b40*/  HGMMA.64x64x16.F32.BF16 R24, gdesc[UR56].tnspA, R24, gsb0 ;  /* 0x20e00000381879f0 */ /* 0x000fe20008001818 */
[----:B------:R-:W-:Y:S02]  /*11b50*/  IADD3.X R231, R231, UR60, RZ, P5, !PT ;  /* 0x0000003ce7e77c10 */ /* 0x000fe4000affe4ff */
[----:B------:R-:W-:-:S02]  /*11b60*/  IADD3.X R225, R225, UR60, RZ, P6, !PT ;  /* 0x0000003ce1e17c10 */ /* 0x000fc4000b7fe4ff */
[----:B------:R-:W-:Y:S02]  /*11b70*/  IADD3.X R219, R219, UR60, RZ, P1, !PT ;  /* 0x0000003cdbdb7c10 */ /* 0x000fe40008ffe4ff */
[----:B------:R-:W-:Y:S02]  /*11b80*/  IADD3.X R210, R210, UR60, RZ, P3, !PT ;  /* 0x0000003cd2d27c10 */ /* 0x000fe40009ffe4ff */
[----:B------:R-:W-:Y:S02]  /*11b90*/  IADD3 R203, P5, R203, UR5, RZ ;  /* 0x00000005cbcb7c10 */ /* 0x000fe4000ffbe0ff */
[----:B------:R-:W-:Y:S02]  /*11ba0*/  IADD3 R196, P6, R196, UR5, RZ ;  /* 0x00000005c4c47c10 */ /* 0x000fe4000ffde0ff */
[----:B------:R-:W-:Y:S02]  /*11bb0*/  IADD3 R109, P1, R109, UR5, RZ ;  /* 0x000000056d6d7c10 */ /* 0x000fe4000ff3e0ff */
[----:B------:R-:W-:-:S02]  /*11bc0*/  IADD3 R107, P3, R107, UR5, RZ ;  /* 0x000000056b6b7c10 */ /* 0x000fc4000ff7e0ff */
[----:B------:R-:W-:Y:S02]  /*11bd0*/  IADD3.X R202, R202, UR60, RZ, P5, !PT ;  /* 0x0000003ccaca7c10 */ /* 0x000fe4000affe4ff */
[----:B------:R-:W-:Y:S02]  /*11be0*/  IADD3.X R193, R193, UR60, RZ, P6, !PT ;  /* 0x0000003cc1c17c10 */ /* 0x000fe4000b7fe4ff */
[----:B------:R-:W-:Y:S02]  /*11bf0*/  IADD3.X R91, R91, UR60, RZ, P1, !PT ;  /* 0x0000003c5b5b7c10 */ /* 0x000fe40008ffe4ff */
[----:B------:R-:W-:Y:S02]  /*11c00*/  IADD3.X R23, R23, UR60, RZ, P3, !PT ;  /* 0x0000003c17177c10 */ /* 0x000fe40009ffe4ff */
[----:B------:R-:W-:Y:S02]  /*11c10*/  IADD3 R105, P5, R105, UR5, RZ ;  /* 0x0000000569697c10 */ /* 0x000fe4000ffbe0ff */
[----:B------:R-:W-:-:S02]  /*11c20*/  IADD3 R103, P1, R103, UR5, RZ ;  /* 0x0000000567677c10 */ /* 0x000fc4000ff3e0ff */
[----:B------:R-:W-:Y:S02]  /*11c30*/  IADD3 R101, P3, R101, UR5, RZ ;  /* 0x0000000565657c10 */ /* 0x000fe4000ff7e0ff */
        /* <DEDUP_REMOVED lines=11> */
[----:B------:R-:W-:Y:S02]  /*11cf0*/  IADD3.X R20, R20, UR60, RZ, P5, !PT ;  /* 0x0000003c14147c10 */ /* 0x000fe4000affe4ff */
[----:B------:R-:W-:Y:S01]  /*11d00*/  IADD3.X R16, R16, UR60, RZ, P1, !PT ;  /* 0x0000003c10107c10 */ /* 0x000fe20008ffe4ff */
[----:B------:R-:W-:Y:S02]  /*11d10*/  WARPGROUP.DEPBAR.LE gsb0, 0x0 ;  /* 0x00008000000079c5 */ /* 0x000fe40000010000 */
[----:B----4-:R-:W-:-:S04]  /*11d20*/  IADD3 R104, P6, R104, UR5, RZ ;  /* 0x0000000568687c10 */ /* 0x010fc8000ffde0ff */
[----:B--2---:R-:W-:Y:S02]  /*11d30*/  IADD3.X R17, R17, UR60, RZ, P6, !PT ;  /* 0x0000003c11117c10 */ /* 0x004fe4000b7fe4ff */
[----:B------:R-:W-:Y:S02]  /*11d40*/  IADD3 R98, P6, R98, UR5, RZ ;  /* 0x0000000562627c10 */ /* 0x000fe4000ffde0ff */
[----:B------:R-:W-:Y:S02]  /*11d50*/  IADD3 R209, P4, R209, UR5, RZ ;  /* 0x00000005d1d17c10 */ /* 0x000fe4000ff9e0ff */
[----:B------:R-:W-:Y:S02]  /*11d60*/  IADD3.X R8, R8, UR60, RZ, P6, !PT ;  /* 0x0000003c08087c10 */ /* 0x000fe4000b7fe4ff */
[----:B------:R-:W-:Y:S02]  /*11d70*/  IADD3.X R204, R204, UR60, RZ, P4, !PT ;  /* 0x0000003ccccc7c10 */ /* 0x000fe4000a7fe4ff */
[----:B------:R-:W-:-:S02]  /*11d80*/  IADD3 R106, P4, R106, UR5, RZ ;  /* 0x000000056a6a7c10 */ /* 0x000fc4000ff9e0ff */
[----:B------:R-:W-:Y:S02]  /*11d90*/  IADD3.X R249, R249, UR60, RZ, P2, !PT ;  /* 0x0000003cf9f97c10 */ /* 0x000fe400097fe4ff */
[----:B------:R-:W-:-:S04]  /*11da0*/  IADD3 R216, P2, R216, UR5, RZ ;  /* 0x00000005d8d87c10 */ /* 0x000fc8000ff5e0ff */
[----:B------:R-:W-:Y:S02]  /*11db0*/  IADD3.X R215, R215, UR60, RZ, P2, !PT ;  /* 0x0000003cd7d77c10 */ /* 0x000fe400097fe4ff */
[----:B------:R-:W-:-:S04]  /*11dc0*/  IADD3 R108, P2, R108, UR5, RZ ;  /* 0x000000056c6c7c10 */ /* 0x000fc8000ff5e0ff */
[----:B------:R-:W-:Y:S02]  /*11dd0*/  IADD3.X R89, R89, UR60, RZ, P2, !PT ;  /* 0x0000003c59597c10 */ /* 0x000fe400097fe4ff */
[----:B------:R-:W-:Y:S02]  /*11de0*/  IADD3 R102, P2, R102, UR5, RZ ;  /* 0x0000000566667c10 */ /* 0x000fe4000ff5e0ff */
[----:B------:R-:W-:Y:S02]  /*11df0*/  IADD3.X R21, R21, UR60, RZ, P4, !PT ;  /* 0x0000003c15157c10 */ /* 0x000fe4000a7fe4ff */
[----:B------:R-:W-:Y:S02]  /*11e00*/  IADD3.X R13, R13, UR60, RZ, P2, !PT ;  /* 0x0000003c0d0d7c10 */ /* 0x000fe400097fe4ff */
[----:B------:R-:W-:Y:S02]  /*11e10*/  IADD3 R100, P4, R100, UR5, RZ ;  /* 0x0000000564647c10 */ /* 0x000fe4000ff9e0ff */
[----:B------:R-:W-:-:S02]  /*11e20*/  IADD3 R96, P2, R96, UR5, RZ ;  /* 0x0000000560607c10 */ /* 0x000fc4000ff5e0ff */
        /* <DEDUP_REMOVED lines=9> */
[----:B------:R-:W-:Y:S01]  /*11ec0*/  IADD3.X R12, R12, UR60, RZ, P3, !PT ;  /* 0x0000003c0c0c7c10 */ /* 0x000fe20009ffe4ff */
[----:B0-----:R-:W-:Y:S06]  /*11ed0*/  @P0 BRA `(.L_x_1) ;  /* 0xffffff5c007c0947 */ /* 0x001fec000383ffff */
[----:B------:R-:W-:Y:S02]  /*11ee0*/  F2FP.BF16.F32.PACK_AB R55, R55, R54 ;  /* 0x000000363737723e */ /* 0x000fe400000010ff */
[----:B------:R-:W-:Y:S02]  /*11ef0*/  F2FP.BF16.F32.PACK_AB R51, R51, R50 ;  /* 0x000000323333723e */ /* 0x000fe400000010ff */
[----:B------:R-:W-:Y:S02]  /*11f00*/  F2FP.BF16.F32.PACK_AB R47, R47, R46 ;  /* 0x0000002e2f2f723e */ /* 0x000fe400000010ff */
[----:B------:R-:W-:Y:S02]  /*11f10*/  F2FP.BF16.F32.PACK_AB R43, R43, R42 ;  /* 0x0000002a2b2b723e */ /* 0x000fe400000010ff */
[----:B------:R-:W-:Y:S02]  /*11f20*/  F2FP.BF16.F32.PACK_AB R39, R39, R38 ;  /* 0x000000262727723e */ /* 0x000fe400000010ff */
[----:B------:R-:W-:-:S02]  /*11f30*/  F2FP.BF16.F32.PACK_AB R35, R35, R34 ;  /* 0x000000222323723e */ /* 0x000fc400000010ff */
        /* <DEDUP_REMOVED lines=25> */
[----:B------:R-:W-:-:S07]  /*120d0*/  F2FP.BF16.F32.PACK_AB R4, R57, R56 ;  /* 0x000000383904723e */ /* 0x000fce00000010ff */
.L_x_0:
[----:B------:R-:W0:Y:S01]  /*120e0*/  S2R R8, SR_TID.X ;  /* 0x0000000000087919 */ /* 0x000e220000002100 */
[----:B------:R-:W-:Y:S01]  /*120f0*/  ULDC.64 UR8, c[0x0][0x228] ;  /* 0x00008a0000087ab9 */ /* 0x000fe20000000a00 */
[----:B------:R-:W2:Y:S01]  /*12100*/  LDL.LU R11, [R1+0x578] ;  /* 0x00057800010b7983 */ /* 0x000ea20000300800 */
[----:B-----5:R-:W-:Y:S01]  /*12110*/  VIADD R10, R0, 0x1 ;  /* 0x00000001000a7836 */ /* 0x020fe20000000000 */
[----:B------:R-:W1:Y:S01]  /*12120*/  S2R R12, SR_TID.X ;  /* 0x00000000000c7919 */ /* 0x000e620000002100 */
[C---:B0-----:R-:W-:Y:S02]  /*12130*/  IMAD.SHL.U32 R3, R8.reuse, 0x40, RZ ;  /* 0x0000004008037824 */ /* 0x041fe400078e00ff */
[----:B------:R-:W-:-:S03]  /*12140*/  IMAD.SHL.U32 R2, R8, 0x10, RZ ;  /* 0x0000001008027824 */ /* 0x000fc600078e00ff */
[----:B------:R-:W-:Y:S01]  /*12150*/  LOP3.LUT R9, R3, 0x400, RZ, 0xc0, !PT ;  /* 0x0000040003097812 */ /* 0x000fe200078ec0ff */
[----:B------:R-:W-:Y:S01]  /*12160*/  IMAD.SHL.U32 R3, R8, 0x8, RZ ;  /* 0x0000000808037824 */ /* 0x000fe200078e00ff */
[----:B------:R-:W-:Y:S01]  /*12170*/  LOP3.LUT R2, R2, 0xf0, RZ, 0xc0, !PT ;  /* 0x000000f002027812 */ /* 0x000fe200078ec0ff */
[----:B------:R-:W-:Y:S01]  /*12180*/  VIADD R8, R0, 0x2 ;  /* 0x0000000200087836 */ /* 0x000fe20000000000 */
[----:B-1----:R-:W-:Y:S02]  /*12190*/  LOP3.LUT R12, R12, 0x7f, RZ, 0xc0, !PT ;  /* 0x0000007f0c0c7812 */ /* 0x002fe400078ec0ff */
[----:B------:R-:W-:Y:S01]  /*121a0*/  IADD3 R2, R9, UR4, R2 ;  /* 0x0000000409027c10 */ /* 0x000fe2000fffe002 */
[----:B------:R-:W-:Y:S01]  /*121b0*/  VIADD R9, R0, 0x3 ;  /* 0x0000000300097836 */ /* 0x000fe20000000000 */
[----:B------:R-:W-:Y:S02]  /*121c0*/  LOP3.LUT R3, R3, 0x300, RZ, 0xc0, !PT ;  /* 0x0000030003037812 */ /* 0x000fe400078ec0ff */
[----:B------:R-:W-:Y:S01]  /*121d0*/  LEA R56, R12, UR4, 0x4 ;  /* 0x000000040c387c11 */ /* 0x000fe2000f8e20ff */
[----:B------:R-:W-:Y:S02]  /*121e0*/  BAR.SYNC.DEFER_BLOCKING 0x0 ;  /* 0x0000000000007b1d */ /* 0x000fe40000010000 */
[----:B------:R-:W-:-:S04]  /*121f0*/  IMAD.IADD R57, R3, 0x1, R2 ;  /* 0x0000000103397824 */ /* 0x000fc800078e0202 */
[----:B------:R-:W-:Y:S01]  /*12200*/  ULDC UR4, c[0x0][0x244] ;  /* 0x0000910000047ab9 */ /* 0x000fe20000000800 */
[----:B------:R-:W-:Y:S01]  /*12210*/  STSM.16.M88.4 [R57], R4 ;  /* 0x0000000439007844 */ /* 0x000fe20000000200 */
[----:B------:R-:W-:Y:S06]  /*12220*/  BAR.SYNC.DEFER_BLOCKING 0x0 ;  /* 0x0000000000007b1d */ /* 0x000fec0000010000 */
[----:B------:R-:W0:Y:S02]  /*12230*/  LDS.128 R60, [R56] ;  /* 0x00000000383c7984 */ /* 0x000e240000000c00 */
[----:B------:R-:W-:Y:S06]  /*12240*/  BAR.SYNC.DEFER_BLOCKING 0x0 ;  /* 0x0000000000007b1d */ /* 0x000fec0000010000 */
[----:B------:R-:W-:Y:S02]  /*12250*/  STSM.16.M88.4 [R57], R28 ;  /* 0x0000001c39007844 */ /* 0x000fe40000000200 */
[----:B------:R-:W-:Y:S06]  /*12260*/  BAR.SYNC.DEFER_BLOCKING 0x0 ;  /* 0x0000000000007b1d */ /* 0x000fec0000010000 */
[----:B------:R-:W1:Y:S02]  /*12270*/  LDS.128 R24, [R56] ;  /* 0x0000000038187984 */ /* 0x000e640000000c00 */
[----:B------:R-:W-:Y:S06]  /*12280*/  BAR.SYNC.DEFER_BLOCKING 0x0 ;  /* 0x0000000000007b1d */ /* 0x000fec0000010000 */
[----:B------:R3:W-:Y:S02]  /*12290*/  STSM.16.M88.4 [R57], R32 ;  /* 0x0000002039007844 */ /* 0x0007e40000000200 */
[----:B------:R-:W-:Y:S01]  /*122a0*/  BAR.SYNC.DEFER_BLOCKING 0x0 ;  /* 0x0000000000007b1d */ /* 0x000fe20000010000 */
[----:B---3--:R-:W-:-:S02]  /*122b0*/  VIADD R32, R0, 0x5 ;  /* 0x0000000500207836 */ /* 0x008fc40000000000 */
[----:B------:R-:W-:-:S03]  /*122c0*/  VIADD R35, R0, 0x6 ;  /* 0x0000000600237836 */ /* 0x000fc60000000000 */
[----:B------:R-:W3:Y:S02]  /*122d0*/  LDS.128 R20, [R56] ;  /* 0x0000000038147984 */ /* 0x000ee40000000c00 */
[----:B------:R-:W-:Y:S06]  /*122e0*/  BAR.SYNC.DEFER_BLOCKING 0x0 ;  /* 0x0000000000007b1d */ /* 0x000fec0000010000 */
[----:B------:R0:W-:Y:S02]  /*122f0*/  STSM.16.M88.4 [R57], R36 ;  /* 0x0000002439007844 */ /* 0x0001e40000000200 */
[----:B------:R-:W-:Y:S01]  /*12300*/  BAR.SYNC.DEFER_BLOCKING 0x0 ;  /* 0x0000000000007b1d */ /* 0x000fe20000010000 */
[----:B0-----:R-:W-:-:S02]  /*12310*/  PRMT R36, R60, 0x7632, R36 ;  /* 0x000076323c247816 */ /* 0x001fc40000000024 */
[----:B------:R-:W-:Y:S02]  /*12320*/  PRMT R37, R61, 0x7632, R37 ;  /* 0x000076323d257816 */ /* 0x000fe40000000025 */
[----:B------:R-:W-:Y:S01]  /*12330*/  PRMT R38, R62, 0x7632, R38 ;  /* 0x000076323e267816 */ /* 0x000fe20000000026 */
[----:B------:R-:W0:Y:S02]  /*12340*/  LDS.128 R16, [R56] ;  /* 0x0000000038107984 */ /* 0x000e240000000c00 */
[----:B------:R-:W-:Y:S06]  /*12350*/  BAR.SYNC.DEFER_BLOCKING 0x0 ;  /* 0x0000000000007b1d */ /* 0x000fec0000010000 */
[----:B------:R-:W-:Y:S02]  /*12360*/  STSM.16.M88.4 [R57], R40 ;  /* 0x0000002839007844 */ /* 0x000fe40000000200 */
[----:B------:R-:W-:Y:S01]  /*12370*/  BAR.SYNC.DEFER_BLOCKING 0x0 ;  /* 0x0000000000007b1d */ /* 0x000fe20000010000 */
[C---:B--2---:R-:W-:Y:S01]  /*12380*/  ISETP.GE.AND P0, PT, R11.reuse, UR8, PT ;  /* 0x000000080b007c0c */ /* 0x044fe2000bf06270 */
[----:B------:R-:W-:-:S04]  /*12390*/  IMAD R3, R11, UR4, RZ ;  /* 0x000000040b037c24 */ /* 0x000fc8000f8e02ff */
[----:B------:R-:W-:Y:S01]  /*123a0*/  ULDC UR8, c[0x0][0x248] ;  /* 0x0000920000087ab9 */ /* 0x000fe20000000800 */
[----:B------:R-:W-:Y:S01]  /*123b0*/  ULDC.64 UR4, c[0x0][0x220] ;  /* 0x0000880000047ab9 */ /* 0x000fe20000000a00 */
[----:B------:R-:W-:Y:S01]  /*123c0*/  ISETP.LT.AND P1, PT, R8, UR9, !P0 ;  /* 0x0000000908007c0c */ /* 0x000fe2000c721270 */
[----:B------:R-:W-:Y:S01]  /*123d0*/  VIADD R8, R0, 0x4 ;  /* 0x0000000400087836 */ /* 0x000fe20000000000 */
[----:B------:R-:W-:Y:S01]  /*123e0*/  ISETP.LT.AND P2, PT, R10, UR9, !P0 ;  /* 0x000000090a007c0c */ /* 0x000fe2000c741270 */
[----:B------:R-:W-:Y:S01]  /*123f0*/  IMAD R4, R0, UR8, RZ ;  /* 0x0000000800047c24 */ /* 0x000fe2000f8e02ff */
[----:B------:R-:W-:Y:S02]  /*12400*/  ISETP.LT.AND P5, PT, R9, UR9, !P0 ;  /* 0x0000000909007c0c */ /* 0x000fe4000c7a1270 */
[----:B------:R-:W-:Y:S01]  /*12410*/  ISETP.LT.AND P4, PT, R8, UR9, !P0 ;  /* 0x0000000908007c0c */ /* 0x000fe2000c781270 */
[----:B------:R-:W-:Y:S01]  /*12420*/  VIADD R31, R4, UR8 ;  /* 0x00000008041f7c36 */ /* 0x000fe20008000000 */
[----:B------:R-:W-:-:S03]  /*12430*/  LEA R2, P3, R3, UR4, 0x1 ;  /* 0x0000000403027c11 */ /* 0x000fc6000f8608ff */
[----:B------:R-:W-:Y:S01]  /*12440*/  VIADD R33, R31, UR8 ;  /* 0x000000081f217c36 */ /* 0x000fe20008000000 */
[----:B------:R-:W-:Y:S02]  /*12450*/  LEA.HI.X.SX32 R3, R3, UR5, 0x1, P3 ;  /* 0x0000000503037c11 */ /* 0x000fe400098f0eff */
[CC--:B------:R-:W-:Y:S01]  /*12460*/  LEA R28, P6, R4.reuse, R2.reuse, 0x1 ;  /* 0x00000002041c7211 */ /* 0x0c0fe200078c08ff */
[----:B------:R-:W-:Y:S01]  /*12470*/  VIADD R34, R33, UR8 ;  /* 0x0000000821227c36 */ /* 0x000fe20008000000 */
[----:B------:R-:W2:Y:S01]  /*12480*/  LDS.128 R12, [R56] ;  /* 0x00000000380c7984 */ /* 0x000ea20000000c00 */
[----:B------:R-:W-:Y:S01]  /*12490*/  BAR.SYNC.DEFER_BLOCKING 0x0 ;  /* 0x0000000000007b1d */ /* 0x000fe20000010000 */
[----:B------:R-:W-:Y:S02]  /*124a0*/  LEA.HI.X.SX32 R29, R4, R3, 0x1, P6 ;  /* 0x00000003041d7211 */ /* 0x000fe400030f0eff */
[----:B------:R-:W-:Y:S02]  /*124b0*/  ISETP.LT.AND P3, PT, R0, UR9, !P0 ;  /* 0x0000000900007c0c */ /* 0x000fe4000c761270 */
[----:B------:R-:W-:-:S04]  /*124c0*/  LEA R30, P6, R31, R2, 0x1 ;  /* 0x000000021f1e7211 */ /* 0x000fc800078c08ff */
[----:B------:R-:W-:Y:S01]  /*124d0*/  LEA.HI.X.SX32 R31, R31, R3, 0x1, P6 ;  /* 0x000000031f1f7211 */ /* 0x000fe200030f0eff */
[----:B------:R-:W-:Y:S01]  /*124e0*/  STSM.16.M88.4 [R57], R44 ;  /* 0x0000002c39007844 */ /* 0x000fe20000000200 */
[----:B------:R-:W-:Y:S06]  /*124f0*/  BAR.SYNC.DEFER_BLOCKING 0x0 ;  /* 0x0000000000007b1d */ /* 0x000fec0000010000 */
[----:B------:R-:W4:Y:S02]  /*12500*/  LDS.128 R8, [R56] ;  /* 0x0000000038087984 */ /* 0x000f240000000c00 */
[----:B------:R-:W-:Y:S06]  /*12510*/  BAR.SYNC.DEFER_BLOCKING 0x0 ;  /* 0x0000000000007b1d */ /* 0x000fec0000010000 */
[----:B------:R-:W-:Y:S02]  /*12520*/  STSM.16.M88.4 [R57], R48 ;  /* 0x0000003039007844 */ /* 0x000fe40000000200 */
[----:B------:R-:W-:Y:S06]  /*12530*/  BAR.SYNC.DEFER_BLOCKING 0x0 ;  /* 0x0000000000007b1d */ /* 0x000fec0000010000 */
[----:B------:R-:W4:Y:S02]  /*12540*/  LDS.128 R4, [R56] ;  /* 0x0000000038047984 */ /* 0x000f240000000c00 */
[----:B------:R-:W-:Y:S06]  /*12550*/  BAR.SYNC.DEFER_BLOCKING 0x0 ;  /* 0x0000000000007b1d */ /* 0x000fec0000010000 */
[----:B------:R-:W-:Y:S02]  /*12560*/  STSM.16.M88.4 [R57], R52 ;  /* 0x0000003439007844 */ /* 0x000fe40000000200 */
[----:B------:R-:W-:Y:S06]  /*12570*/  BAR.SYNC.DEFER_BLOCKING 0x0 ;  /* 0x0000000000007b1d */ /* 0x000fec0000010000 */
[----:B------:R1:W-:Y:S01]  /*12580*/  @P3 STG.E.U16 desc[UR6][R28.64], R60 ;  /* 0x0000003c1c003986 */ /* 0x0003e2000c101506 */
[----:B------:R-:W-:-:S02]  /*12590*/  ISETP.LT.AND P3, PT, R32, UR9, !P0 ;  /* 0x0000000920007c0c */ /* 0x000fc4000c761270 */
[-C--:B------:R-:W-:Y:S01]  /*125a0*/  LEA R32, P6, R33, R2.reuse, 0x1 ;  /* 0x0000000221207211 */ /* 0x080fe200078c08ff */
[----:B------:R3:W-:Y:S01]  /*125b0*/  @P2 STG.E.U16 desc[UR6][R30.64], R36 ;  /* 0x000000241e002986 */ /* 0x0007e2000c101506 */
[----:B------:R-:W-:Y:S01]  /*125c0*/  ISETP.LT.AND P2, PT, R35, UR9, !P0 ;  /* 0x0000000923007c0c */ /* 0x000fe2000c741270 */
[----:B------:R-:W-:Y:S01]  /*125d0*/  VIADD R35, R34, UR8 ;  /* 0x0000000822237c36 */ /* 0x000fe20008000000 */
[-C--:B------:R-:W-:Y:S01]  /*125e0*/  LEA.HI.X.SX32 R33, R33, R3.reuse, 0x1, P6 ;  /* 0x0000000321217211 */ /* 0x080fe200030f0eff */
[----:B------:R-:W4:Y:S01]  /*125f0*/  LDS.128 R56, [R56] ;  /* 0x0000000038387984 */ /* 0x000f220000000c00 */
[----:B-1----:R-:W-:Y:S01]  /*12600*/  VIADD R29, R0, 0x7 ;  /* 0x00000007001d7836 */ /* 0x002fe20000000000 */
[-C--:B------:R-:W-:Y:S02]  /*12610*/  LEA R28, P6, R34, R2.reuse, 0x1 ;  /* 0x00000002221c7211 */ /* 0x080fe400078c08ff */
[----:B------:R1:W-:Y:S01]  /*12620*/  @P1 STG.E.U16 desc[UR6][R32.64], R61 ;  /* 0x0000003d20001986 */ /* 0x0003e2000c101506 */
[----:B---3--:R-:W-:Y:S01]  /*12630*/  VIADD R30, R0, 0x8 ;  /* 0x00000008001e7836 */ /* 0x008fe20000000000 */
[----:B------:R-:W-:Y:S01]  /*12640*/  ISETP.LT.AND P1, PT, R29, UR9, !P0 ;  /* 0x000000091d007c0c */ /* 0x000fe2000c721270 */
[C---:B------:R-:W-:Y:S01]  /*12650*/  VIADD R31, R35.reuse, UR8 ;  /* 0x00000008231f7c36 */ /* 0x040fe20008000000 */
[----:B------:R-:W-:Y:S01]  /*12660*/  LEA.HI.X.SX32 R29, R34, R3, 0x1, P6 ;  /* 0x00000003221d7211 */ /* 0x000fe200030f0eff */
[----:B------:R-:W-:Y:S01]  /*12670*/  VIADD R36, R0, 0xa ;  /* 0x0000000a00247836 */ /* 0x000fe20000000000 */
[----:B------:R-:W-:-:S03]  /*12680*/  LEA R34, P6, R35, R2, 0x1 ;  /* 0x0000000223227211 */ /* 0x000fc600078c08ff */
[----:B------:R3:W-:Y:S01]  /*12690*/  @P5 STG.E.U16 desc[UR6][R28.64], R37 ;  /* 0x000000251c005986 */ /* 0x0007e2000c101506 */
[-C--:B------:R-:W-:Y:S01]  /*126a0*/  LEA.HI.X.SX32 R35, R35, R3.reuse, 0x1, P6 ;  /* 0x0000000323237211 */ /* 0x080fe200030f0eff */
[----:B-1----:R-:W-:Y:S01]  /*126b0*/  VIADD R32, R0, 0x9 ;  /* 0x0000000900207836 */ /* 0x002fe20000000000 */
[----:B------:R-:W-:Y:S01]  /*126c0*/  ISETP.LT.AND P5, PT, R30, UR9, !P0 ;  /* 0x000000091e007c0c */ /* 0x000fe2000c7a1270 */
[C---:B------:R-:W-:Y:S01]  /*126d0*/  VIADD R33, R31.reuse, UR8 ;  /* 0x000000081f217c36 */ /* 0x040fe20008000000 */
[CC--:B------:R-:W-:Y:S01]  /*126e0*/  LEA R30, P6, R31.reuse, R2.reuse, 0x1 ;  /* 0x000000021f1e7211 */ /* 0x0c0fe200078c08ff */
[----:B------:R1:W-:Y:S01]  /*126f0*/  @P4 STG.E.U16 desc[UR6][R34.64], R62 ;  /* 0x0000003e22004986 */ /* 0x0003e2000c101506 */
[----:B------:R-:W-:Y:S02]  /*12700*/  ISETP.LT.AND P4, PT, R32, UR9, !P0 ;  /* 0x0000000920007c0c */ /* 0x000fe4000c781270 */
[-C--:B------:R-:W-:Y:S02]  /*12710*/  LEA.HI.X.SX32 R31, R31, R3.reuse, 0x1, P6 ;  /* 0x000000031f1f7211 */ /* 0x080fe400030f0eff */
[C---:B------:R-:W-:Y:S01]  /*12720*/  LEA R32, P6, R33.reuse, R2, 0x1 ;  /* 0x0000000221207211 */ /* 0x040fe200078c08ff */
[----:B---3--:R-:W-:Y:S01]  /*12730*/  VIADD R29, R33, UR8 ;  /* 0x00000008211d7c36 */ /* 0x008fe20008000000 */
[----:B------:R-:W-:Y:S01]  /*12740*/  PRMT R37, R63, 0x7632, R37 ;  /* 0x000076323f257816 */ /* 0x000fe20000000025 */
[----:B------:R3:W-:Y:S01]  /*12750*/  @P3 STG.E.U16 desc[UR6][R30.64], R38 ;  /* 0x000000261e003986 */ /* 0x0007e2000c101506 */
[----:B------:R-:W-:-:S02]  /*12760*/  LEA.HI.X.SX32 R33, R33, R3, 0x1, P6 ;  /* 0x0000000321217211 */ /* 0x000fc400030f0eff */
[CC--:B------:R-:W-:Y:S01]  /*12770*/  LEA R28, P6, R29.reuse, R2.reuse, 0x1 ;  /* 0x000000021d1c7211 */ /* 0x0c0fe200078c08ff */
[----:B-1----:R-:W-:Y:S01]  /*12780*/  VIADD R34, R0, 0xb ;  /* 0x0000000b00227836 */ /* 0x002fe20000000000 */
[----:B------:R-:W-:Y:S01]  /*12790*/  ISETP.LT.AND P3, PT, R36, UR9, !P0 ;  /* 0x0000000924007c0c */ /* 0x000fe2000c761270 */
[C---:B------:R-:W-:Y:S01]  /*127a0*/  VIADD R35, R29.reuse, UR8 ;  /* 0x000000081d237c36 */ /* 0x040fe20008000000 */
[----:B------:R1:W-:Y:S01]  /*127b0*/  @P2 STG.E.U16 desc[UR6][R32.64], R63 ;  /* 0x0000003f20002986 */ /* 0x0003e2000c101506 */
[-C--:B------:R-:W-:Y:S01]  /*127c0*/  LEA.HI.X.SX32 R29, R29, R3.reuse, 0x1, P6 ;  /* 0x000000031d1d7211 */ /* 0x080fe200030f0eff */
[----:B------:R-:W-:Y:S01]  /*127d0*/  VIADD R36, R0, 0xe ;  /* 0x0000000e00247836 */ /* 0x000fe20000000000 */
[----:B------:R-:W-:Y:S02]  /*127e0*/  ISETP.LT.AND P2, PT, R34, UR9, !P0 ;  /* 0x0000000922007c0c */ /* 0x000fe4000c741270 */
[C---:B------:R-:W-:Y:S01]  /*127f0*/  LEA R34, P6, R35.reuse, R2, 0x1 ;  /* 0x0000000223227211 */ /* 0x040fe200078c08ff */
[----:B---3--:R-:W-:Y:S01]  /*12800*/  VIADD R30, R0, 0xc ;  /* 0x0000000c001e7836 */ /* 0x008fe20000000000 */
[----:B------:R3:W-:Y:S01]  /*12810*/  @P1 STG.E.U16 desc[UR6][R28.64], R37 ;  /* 0x000000251c001986 */ /* 0x0007e2000c101506 */
[C---:B------:R-:W-:Y:S01]  /*12820*/  VIADD R31, R35.reuse, UR8 ;  /* 0x00000008231f7c36 */ /* 0x040fe20008000000 */
[----:B------:R-:W-:-:S02]  /*12830*/  LEA.HI.X.SX32 R35, R35, R3, 0x1, P6 ;  /* 0x0000000323237211 */ /* 0x000fc400030f0eff */
[----:B------:R-:W-:Y:S01]  /*12840*/  ISETP.LT.AND P1, PT, R30, UR9, !P0 ;  /* 0x000000091e007c0c */ /* 0x000fe2000c721270 */
[----:B-1----:R-:W-:Y:S01]  /*12850*/  VIADD R32, R0, 0xd ;  /* 0x0000000d00207836 */ /* 0x002fe20000000000 */
[CC--:B------:R-:W-:Y:S01]  /*12860*/  LEA R30, P6, R31.reuse, R2.reuse, 0x1 ;  /* 0x000000021f1e7211 */ /* 0x0c0fe200078c08ff */
[C---:B------:R-:W-:Y:S01]  /*12870*/  VIADD R33, R31.reuse, UR8 ;  /* 0x000000081f217c36 */ /* 0x040fe20008000000 */
[----:B------:R1:W-:Y:S02]  /*12880*/  @P5 STG.E.U16 desc[UR6][R34.64], R24 ;  /* 0x0000001822005986 */ /* 0x0003e4000c101506 */
[----:B------:R-:W-:Y:S02]  /*12890*/  LEA.HI.X.SX32 R31, R31, R3, 0x1, P6 ;  /* 0x000000031f1f7211 */ /* 0x000fe400030f0eff */
[----:B------:R-:W-:Y:S01]  /*128a0*/  ISETP.LT.AND P5, PT, R32, UR9, !P0 ;  /* 0x0000000920007c0c */ /* 0x000fe2000c7a1270 */
[C---:B---3--:R-:W-:Y:S01]  /*128b0*/  VIADD R29, R33.reuse, UR8 ;  /* 0x00000008211d7c36 */ /* 0x048fe20008000000 */
[----:B------:R-:W-:-:S04]  /*128c0*/  LEA R32, P6, R33, R2, 0x1 ;  /* 0x0000000221207211 */ /* 0x000fc800078c08ff */
[-C--:B------:R-:W-:Y:S02]  /*128d0*/  LEA.HI.X.SX32 R33, R33, R3.reuse, 0x1, P6 ;  /* 0x0000000321217211 */ /* 0x080fe400030f0eff */
[----:B-1----:R-:W-:Y:S01]  /*128e0*/  PRMT R35, R24, 0x7632, R35 ;  /* 0x0000763218237816 */ /* 0x002fe20000000023 */
[----:B------:R-:W-:Y:S01]  /*128f0*/  VIADD R34, R0, 0xf ;  /* 0x0000000f00227836 */ /* 0x000fe20000000000 */
[C---:B------:R-:W-:Y:S01]  /*12900*/  LEA R28, P6, R29.reuse, R2, 0x1 ;  /* 0x000000021d1c7211 */ /* 0x040fe200078c08ff */
[C---:B------:R-:W-:Y:S02]  /*12910*/  VIADD R24, R29.reuse, UR8 ;  /* 0x000000081d187c36 */ /* 0x040fe40008000000 */
[----:B------:R1:W-:Y:S01]  /*12920*/  @P4 STG.E.U16 desc[UR6][R30.64], R35 ;  /* 0x000000231e004986 */ /* 0x0003e2000c101506 */
[----:B------:R-:W-:Y:S02]  /*12930*/  LEA.HI.X.SX32 R29, R29, R3, 0x1, P6 ;  /* 0x000000031d1d7211 */ /* 0x000fe400030f0eff */
[----:B------:R-:W-:Y:S01]  /*12940*/  ISETP.LT.AND P4, PT, R36, UR9, !P0 ;  /* 0x0000000924007c0c */ /* 0x000fe2000c781270 */
[----:B------:R3:W-:Y:S01]  /*12950*/  @P3 STG.E.U16 desc[UR6][R32.64], R25 ;  /* 0x0000001920003986 */ /* 0x0007e2000c101506 */
[----:B------:R-:W-:-:S02]  /*12960*/  ISETP.LT.AND P3, PT, R34, UR9, !P0 ;  /* 0x0000000922007c0c */ /* 0x000fc4000c761270 */
[----:B------:R-:W-:Y:S01]  /*12970*/  LEA R34, P6, R24, R2, 0x1 ;  /* 0x0000000218227211 */ /* 0x000fe200078c08ff */
[----:B-1----:R-:W-:-:S03]  /*12980*/  VIADD R30, R0, 0x10 ;  /* 0x00000010001e7836 */ /* 0x002fc60000000000 */
[C---:B------:R-:W-:Y:S01]  /*12990*/  LEA.HI.X.SX32 R35, R24.reuse, R3, 0x1, P6 ;  /* 0x0000000318237211 */ /* 0x040fe200030f0eff */
[----:B------:R-:W-:Y:S01]  /*129a0*/  VIADD R31, R24, UR8 ;  /* 0x00000008181f7c36 */ /* 0x000fe20008000000 */
[----:B---3--:R-:W-:Y:S01]  /*129b0*/  PRMT R33, R25, 0x7632, R33 ;  /* 0x0000763219217816 */ /* 0x008fe20000000021 */
[----:B------:R-:W-:Y:S02]  /*129c0*/  VIADD R24, R0, 0x11 ;  /* 0x0000001100187836 */ /* 0x000fe40000000000 */
[C---:B------:R-:W-:Y:S02]  /*129d0*/  VIADD R25, R31.reuse, UR8 ;  /* 0x000000081f197c36 */ /* 0x040fe40008000000 */
[----:B------:R1:W-:Y:S01]  /*129e0*/  @P2 STG.E.U16 desc[UR6][R28.64], R33 ;  /* 0x000000211c002986 */ /* 0x0003e2000c101506 */
[----:B------:R-:W-:Y:S01]  /*129f0*/  ISETP.LT.AND P2, PT, R30, UR9, !P0 ;  /* 0x000000091e007c0c */ /* 0x000fe2000c741270 */
[----:B------:R-:W-:Y:S01]  /*12a00*/  VIADD R32, R0, 0x12 ;  /* 0x0000001200207836 */ /* 0x000fe20000000000 */
[----:B------:R-:W-:Y:S01]  /*12a10*/  LEA R30, P6, R31, R2, 0x1 ;  /* 0x000000021f1e7211 */ /* 0x000fe200078c08ff */
[----:B------:R3:W-:Y:S01]  /*12a20*/  @P1 STG.E.U16 desc[UR6][R34.64], R26 ;  /* 0x0000001a22001986 */ /* 0x0007e2000c101506 */
[----:B------:R-:W-:-:S02]  /*12a30*/  ISETP.LT.AND P1, PT, R24, UR9, !P0 ;  /* 0x0000000918007c0c */ /* 0x000fc4000c721270 */
[----:B------:R-:W-:Y:S02]  /*12a40*/  LEA.HI.X.SX32 R31, R31, R3, 0x1, P6 ;  /* 0x000000031f1f7211 */ /* 0x000fe400030f0eff */
[C---:B------:R-:W-:Y:S01]  /*12a50*/  LEA R24, P6, R25.reuse, R2, 0x1 ;  /* 0x0000000219187211 */ /* 0x040fe200078c08ff */
[----:B-1----:R-:W-:-:S03]  /*12a60*/  VIADD R29, R25, UR8 ;  /* 0x00000008191d7c36 */ /* 0x002fc60008000000 */
[-C--:B------:R-:W-:Y:S02]  /*12a70*/  LEA.HI.X.SX32 R25, R25, R3.reuse, 0x1, P6 ;  /* 0x0000000319197211 */ /* 0x080fe400030f0eff */
[----:B---3--:R-:W-:Y:S01]  /*12a80*/  PRMT R35, R26, 0x7632, R35 ;  /* 0x000076321a237816 */ /* 0x008fe20000000023 */
[C---:B------:R-:W-:Y:S01]  /*12a90*/  VIADD R26, R29.reuse, UR8 ;  /* 0x000000081d1a7c36 */ /* 0x040fe20008000000 */
[-C--:B------:R-:W-:Y:S02]  /*12aa0*/  LEA R28, P6, R29, R2.reuse, 0x1 ;  /* 0x000000021d1c7211 */ /* 0x080fe400078c08ff */
[----:B------:R-:W-:Y:S01]  /*12ab0*/  PRMT R34, R27, 0x7632, R34 ;  /* 0x000076321b227816 */ /* 0x000fe20000000022 */
[----:B------:R1:W-:Y:S01]  /*12ac0*/  @P5 STG.E.U16 desc[UR6][R30.64], R35 ;  /* 0x000000231e005986 */ /* 0x0003e2000c101506 */
[----:B------:R-:W-:Y:S01]  /*12ad0*/  ISETP.LT.AND P5, PT, R32, UR9, !P0 ;  /* 0x0000000920007c0c */ /* 0x000fe2000c7a1270 */
[----:B------:R-:W-:Y:S01]  /*12ae0*/  VIADD R32, R0, 0x13 ;  /* 0x0000001300207836 */ /* 0x000fe20000000000 */
[----:B------:R-:W-:Y:S01]  /*12af0*/  LEA.HI.X.SX32 R29, R29, R3, 0x1, P6 ;  /* 0x000000031d1d7211 */ /* 0x000fe200030f0eff */
[----:B------:R3:W-:Y:S03]  /*12b00*/  @P4 STG.E.U16 desc[UR6][R24.64], R27 ;  /* 0x0000001b18004986 */ /* 0x0007e6000c101506 */
[----:B------:R-:W-:Y:S01]  /*12b10*/  ISETP.LT.AND P4, PT, R32, UR9, !P0 ;  /* 0x0000000920007c0c */ /* 0x000fe2000c781270 */
[----:B------:R0:W-:Y:S01]  /*12b20*/  @P3 STG.E.U16 desc[UR6][R28.64], R34 ;  /* 0x000000221c003986 */ /* 0x0001e2000c101506 */
[----:B------:R-:W-:Y:S01]  /*12b30*/  LEA R32, P6, R26, R2, 0x1 ;  /* 0x000000021a207211 */ /* 0x000fe200078c08ff */
[----:B-1----:R-:W-:-:S03]  /*12b40*/  VIADD R30, R0, 0x14 ;  /* 0x00000014001e7836 */ /* 0x002fc60000000000 */
[CC--:B------:R-:W-:Y:S01]  /*12b50*/  LEA.HI.X.SX32 R33, R26.reuse, R3.reuse, 0x1, P6 ;  /* 0x000000031a217211 */ /* 0x0c0fe200030f0eff */
[----:B------:R-:W-:Y:S02]  /*12b60*/  VIADD R31, R26, UR8 ;  /* 0x000000081a1f7c36 */ /* 0x000fe40008000000 */
[----:B---3--:R-:W-:Y:S01]  /*12b70*/  VIADD R24, R0, 0x15 ;  /* 0x0000001500187836 */ /* 0x008fe20000000000 */
[----:B------:R-:W-:Y:S01]  /*12b80*/  ISETP.LT.AND P3, PT, R30, UR9, !P0 ;  /* 0x000000091e007c0c */ /* 0x000fe2000c761270 */
[C---:B------:R-:W-:Y:S01]  /*12b90*/  VIADD R25, R31.reuse, UR8 ;  /* 0x000000081f197c36 */ /* 0x040fe20008000000 */
[CC--:B------:R-:W-:Y:S01]  /*12ba0*/  LEA R30, P6, R31.reuse, R2.reuse, 0x1 ;  /* 0x000000021f1e7211 */ /* 0x0c0fe200078c08ff */
[----:B------:R1:W-:Y:S01]  /*12bb0*/  @P2 STG.E.U16 desc[UR6][R32.64], R20 ;  /* 0x0000001420002986 */ /* 0x0003e2000c101506 */
[----:B0-----:R-:W-:Y:S01]  /*12bc0*/  PRMT R29, R20, 0x7632, R29 ;  /* 0x00007632141d7816 */ /* 0x001fe2000000001d */
[----:B------:R-:W-:Y:S01]  /*12bd0*/  VIADD R26, R0, 0x16 ;  /* 0x00000016001a7836 */ /* 0x000fe20000000000 */
[----:B------:R-:W-:Y:S01]  /*12be0*/  LEA.HI.X.SX32 R31, R31, R3, 0x1, P6 ;  /* 0x000000031f1f7211 */ /* 0x000fe200030f0eff */
[C---:B------:R-:W-:Y:S01]  /*12bf0*/  VIADD R27, R25.reuse, UR8 ;  /* 0x00000008191b7c36 */ /* 0x040fe20008000000 */
[----:B------:R-:W-:Y:S01]  /*12c00*/  ISETP.LT.AND P2, PT, R24, UR9, !P0 ;  /* 0x0000000918007c0c */ /* 0x000fe2000c741270 */
[----:B------:R-:W-:Y:S01]  /*12c10*/  VIADD R28, R0, 0x17 ;  /* 0x00000017001c7836 */ /* 0x000fe20000000000 */
[----:B------:R-:W-:Y:S01]  /*12c20*/  LEA R24, P6, R25, R2, 0x1 ;  /* 0x0000000219187211 */ /* 0x000fe200078c08ff */
[----:B------:R0:W-:Y:S01]  /*12c30*/  @P1 STG.E.U16 desc[UR6][R30.64], R29 ;  /* 0x0000001d1e001986 */ /* 0x0001e2000c101506 */
[----:B------:R-:W-:-:S02]  /*12c40*/  ISETP.LT.AND P1, PT, R26, UR9, !P0 ;  /* 0x000000091a007c0c */ /* 0x000fc4000c721270 */
[----:B------:R-:W-:Y:S01]  /*12c50*/  LEA.HI.X.SX32 R25, R25, R3, 0x1, P6 ;  /* 0x0000000319197211 */ /* 0x000fe200030f0eff */
[C---:B-1----:R-:W-:Y:S01]  /*12c60*/  VIADD R20, R27.reuse, UR8 ;  /* 0x000000081b147c36 */ /* 0x042fe20008000000 */
[----:B------:R-:W-:-:S03]  /*12c70*/  LEA R26, P6, R27, R2, 0x1 ;  /* 0x000000021b1a7211 */ /* 0x000fc600078c08ff */
[----:B------:R1:W-:Y:S01]  /*12c80*/  @P5 STG.E.U16 desc[UR6][R24.64], R21 ;  /* 0x0000001518005986 */ /* 0x0003e2000c101506 */
[----:B------:R-:W-:Y:S02]  /*12c90*/  ISETP.LT.AND P5, PT, R28, UR9, !P0 ;  /* 0x000000091c007c0c */ /* 0x000fe4000c7a1270 */
[----:B------:R-:W-:Y:S01]  /*12ca0*/  LEA.HI.X.SX32 R27, R27, R3, 0x1, P6 ;  /* 0x000000031b1b7211 */ /* 0x000fe200030f0eff */
[----:B0-----:R-:W-:Y:S01]  /*12cb0*/  VIADD R30, R0, 0x18 ;  /* 0x00000018001e7836 */ /* 0x001fe20000000000 */
[C---:B------:R-:W-:Y:S01]  /*12cc0*/  LEA R28, P6, R20.reuse, R2, 0x1 ;  /* 0x00000002141c7211 */ /* 0x040fe200078c08ff */
[----:B------:R-:W-:-:S03]  /*12cd0*/  VIADD R31, R20, UR8 ;  /* 0x00000008141f7c36 */ /* 0x000fc60008000000 */
[----:B------:R-:W-:Y:S01]  /*12ce0*/  LEA.HI.X.SX32 R29, R20, R3, 0x1, P6 ;  /* 0x00000003141d7211 */ /* 0x000fe200030f0eff */
[C---:B------:R-:W-:Y:S01]  /*12cf0*/  VIADD R20, R0.reuse, 0x19 ;  /* 0x0000001900147836 */ /* 0x040fe20000000000 */
[----:B-1----:R-:W-:Y:S01]  /*12d00*/  PRMT R25, R21, 0x7632, R25 ;  /* 0x0000763215197816 */ /* 0x002fe20000000019 */
[C---:B------:R-:W-:Y:S02]  /*12d10*/  VIADD R21, R31.reuse, UR8 ;  /* 0x000000081f157c36 */ /* 0x040fe40008000000 */
[----:B------:R-:W-:Y:S02]  /*12d20*/  VIADD R24, R0, 0x1a ;  /* 0x0000001a00187836 */ /* 0x000fe40000000000 */
[----:B------:R0:W-:Y:S01]  /*12d30*/  @P4 STG.E.U16 desc[UR6][R26.64], R25 ;  /* 0x000000191a004986 */ /* 0x0001e2000c101506 */
[----:B------:R-:W-:Y:S02]  /*12d40*/  ISETP.LT.AND P4, PT, R30, UR9, !P0 ;  /* 0x000000091e007c0c */ /* 0x000fe4000c781270 */
[----:B------:R-:W-:Y:S01]  /*12d50*/  LEA R30, P6, R31, R2, 0x1 ;  /* 0x000000021f1e7211 */ /* 0x000fe200078c08ff */
[----:B------:R1:W-:Y:S01]  /*12d60*/  @P3 STG.E.U16 desc[UR6][R28.64], R22 ;  /* 0x000000161c003986 */ /* 0x0003e2000c101506 */
[----:B------:R-:W-:-:S02]  /*12d70*/  ISETP.LT.AND P3, PT, R20, UR9, !P0 ;  /* 0x0000000914007c0c */ /* 0x000fc4000c761270 */
[-C--:B------:R-:W-:Y:S02]  /*12d80*/  LEA.HI.X.SX32 R31, R31, R3.reuse, 0x1, P6 ;  /* 0x000000031f1f7211 */ /* 0x080fe400030f0eff */
[CC--:B------:R-:W-:Y:S02]  /*12d90*/  LEA R20, P6, R21.reuse, R2.reuse, 0x1 ;  /* 0x0000000215147211 */ /* 0x0c0fe400078c08ff */
[----:B0-----:R-:W-:Y:S01]  /*12da0*/  PRMT R27, R22, 0x7632, R27 ;  /* 0x00007632161b7816 */ /* 0x001fe2000000001b */
[C---:B------:R-:W-:Y:S01]  /*12db0*/  VIADD R25, R21.reuse, UR8 ;  /* 0x0000000815197c36 */ /* 0x040fe20008000000 */
[-C--:B------:R-:W-:Y:S01]  /*12dc0*/  LEA.HI.X.SX32 R21, R21, R3.reuse, 0x1, P6 ;  /* 0x0000000315157211 */ /* 0x080fe200030f0eff */
[----:B------:R-:W-:Y:S02]  /*12dd0*/  VIADD R26, R0, 0x1b ;  /* 0x0000001b001a7836 */ /* 0x000fe40000000000 */
[----:B------:R0:W-:Y:S01]  /*12de0*/  @P2 STG.E.U16 desc[UR6][R30.64], R27 ;  /* 0x0000001b1e002986 */ /* 0x0001e2000c101506 */
[----:B------:R-:W-:Y:S01]  /*12df0*/  ISETP.LT.AND P2, PT, R24, UR9, !P0 ;  /* 0x0000000918007c0c */ /* 0x000fe2000c741270 */
[C---:B-1----:R-:W-:Y:S01]  /*12e00*/  VIADD R22, R25.reuse, UR8 ;  /* 0x0000000819167c36 */ /* 0x042fe20008000000 */
[CC--:B------:R-:W-:Y:S01]  /*12e10*/  LEA R24, P6, R25.reuse, R2.reuse, 0x1 ;  /* 0x0000000219187211 */ /* 0x0c0fe200078c08ff */
[----:B------:R1:W-:Y:S01]  /*12e20*/  @P1 STG.E.U16 desc[UR6][R20.64], R23 ;  /* 0x0000001714001986 */ /* 0x0003e2000c101506 */
[----:B------:R-:W-:Y:S01]  /*12e30*/  ISETP.LT.AND P1, PT, R26, UR9, !P0 ;  /* 0x000000091a007c0c */ /* 0x000fe2000c721270 */
[----:B------:R-:W-:Y:S01]  /*12e40*/  VIADD R28, R0, 0x1c ;  /* 0x0000001c001c7836 */ /* 0x000fe20000000000 */
[----:B------:R-:W-:Y:S01]  /*12e50*/  LEA.HI.X.SX32 R25, R25, R3, 0x1, P6 ;  /* 0x0000000319197211 */ /* 0x000fe200030f0eff */
[C---:B------:R-:W-:Y:S01]  /*12e60*/  VIADD R29, R22.reuse, UR8 ;  /* 0x00000008161d7c36 */ /* 0x040fe20008000000 */
[----:B------:R-:W-:-:S02]  /*12e70*/  LEA R26, P6, R22, R2, 0x1 ;  /* 0x00000002161a7211 */ /* 0x000fc400078c08ff */
[----:B0-----:R-:W-:Y:S02]  /*12e80*/  PRMT R30, R23, 0x7632, R30 ;  /* 0x00007632171e7816 */ /* 0x001fe4000000001e */
[-C--:B------:R-:W-:Y:S01]  /*12e90*/  LEA.HI.X.SX32 R27, R22, R3.reuse, 0x1, P6 ;  /* 0x00000003161b7211 */ /* 0x080fe200030f0eff */
[----:B------:R-:W-:Y:S02]  /*12ea0*/  VIADD R22, R0, 0x1e ;  /* 0x0000001e00167836 */ /* 0x000fe40000000000 */
[----:B------:R0:W-:Y:S01]  /*12eb0*/  @P5 STG.E.U16 desc[UR6][R24.64], R30 ;  /* 0x0000001e18005986 */ /* 0x0001e2000c101506 */
[----:B------:R-:W-:Y:S01]  /*12ec0*/  ISETP.LT.AND P5, PT, R28, UR9, !P0 ;  /* 0x000000091c007c0c */ /* 0x000fe2000c7a1270 */
[----:B-1----:R-:W-:Y:S01]  /*12ed0*/  VIADD R20, R0, 0x1d ;  /* 0x0000001d00147836 */ /* 0x002fe20000000000 */
[C---:B------:R-:W-:Y:S01]  /*12ee0*/  LEA R28, P6, R29.reuse, R2, 0x1 ;  /* 0x000000021d1c7211 */ /* 0x040fe200078c08ff */
[C---:B------:R-:W-:Y:S01]  /*12ef0*/  VIADD R21, R29.reuse, UR8 ;  /* 0x000000081d157c36 */ /* 0x040fe20008000000 */
[----:B------:R1:W-:Y:S02]  /*12f00*/  @P4 STG.E.U16 desc[UR6][R26.64], R16 ;  /* 0x000000101a004986 */ /* 0x0003e4000c101506 */
[----:B------:R-:W-:Y:S01]  /*12f10*/  LEA.HI.X.SX32 R29, R29, R3, 0x1, P6 ;  /* 0x000000031d1d7211 */ /* 0x000fe200030f0eff */
[----:B------:R-:W-:Y:S01]  /*12f20*/  VIADD R23, R21, UR8 ;  /* 0x0000000815177c36 */ /* 0x000fe20008000000 */
[----:B------:R-:W-:-:S02]  /*12f30*/  ISETP.LT.AND P4, PT, R20, UR9, !P0 ;  /* 0x0000000914007c0c */ /* 0x000fc4000c781270 */
[CC--:B------:R-:W-:Y:S01]  /*12f40*/  LEA R20, P6, R21.reuse, R2.reuse, 0x1 ;  /* 0x0000000215147211 */ /* 0x0c0fe200078c08ff */
[----:B0-----:R-:W-:Y:S01]  /*12f50*/  VIADD R24, R0, 0x1f ;  /* 0x0000001f00187836 */ /* 0x001fe20000000000 */
[----:B------:R-:W-:Y:S02]  /*12f60*/  PRMT R25, R16, 0x7632, R25 ;  /* 0x0000763210197816 */ /* 0x000fe40000000019 */
[-C--:B------:R-:W-:Y:S01]  /*12f70*/  LEA.HI.X.SX32 R21, R21, R3.reuse, 0x1, P6 ;  /* 0x0000000315157211 */ /* 0x080fe200030f0eff */
[C---:B-1----:R-:W-:Y:S02]  /*12f80*/  VIADD R16, R23.reuse, UR8 ;  /* 0x0000000817107c36 */ /* 0x042fe40008000000 */
[----:B------:R0:W-:Y:S01]  /*12f90*/  @P3 STG.E.U16 desc[UR6][R28.64], R25 ;  /* 0x000000191c003986 */ /* 0x0001e2000c101506 */
[----:B------:R-:W-:Y:S01]  /*12fa0*/  ISETP.LT.AND P3, PT, R22, UR9, !P0 ;  /* 0x0000000916007c0c */ /* 0x000fe2000c761270 */
[----:B------:R-:W-:Y:S01]  /*12fb0*/  VIADD R26, R0, 0x20 ;  /* 0x00000020001a7836 */ /* 0x000fe20000000000 */
[C---:B------:R-:W-:Y:S01]  /*12fc0*/  LEA R22, P6, R23.reuse, R2, 0x1 ;  /* 0x0000000217167211 */ /* 0x040fe200078c08ff */
[----:B------:R1:W-:Y:S01]  /*12fd0*/  @P2 STG.E.U16 desc[UR6][R20.64], R17 ;  /* 0x0000001114002986 */ /* 0x0003e2000c101506 */
[----:B------:R-:W-:Y:S01]  /*12fe0*/  ISETP.LT.AND P2, PT, R24, UR9, !P0 ;  /* 0x0000000918007c0c */ /* 0x000fe2000c741270 */
[----:B------:R-:W-:Y:S01]  /*12ff0*/  VIADD R27, R16, UR8 ;  /* 0x00000008101b7c36 */ /* 0x000fe20008000000 */
[----:B------:R-:W-:-:S02]  /*13000*/  LEA.HI.X.SX32 R23, R23, R3, 0x1, P6 ;  /* 0x0000000317177211 */ /* 0x000fc400030f0eff */
[----:B------:R-:W-:-:S04]  /*13010*/  LEA R24, P6, R16, R2, 0x1 ;  /* 0x0000000210187211 */ /* 0x000fc800078c08ff */
[----:B0-----:R-:W-:Y:S01]  /*13020*/  LEA.HI.X.SX32 R25, R16, R3, 0x1, P6 ;  /* 0x0000000310197211 */ /* 0x001fe200030f0eff */
        /* <DEDUP_REMOVED lines=33> */
[----:B--2---:R1:W-:Y:S02]  /*13240*/  @P1 STG.E.U16 desc[UR6][R22.64], R12 ;  /* 0x0000000c16001986 */ /* 0x0043e4000c101506 */
        /* <DEDUP_REMOVED lines=51> */
[----:B----4-:R1:W-:Y:S02]  /*13580*/  @P3 STG.E.U16 desc[UR6][R18.64], R8 ;  /* 0x0000000812003986 */ /* 0x0103e4000c101506 */
        /* <DEDUP_REMOVED lines=44> */
[----:B------:R-:W-:Y:S01]  /*13850*/  LEA.HI.X.SX32 R15, R10, R3, 0x1, P6 ;  /* 0x000000030a0f7211 */ /* 0x000fe200030f0eff */
[C---:B------:R-:W-:Y:S02]  /*13860*/  VIADD R10, R17.reuse, UR8 ;  /* 0x00000008110a7c36 */ /* 0x040fe40008000000 */
[----:B------:R-:W-:Y:S01]  /*13870*/  @P1 STG.E.U16 desc[UR6][R12.64], R18 ;  /* 0x000000120c001986 */ /* 0x000fe2000c101506 */
[----:B------:R-:W-:Y:S01]  /*13880*/  ISETP.LT.AND P1, PT, R16, UR9, !P0 ;  /* 0x0000000910007c0c */ /* 0x000fe2000c721270 */
[C---:B-1----:R-:W-:Y:S01]  /*13890*/  VIADD R9, R0.reuse, 0x35 ;  /* 0x0000003500097836 */ /* 0x042fe20000000000 */
[----:B------:R-:W-:Y:S01]  /*138a0*/  LEA R16, P6, R17, R2, 0x1 ;  /* 0x0000000211107211 */ /* 0x000fe200078c08ff */
[----:B------:R0:W-:Y:S01]  /*138b0*/  @P5 STG.E.U16 desc[UR6][R14.64], R4 ;  /* 0x000000040e005986 */ /* 0x0001e2000c101506 */
[----:B------:R-:W-:-:S02]  /*138c0*/  VIADD R11, R0, 0x36 ;  /* 0x00000036000b7836 */ /* 0x000fc40000000000 */
[-C--:B------:R-:W-:Y:S02]  /*138d0*/  LEA.HI.X.SX32 R17, R17, R3.reuse, 0x1, P6 ;  /* 0x0000000311117211 */ /* 0x080fe400030f0eff */
[C---:B------:R-:W-:Y:S02]  /*138e0*/  LEA R8, P6, R10.reuse, R2, 0x1 ;  /* 0x000000020a087211 */ /* 0x040fe400078c08ff */
[----:B------:R-:W-:Y:S02]  /*138f0*/  ISETP.LT.AND P5, PT, R9, UR9, !P0 ;  /* 0x0000000909007c0c */ /* 0x000fe4000c7a1270 */
[----:B------:R-:W-:Y:S02]  /*13900*/  LEA.HI.X.SX32 R9, R10, R3, 0x1, P6 ;  /* 0x000000030a097211 */ /* 0x000fe400030f0eff */
[----:B0-----:R-:W-:Y:S01]  /*13910*/  PRMT R15, R4, 0x7632, R15 ;  /* 0x00007632040f7816 */ /* 0x001fe2000000000f */
[----:B------:R-:W-:-:S04]  /*13920*/  VIADD R4, R10, UR8 ;  /* 0x000000080a047c36 */ /* 0x000fc80008000000 */
[----:B------:R0:W-:Y:S01]  /*13930*/  @P4 STG.E.U16 desc[UR6][R16.64], R15 ;  /* 0x0000000f10004986 */ /* 0x0001e2000c101506 */
[----:B------:R-:W-:Y:S01]  /*13940*/  ISETP.LT.AND P4, PT, R11, UR9, !P0 ;  /* 0x000000090b007c0c */ /* 0x000fe2000c781270 */
[----:B------:R-:W-:Y:S01]  /*13950*/  VIADD R11, R0, 0x37 ;  /* 0x00000037000b7836 */ /* 0x000fe20000000000 */
[CC--:B------:R-:W-:Y:S01]  /*13960*/  LEA R10, P6, R4.reuse, R2.reuse, 0x1 ;  /* 0x00000002040a7211 */ /* 0x0c0fe200078c08ff */
[C---:B------:R-:W-:Y:S01]  /*13970*/  VIADD R13, R4.reuse, UR8 ;  /* 0x00000008040d7c36 */ /* 0x040fe20008000000 */
[----:B------:R1:W-:Y:S02]  /*13980*/  @P3 STG.E.U16 desc[UR6][R8.64], R5 ;  /* 0x0000000508003986 */ /* 0x0003e4000c101506 */
[----:B------:R-:W-:Y:S01]  /*13990*/  ISETP.LT.AND P3, PT, R11, UR9, !P0 ;  /* 0x000000090b007c0c */ /* 0x000fe2000c761270 */
[C---:B------:R-:W-:Y:S01]  /*139a0*/  VIADD R14, R13.reuse, UR8 ;  /* 0x000000080d0e7c36 */ /* 0x040fe20008000000 */
[----:B------:R-:W-:Y:S01]  /*139b0*/  LEA.HI.X.SX32 R11, R4, R3, 0x1, P6 ;  /* 0x00000003040b7211 */ /* 0x000fe200030f0eff */
[----:B------:R-:W-:Y:S01]  /*139c0*/  VIADD R4, R0, 0x38 ;  /* 0x0000003800047836 */ /* 0x000fe20000000000 */
[----:B------:R-:W-:-:S02]  /*139d0*/  LEA R12, P6, R13, R2, 0x1 ;  /* 0x000000020d0c7211 */ /* 0x000fc400078c08ff */
[----:B0-----:R-:W-:Y:S02]  /*139e0*/  PRMT R17, R5, 0x7632, R17 ;  /* 0x0000763205117816 */ /* 0x001fe40000000011 */
[----:B------:R-:W-:Y:S01]  /*139f0*/  LEA.HI.X.SX32 R13, R13, R3, 0x1, P6 ;  /* 0x000000030d0d7211 */ /* 0x000fe200030f0eff */
[----:B-1----:R-:W-:Y:S02]  /*13a00*/  VIADD R5, R0, 0x39 ;  /* 0x0000003900057836 */ /* 0x002fe40000000000 */
[----:B------:R0:W-:Y:S01]  /*13a10*/  @P2 STG.E.U16 desc[UR6][R10.64], R17 ;  /* 0x000000110a002986 */ /* 0x0001e2000c101506 */
[----:B------:R-:W-:Y:S01]  /*13a20*/  ISETP.LT.AND P2, PT, R4, UR9, !P0 ;  /* 0x0000000904007c0c */ /* 0x000fe2000c741270 */
[C---:B------:R-:W-:Y:S01]  /*13a30*/  VIADD R9, R14.reuse, UR8 ;  /* 0x000000080e097c36 */ /* 0x040fe20008000000 */
[----:B------:R-:W-:Y:S01]  /*13a40*/  LEA R4, P6, R14, R2, 0x1 ;  /* 0x000000020e047211 */ /* 0x000fe200078c08ff */
[----:B------:R1:W-:Y:S01]  /*13a50*/  @P1 STG.E.U16 desc[UR6][R12.64], R6 ;  /* 0x000000060c001986 */ /* 0x0003e2000c101506 */
[----:B------:R-:W-:-:S02]  /*13a60*/  ISETP.LT.AND P1, PT, R5, UR9, !P0 ;  /* 0x0000000905007c0c */ /* 0x000fc4000c721270 */
[-C--:B------:R-:W-:Y:S01]  /*13a70*/  LEA.HI.X.SX32 R5, R14, R3.reuse, 0x1, P6 ;  /* 0x000000030e057211 */ /* 0x080fe200030f0eff */
[C---:B------:R-:W-:Y:S01]  /*13a80*/  VIADD R14, R0.reuse, 0x3a ;  /* 0x0000003a000e7836 */ /* 0x040fe20000000000 */
[-C--:B------:R-:W-:Y:S02]  /*13a90*/  LEA R8, P6, R9, R2.reuse, 0x1 ;  /* 0x0000000209087211 */ /* 0x080fe400078c08ff */
[----:B------:R-:W-:Y:S01]  /*13aa0*/  PRMT R15, R7, 0x7632, R15 ;  /* 0x00007632070f7816 */ /* 0x000fe2000000000f */
[C---:B0-----:R-:W-:Y:S01]  /*13ab0*/  VIADD R11, R9.reuse, UR8 ;  /* 0x00000008090b7c36 */ /* 0x041fe20008000000 */
[----:B------:R-:W-:Y:S01]  /*13ac0*/  LEA.HI.X.SX32 R9, R9, R3, 0x1, P6 ;  /* 0x0000000309097211 */ /* 0x000fe200030f0eff */
[----:B------:R-:W-:Y:S01]  /*13ad0*/  VIADD R17, R0, 0x3e ;  /* 0x0000003e00117836 */ /* 0x000fe20000000000 */
[----:B-1----:R-:W-:Y:S01]  /*13ae0*/  PRMT R13, R6, 0x7632, R13 ;  /* 0x00007632060d7816 */ /* 0x002fe2000000000d */
[C---:B------:R-:W-:Y:S01]  /*13af0*/  VIADD R6, R11.reuse, UR8 ;  /* 0x000000080b067c36 */ /* 0x040fe20008000000 */
[----:B------:R-:W-:Y:S01]  /*13b00*/  LEA R10, P6, R11, R2, 0x1 ;  /* 0x000000020b0a7211 */ /* 0x000fe200078c08ff */
[----:B------:R-:W-:-:S02]  /*13b10*/  VIADD R12, R0, 0x3b ;  /* 0x0000003b000c7836 */ /* 0x000fc40000000000 */
[----:B------:R0:W-:Y:S01]  /*13b20*/  @P5 STG.E.U16 desc[UR6][R4.64], R13 ;  /* 0x0000000d04005986 */ /* 0x0001e2000c101506 */
[-C--:B------:R-:W-:Y:S02]  /*13b30*/  LEA.HI.X.SX32 R11, R11, R3.reuse, 0x1, P6 ;  /* 0x000000030b0b7211 */ /* 0x080fe400030f0eff */
[----:B------:R-:W-:Y:S01]  /*13b40*/  ISETP.LT.AND P5, PT, R14, UR9, !P0 ;  /* 0x000000090e007c0c */ /* 0x000fe2000c7a1270 */
[----:B------:R1:W-:Y:S01]  /*13b50*/  @P4 STG.E.U16 desc[UR6][R8.64], R7 ;  /* 0x0000000708004986 */ /* 0x0003e2000c101506 */
[----:B------:R-:W-:Y:S01]  /*13b60*/  ISETP.LT.AND P4, PT, R12, UR9, !P0 ;  /* 0x000000090c007c0c */ /* 0x000fe2000c781270 */
[----:B------:R-:W-:Y:S01]  /*13b70*/  VIADD R14, R0, 0x3c ;  /* 0x0000003c000e7836 */ /* 0x000fe20000000000 */
[----:B------:R-:W-:Y:S01]  /*13b80*/  LEA R12, P6, R6, R2, 0x1 ;  /* 0x00000002060c7211 */ /* 0x000fe200078c08ff */
[----:B------:R2:W-:Y:S03]  /*13b90*/  @P3 STG.E.U16 desc[UR6][R10.64], R15 ;  /* 0x0000000f0a003986 */ /* 0x0005e6000c101506 */
[----:B------:R-:W-:Y:S01]  /*13ba0*/  ISETP.LT.AND P3, PT, R14, UR9, !P0 ;  /* 0x000000090e007c0c */ /* 0x000fe2000c761270 */
[C---:B0-----:R-:W-:Y:S01]  /*13bb0*/  VIADD R5, R6.reuse, UR8 ;  /* 0x0000000806057c36 */ /* 0x041fe20008000000 */
[----:B------:R-:W-:Y:S01]  /*13bc0*/  LEA.HI.X.SX32 R13, R6, R3, 0x1, P6 ;  /* 0x00000003060d7211 */ /* 0x000fe200030f0eff */
[----:B------:R-:W-:-:S02]  /*13bd0*/  VIADD R6, R0, 0x3d ;  /* 0x0000003d00067836 */ /* 0x000fc40000000000 */
[C---:B-1----:R-:W-:Y:S01]  /*13be0*/  VIADD R7, R5.reuse, UR8 ;  /* 0x0000000805077c36 */ /* 0x042fe20008000000 */
[-C--:B------:R-:W-:Y:S01]  /*13bf0*/  LEA R4, P6, R5, R2.reuse, 0x1 ;  /* 0x0000000205047211 */ /* 0x080fe200078c08ff */
[----:B------:R0:W-:Y:S01]  /*13c00*/  @P2 STG.E.U16 desc[UR6][R12.64], R56 ;  /* 0x000000380c002986 */ /* 0x0001e2000c101506 */
[----:B------:R-:W-:Y:S01]  /*13c10*/  ISETP.LT.AND P2, PT, R6, UR9, !P0 ;  /* 0x0000000906007c0c */ /* 0x000fe2000c741270 */
[----:B------:R-:W-:Y:S01]  /*13c20*/  VIADD R9, R7, UR8 ;  /* 0x0000000807097c36 */ /* 0x000fe20008000000 */
[----:B------:R-:W-:Y:S01]  /*13c30*/  LEA.HI.X.SX32 R5, R5, R3, 0x1, P6 ;  /* 0x0000000305057211 */ /* 0x000fe200030f0eff */
[----:B------:R-:W-:Y:S01]  /*13c40*/  VIADD R0, R0, 0x3f ;  /* 0x0000003f00007836 */ /* 0x000fe20000000000 */
[----:B------:R-:W-:Y:S01]  /*13c50*/  LEA R6, P6, R7, R2, 0x1 ;  /* 0x0000000207067211 */ /* 0x000fe200078c08ff */
[----:B--2---:R-:W-:-:S03]  /*13c60*/  VIADD R11, R9, UR8 ;  /* 0x00000008090b7c36 */ /* 0x004fc60008000000 */
[-C--:B------:R-:W-:Y:S01]  /*13c70*/  LEA.HI.X.SX32 R7, R7, R3.reuse, 0x1, P6 ;  /* 0x0000000307077211 */ /* 0x080fe200030f0eff */
[C---:B------:R-:W-:Y:S01]  /*13c80*/  VIADD R14, R11.reuse, UR8 ;  /* 0x000000080b0e7c36 */ /* 0x040fe20008000000 */
[CC--:B------:R-:W-:Y:S02]  /*13c90*/  LEA R10, P6, R11.reuse, R2.reuse, 0x1 ;  /* 0x000000020b0a7211 */ /* 0x0c0fe400078c08ff */
[----:B0-----:R-:W-:Y:S01]  /*13ca0*/  PRMT R13, R56, 0x7632, R13 ;  /* 0x00007632380d7816 */ /* 0x001fe2000000000d */
[C---:B------:R-:W-:Y:S01]  /*13cb0*/  VIADD R15, R14.reuse, UR8 ;  /* 0x000000080e0f7c36 */ /* 0x040fe20008000000 */
[----:B------:R-:W-:Y:S02]  /*13cc0*/  LEA.HI.X.SX32 R11, R11, R3, 0x1, P6 ;  /* 0x000000030b0b7211 */ /* 0x000fe400030f0eff */
[-C--:B------:R-:W-:Y:S01]  /*13cd0*/  LEA R12, P6, R14, R2.reuse, 0x1 ;  /* 0x000000020e0c7211 */ /* 0x080fe200078c08ff */
[----:B------:R0:W-:Y:S01]  /*13ce0*/  @P1 STG.E.U16 desc[UR6][R4.64], R13 ;  /* 0x0000000d04001986 */ /* 0x0001e2000c101506 */
[----:B------:R-:W-:Y:S01]  /*13cf0*/  LEA R8, P1, R9, R2, 0x1 ;  /* 0x0000000209087211 */ /* 0x000fe200078208ff */
[----:B------:R-:W-:-:S02]  /*13d00*/  VIADD R16, R15, UR8 ;  /* 0x000000080f107c36 */ /* 0x000fc40008000000 */
[----:B------:R1:W-:Y:S01]  /*13d10*/  @P5 STG.E.U16 desc[UR6][R6.64], R57 ;  /* 0x0000003906005986 */ /* 0x0003e2000c101506 */
[-C--:B------:R-:W-:Y:S02]  /*13d20*/  LEA.HI.X.SX32 R9, R9, R3.reuse, 0x1, P1 ;  /* 0x0000000309097211 */ /* 0x080fe400008f0eff */
[C---:B0-----:R-:W-:Y:S02]  /*13d30*/  LEA R4, P1, R15.reuse, R2, 0x1 ;  /* 0x000000020f047211 */ /* 0x041fe400078208ff */
[-C--:B------:R-:W-:Y:S02]  /*13d40*/  LEA.HI.X.SX32 R13, R14, R3.reuse, 0x1, P6 ;  /* 0x000000030e0d7211 */ /* 0x080fe400030f0eff */
[----:B------:R-:W-:Y:S02]  /*13d50*/  LEA.HI.X.SX32 R5, R15, R3, 0x1, P1 ;  /* 0x000000030f057211 */ /* 0x000fe400008f0eff */
[----:B------:R-:W-:Y:S02]  /*13d60*/  ISETP.LT.AND P1, PT, R17, UR9, !P0 ;  /* 0x0000000911007c0c */ /* 0x000fe4000c721270 */
[----:B------:R-:W-:-:S02]  /*13d70*/  ISETP.LT.AND P0, PT, R0, UR9, !P0 ;  /* 0x0000000900007c0c */ /* 0x000fc4000c701270 */
[----:B------:R-:W-:Y:S02]  /*13d80*/  PRMT R0, R57, 0x7632, R0 ;  /* 0x0000763239007816 */ /* 0x000fe40000000000 */
[----:B-1----:R-:W-:Y:S02]  /*13d90*/  PRMT R7, R58, 0x7632, R7 ;  /* 0x000076323a077816 */ /* 0x002fe40000000007 */
[C---:B------:R-:W-:Y:S01]  /*13da0*/  LEA R2, P6, R16.reuse, R2, 0x1 ;  /* 0x0000000210027211 */ /* 0x040fe200078c08ff */
[----:B------:R0:W-:Y:S03]  /*13db0*/  @P4 STG.E.U16 desc[UR6][R8.64], R0 ;  /* 0x0000000008004986 */ /* 0x0001e6000c101506 */
[----:B------:R-:W-:Y:S01]  /*13dc0*/  LEA.HI.X.SX32 R3, R16, R3, 0x1, P6 ;  /* 0x0000000310037211 */ /* 0x000fe200030f0eff */
[----:B------:R0:W-:Y:S04]  /*13dd0*/  @P3 STG.E.U16 desc[UR6][R10.64], R58 ;  /* 0x0000003a0a003986 */ /* 0x0001e8000c101506 */
[----:B------:R0:W-:Y:S04]  /*13de0*/  @P2 STG.E.U16 desc[UR6][R12.64], R7 ;  /* 0x000000070c002986 */ /* 0x0001e8000c101506 */
[----:B------:R0:W-:Y:S01]  /*13df0*/  @P1 STG.E.U16 desc[UR6][R4.64], R59 ;  /* 0x0000003b04001986 */ /* 0x0001e2000c101506 */
[----:B------:R-:W-:Y:S05]  /*13e00*/  @!P0 EXIT ;  /* 0x000000000000894d */ /* 0x000fea0003800000 */
[----:B0-----:R-:W-:-:S05]  /*13e10*/  PRMT R59, R59, 0x7632, R59 ;  /* 0x000076323b3b7816 */ /* 0x001fca000000003b */
[----:B------:R-:W-:Y:S01]  /*13e20*/  STG.E.U16 desc[UR6][R2.64], R59 ;  /* 0x0000003b02007986 */ /* 0x000fe2000c101506 */
[----:B------:R-:W-:Y:S05]  /*13e30*/  EXIT ;  /* 0x000000000000794d */ /* 0x000fea0003800000 */
.L_x_2:
[----:B------:R-:W-:-:S00]  /*13e40*/  BRA `(.L_x_2) ;  /* 0xfffffffc00fc7947 */ /* 0x000fc0000383ffff */
[----:B------:R-:W-:-:S00]  /*13e50*/  NOP ;  /* 0x0000000000007918 */ /* 0x000fc00000000000 */
        /* <DEDUP_REMOVED lines=10> */
.L_x_3:


//--------------------- .nv.shared.matmul_kernel  --------------------------
	.section	.nv.shared.matmul_kernel,"aw",@nobits
	.sectionflags	@""
	.align	16
	.zero		1024


//--------------------- .nv.shared.reserved.0     --------------------------
	.section	.nv.shared.reserved.0,"aw",@nobits
	.weak		__nv_reservedSMEM_offset_0_alias
	.size		__nv_reservedSMEM_offset_0_alias, 0, 0
	.other		__nv_reservedSMEM_offset_0_alias,@"STO_CUDA_RESERVED_SHARED STV_DEFAULT"
__nv_reservedSMEM_offset_0_alias:
	.zero		0


//--------------------- .nv.constant0.matmul_kernel --------------------------
	.section	.nv.constant0.matmul_kernel,"a",@progbits
	.sectionflags	@""
	.align	4
.nv.constant0.matmul_kernel:
	.zero		608


//--------------------- SYMBOLS --------------------------

	.type		.nv.reservedSmem.offset0,@object
	.size		.nv.reservedSmem.offset0,0x4
